//
// Generated by NVIDIA NVVM Compiler
//
// Compiler Build ID: CL-36424714
// Cuda compilation tools, release 13.0, V13.0.88
// Based on NVVM 20.0.0
//

.version 9.0
.target sm_100
.address_size 64

	// .globl	_Z11mine_kernel12MiningParamsmPmPi
.const .align 4 .b8 d_K[256] = {152, 47, 138, 66, 145, 68, 55, 113, 207, 251, 192, 181, 165, 219, 181, 233, 91, 194, 86, 57, 241, 17, 241, 89, 164, 130, 63, 146, 213, 94, 28, 171, 152, 170, 7, 216, 1, 91, 131, 18, 190, 133, 49, 36, 195, 125, 12, 85, 116, 93, 190, 114, 254, 177, 222, 128, 167, 6, 220, 155, 116, 241, 155, 193, 193, 105, 155, 228, 134, 71, 190, 239, 198, 157, 193, 15, 204, 161, 12, 36, 111, 44, 233, 45, 170, 132, 116, 74, 220, 169, 176, 92, 218, 136, 249, 118, 82, 81, 62, 152, 109, 198, 49, 168, 200, 39, 3, 176, 199, 127, 89, 191, 243, 11, 224, 198, 71, 145, 167, 213, 81, 99, 202, 6, 103, 41, 41, 20, 133, 10, 183, 39, 56, 33, 27, 46, 252, 109, 44, 77, 19, 13, 56, 83, 84, 115, 10, 101, 187, 10, 106, 118, 46, 201, 194, 129, 133, 44, 114, 146, 161, 232, 191, 162, 75, 102, 26, 168, 112, 139, 75, 194, 163, 81, 108, 199, 25, 232, 146, 209, 36, 6, 153, 214, 133, 53, 14, 244, 112, 160, 106, 16, 22, 193, 164, 25, 8, 108, 55, 30, 76, 119, 72, 39, 181, 188, 176, 52, 179, 12, 28, 57, 74, 170, 216, 78, 79, 202, 156, 91, 243, 111, 46, 104, 238, 130, 143, 116, 111, 99, 165, 120, 20, 120, 200, 132, 8, 2, 199, 140, 250, 255, 190, 144, 235, 108, 80, 164, 247, 163, 249, 190, 242, 120, 113, 198};

.visible .entry _Z11mine_kernel12MiningParamsmPmPi(
	.param .align 8 .b8 _Z11mine_kernel12MiningParamsmPmPi_param_0[144],
	.param .u64 _Z11mine_kernel12MiningParamsmPmPi_param_1,
	.param .u64 .ptr .align 1 _Z11mine_kernel12MiningParamsmPmPi_param_2,
	.param .u64 .ptr .align 1 _Z11mine_kernel12MiningParamsmPmPi_param_3
)
.maxntid 256
.minnctapersm 5
{
	.local .align 16 .b8 	__local_depot0[192];
	.reg .b64 	%SP;
	.reg .b64 	%SPL;
	.reg .pred 	%p<55>;
	.reg .b16 	%rs<92>;
	.reg .b32 	%r<8354>;
	.reg .b64 	%rd<254>;

	mov.u64 	%SPL, __local_depot0;
	mov.b64 	%rd52, _Z11mine_kernel12MiningParamsmPmPi_param_0;
	ld.param.u64 	%rd55, [_Z11mine_kernel12MiningParamsmPmPi_param_1];
	mov.u64 	%rd1, %rd52;
	add.u64 	%rd2, %SPL, 0;
	add.u64 	%rd3, %SPL, 128;
	add.u64 	%rd4, %SPL, 160;
	mov.u32 	%r141, %ctaid.x;
	mov.u32 	%r142, %ntid.x;
	mul.wide.u32 	%rd59, %r141, %r142;
	mov.u32 	%r143, %tid.x;
	cvt.u64.u32 	%rd60, %r143;
	add.s64 	%rd5, %rd59, %rd60;
	setp.ge.u64 	%p1, %rd5, %rd55;
	@%p1 bra 	$L__BB0_77;
	ld.param.u64 	%rd61, [%rd1+128];
	add.s64 	%rd6, %rd61, %rd5;
	setp.eq.s64 	%p2, %rd6, 0;
	@%p2 bra 	$L__BB0_78;
	mov.b32 	%r8309, 0;
	mov.b32 	%r8301, -1;
	mov.b16 	%rs91, 1;
	mov.b32 	%r8300, 1;
	mov.u64 	%rd238, %rd6;
$L__BB0_3:
	mov.u32 	%r3, %r8309;
	mov.u32 	%r8304, %r8301;
	mov.u16 	%rs1, %rs91;
	mov.u32 	%r1, %r8300;
	mul.hi.u64 	%rd62, %rd238, -3689348814741910323;
	shr.u64 	%rd8, %rd62, 3;
	mul.lo.s64 	%rd63, %rd8, 10;
	sub.s64 	%rd64, %rd238, %rd63;
	cvt.u16.u64 	%rs4, %rd64;
	add.s16 	%rs5, %rs4, 48;
	add.s32 	%r8309, %r3, 1;
	cvt.u64.u32 	%rd65, %r3;
	add.s64 	%rd66, %rd2, %rd65;
	st.local.u8 	[%rd66], %rs5;
	setp.gt.u64 	%p3, %rd238, 9;
	add.s32 	%r8301, %r8304, 1;
	add.s16 	%rs91, %rs1, 1;
	add.s32 	%r8300, %r1, 1;
	mov.u64 	%rd238, %rd8;
	@%p3 bra 	$L__BB0_3;
	setp.lt.u32 	%p4, %r3, 3;
	mov.b32 	%r8306, 0;
	@%p4 bra 	$L__BB0_7;
	cvt.s64.s32 	%rd67, %r8301;
	add.s64 	%rd9, %rd2, %rd67;
	and.b32  	%r149, %r1, -4;
	neg.s32 	%r8303, %r149;
	mov.b32 	%r8306, 0;
	mov.u64 	%rd239, %rd3;
$L__BB0_6:
	cvt.s64.s32 	%rd68, %r8306;
	sub.s64 	%rd69, %rd9, %rd68;
	cvt.s64.s32 	%rd70, %r8304;
	add.s64 	%rd71, %rd2, %rd70;
	ld.local.u8 	%r150, [%rd69+-3];
	ld.local.u8 	%r151, [%rd69+-2];
	prmt.b32 	%r152, %r151, %r150, 0x3340U;
	ld.local.u8 	%r153, [%rd71];
	ld.local.u8 	%r154, [%rd69];
	prmt.b32 	%r155, %r154, %r153, 0x3340U;
	prmt.b32 	%r156, %r155, %r152, 0x5410U;
	st.local.u32 	[%rd239], %r156;
	add.s32 	%r8306, %r8306, 4;
	add.s32 	%r8304, %r8304, -4;
	add.s64 	%rd239, %rd239, 4;
	add.s32 	%r8303, %r8303, 4;
	setp.ne.s32 	%p5, %r8303, 0;
	@%p5 bra 	$L__BB0_6;
$L__BB0_7:
	and.b32  	%r157, %r8309, 3;
	setp.eq.s32 	%p6, %r157, 0;
	@%p6 bra 	$L__BB0_10;
	cvt.u64.u32 	%rd72, %r8306;
	add.s64 	%rd240, %rd3, %rd72;
	cvt.s64.s32 	%rd73, %r8301;
	add.s64 	%rd13, %rd2, %rd73;
	cvt.u32.u16 	%r158, %rs1;
	and.b32  	%r159, %r158, 3;
	neg.s32 	%r8307, %r159;
$L__BB0_9:
	.pragma "nounroll";
	cvt.s64.s32 	%rd74, %r8306;
	sub.s64 	%rd75, %rd13, %rd74;
	ld.local.u8 	%rs6, [%rd75];
	st.local.u8 	[%rd240], %rs6;
	add.s32 	%r8306, %r8306, 1;
	add.s64 	%rd240, %rd240, 1;
	add.s32 	%r8307, %r8307, 1;
	setp.ne.s32 	%p7, %r8307, 0;
	@%p7 bra 	$L__BB0_9;
$L__BB0_10:
	ld.param.u32 	%r21, [%rd1+96];
	setp.lt.s32 	%p8, %r21, 1;
	mov.b32 	%r8322, 0;
	@%p8 bra 	$L__BB0_17;
	and.b32  	%r22, %r21, 3;
	setp.lt.s32 	%p9, %r21, 4;
	mov.b32 	%r8322, 0;
	@%p9 bra 	$L__BB0_14;
	and.b32  	%r8322, %r21, 2147483644;
	add.s64 	%rd243, %rd1, 32;
	neg.s32 	%r8314, %r8322;
	mov.u64 	%rd244, %rd2;
$L__BB0_13:
	ld.param.u32 	%r164, [%rd243];
	st.local.u32 	[%rd244], %r164;
	add.s64 	%rd244, %rd244, 4;
	add.s64 	%rd243, %rd243, 4;
	add.s32 	%r8314, %r8314, 4;
	setp.eq.s32 	%p10, %r8314, 0;
	@%p10 bra 	$L__BB0_14;
	bra.uni 	$L__BB0_13;
$L__BB0_14:
	setp.eq.s32 	%p11, %r22, 0;
	@%p11 bra 	$L__BB0_17;
	cvt.u64.u32 	%rd76, %r8322;
	add.s64 	%rd242, %rd2, %rd76;
	add.s64 	%rd77, %rd76, %rd1;
	add.s64 	%rd241, %rd77, 32;
	neg.s32 	%r8312, %r22;
	add.s32 	%r8322, %r8322, %r22;
$L__BB0_16:
	.pragma "nounroll";
	ld.param.u8 	%rs8, [%rd241];
	st.local.u8 	[%rd242], %rs8;
	add.s64 	%rd242, %rd242, 1;
	add.s64 	%rd241, %rd241, 1;
	add.s32 	%r8312, %r8312, 1;
	setp.ne.s32 	%p12, %r8312, 0;
	@%p12 bra 	$L__BB0_16;
$L__BB0_17:
	and.b32  	%r32, %r8309, 3;
	setp.lt.u32 	%p13, %r8309, 4;
	mov.b32 	%r8321, 0;
	@%p13 bra 	$L__BB0_20;
	and.b32  	%r168, %r8309, -4;
	neg.s32 	%r8320, %r168;
	cvt.u64.u32 	%rd78, %r8322;
	add.s64 	%rd79, %rd78, %rd2;
	add.s64 	%rd247, %rd79, 1;
	mov.b32 	%r8321, 0;
	mov.u64 	%rd248, %rd3;
$L__BB0_19:
	ld.local.u32 	%r169, [%rd248];
	bfe.u32 	%r170, %r169, 0, 8;
	bfe.u32 	%r171, %r169, 8, 8;
	bfe.u32 	%r172, %r169, 16, 8;
	bfe.u32 	%r173, %r169, 24, 8;
	st.local.u8 	[%rd247+-1], %r170;
	st.local.u8 	[%rd247], %r171;
	st.local.u8 	[%rd247+1], %r172;
	add.s32 	%r8322, %r8322, 4;
	st.local.u8 	[%rd247+2], %r173;
	add.s32 	%r8321, %r8321, 4;
	add.s64 	%rd248, %rd248, 4;
	add.s32 	%r8320, %r8320, 4;
	add.s64 	%rd247, %rd247, 4;
	setp.eq.s32 	%p14, %r8320, 0;
	@%p14 bra 	$L__BB0_20;
	bra.uni 	$L__BB0_19;
$L__BB0_20:
	setp.eq.s32 	%p15, %r32, 0;
	@%p15 bra 	$L__BB0_23;
	cvt.u64.u32 	%rd80, %r8321;
	add.s64 	%rd246, %rd3, %rd80;
	cvt.u64.u32 	%rd81, %r8322;
	add.s64 	%rd245, %rd2, %rd81;
	neg.s32 	%r8318, %r32;
	add.s32 	%r8322, %r8322, %r32;
$L__BB0_22:
	.pragma "nounroll";
	ld.local.u8 	%rs9, [%rd246];
	st.local.u8 	[%rd245], %rs9;
	add.s64 	%rd246, %rd246, 1;
	add.s64 	%rd245, %rd245, 1;
	add.s32 	%r8318, %r8318, 1;
	setp.ne.s32 	%p16, %r8318, 0;
	@%p16 bra 	$L__BB0_22;
$L__BB0_23:
	ld.param.u32 	%r44, [%rd1+120];
	setp.lt.s32 	%p17, %r44, 1;
	@%p17 bra 	$L__BB0_30;
	and.b32  	%r45, %r44, 3;
	setp.lt.s32 	%p18, %r44, 4;
	mov.b32 	%r8326, 0;
	@%p18 bra 	$L__BB0_27;
	and.b32  	%r8326, %r44, 2147483644;
	add.s64 	%rd250, %rd1, 112;
	neg.s32 	%r8323, %r8326;
	cvt.u64.u32 	%rd82, %r8322;
	add.s64 	%rd83, %rd82, %rd2;
	add.s64 	%rd249, %rd83, 3;
$L__BB0_26:
	ld.param.u32 	%r176, [%rd250];
	bfe.u32 	%r177, %r176, 0, 8;
	bfe.u32 	%r178, %r176, 8, 8;
	bfe.u32 	%r179, %r176, 16, 8;
	bfe.u32 	%r180, %r176, 24, 8;
	st.local.u8 	[%rd249+-3], %r177;
	st.local.u8 	[%rd249+-2], %r178;
	st.local.u8 	[%rd249+-1], %r179;
	add.s32 	%r8322, %r8322, 4;
	st.local.u8 	[%rd249], %r180;
	add.s64 	%rd250, %rd250, 4;
	add.s32 	%r8323, %r8323, 4;
	add.s64 	%rd249, %rd249, 4;
	setp.ne.s32 	%p19, %r8323, 0;
	@%p19 bra 	$L__BB0_26;
$L__BB0_27:
	setp.eq.s32 	%p20, %r45, 0;
	@%p20 bra 	$L__BB0_30;
	cvt.u64.u32 	%rd84, %r8326;
	add.s64 	%rd85, %rd84, %rd1;
	add.s64 	%rd252, %rd85, 112;
	cvt.u64.u32 	%rd86, %r8322;
	add.s64 	%rd251, %rd2, %rd86;
	neg.s32 	%r8328, %r45;
	add.s32 	%r8322, %r8322, %r45;
$L__BB0_29:
	.pragma "nounroll";
	ld.param.u8 	%rs10, [%rd252];
	st.local.u8 	[%rd251], %rs10;
	add.s64 	%rd252, %rd252, 1;
	add.s64 	%rd251, %rd251, 1;
	add.s32 	%r8328, %r8328, 1;
	setp.ne.s32 	%p21, %r8328, 0;
	@%p21 bra 	$L__BB0_29;
$L__BB0_30:
	add.s32 	%r8332, %r8322, 1;
	cvt.u64.u32 	%rd87, %r8322;
	add.s64 	%rd50, %rd2, %rd87;
	mov.b16 	%rs11, 128;
	st.local.u8 	[%rd50], %rs11;
	setp.lt.u32 	%p22, %r8322, 56;
	@%p22 bra 	$L__BB0_35;
	setp.lt.u32 	%p23, %r8322, 63;
	@%p23 bra 	$L__BB0_64;
$L__BB0_32:
	setp.gt.u32 	%p30, %r8332, 119;
	mov.b64 	%rd253, 120;
	@%p30 bra 	$L__BB0_60;
	max.u32 	%r188, %r8322, 63;
	sub.s32 	%r76, 119, %r188;
	and.b32  	%r77, %r76, 15;
	add.s32 	%r189, %r188, -104;
	setp.lt.u32 	%p31, %r189, 15;
	@%p31 bra 	$L__BB0_51;
	add.s32 	%r8334, %r8332, 7;
	and.b32  	%r190, %r76, -16;
	neg.s32 	%r8333, %r190;
	bra.uni 	$L__BB0_49;
$L__BB0_35:
	setp.eq.s32 	%p39, %r8322, 55;
	mov.b64 	%rd253, 56;
	@%p39 bra 	$L__BB0_60;
	sub.s32 	%r67, 55, %r8322;
	and.b32  	%r68, %r67, 15;
	add.s32 	%r216, %r8322, -40;
	setp.lt.u32 	%p40, %r216, 15;
	@%p40 bra 	$L__BB0_40;
	add.s32 	%r8331, %r8322, 8;
	and.b32  	%r217, %r67, -16;
	neg.s32 	%r8330, %r217;
$L__BB0_38:
	.pragma "nounroll";
	add.s32 	%r218, %r8331, -7;
	add.s32 	%r219, %r8331, -6;
	cvt.u64.u32 	%rd152, %r218;
	add.s64 	%rd153, %rd2, %rd152;
	mov.b16 	%rs23, 0;
	st.local.u8 	[%rd153], %rs23;
	add.s32 	%r220, %r8331, -5;
	cvt.u64.u32 	%rd154, %r219;
	add.s64 	%rd155, %rd2, %rd154;
	st.local.u8 	[%rd155], %rs23;
	add.s32 	%r221, %r8331, -4;
	cvt.u64.u32 	%rd156, %r220;
	add.s64 	%rd157, %rd2, %rd156;
	st.local.u8 	[%rd157], %rs23;
	add.s32 	%r222, %r8331, -3;
	cvt.u64.u32 	%rd158, %r221;
	add.s64 	%rd159, %rd2, %rd158;
	st.local.u8 	[%rd159], %rs23;
	add.s32 	%r223, %r8331, -2;
	cvt.u64.u32 	%rd160, %r222;
	add.s64 	%rd161, %rd2, %rd160;
	st.local.u8 	[%rd161], %rs23;
	add.s32 	%r224, %r8331, -1;
	cvt.u64.u32 	%rd162, %r223;
	add.s64 	%rd163, %rd2, %rd162;
	st.local.u8 	[%rd163], %rs23;
	add.s32 	%r225, %r8331, 8;
	cvt.u64.u32 	%rd164, %r224;
	add.s64 	%rd165, %rd2, %rd164;
	st.local.u8 	[%rd165], %rs23;
	add.s32 	%r226, %r8331, 1;
	cvt.u64.u32 	%rd166, %r8331;
	add.s64 	%rd167, %rd2, %rd166;
	st.local.u8 	[%rd167], %rs23;
	add.s32 	%r227, %r8331, 2;
	cvt.u64.u32 	%rd168, %r226;
	add.s64 	%rd169, %rd2, %rd168;
	st.local.u8 	[%rd169], %rs23;
	add.s32 	%r228, %r8331, 3;
	cvt.u64.u32 	%rd170, %r227;
	add.s64 	%rd171, %rd2, %rd170;
	st.local.u8 	[%rd171], %rs23;
	add.s32 	%r229, %r8331, 4;
	cvt.u64.u32 	%rd172, %r228;
	add.s64 	%rd173, %rd2, %rd172;
	st.local.u8 	[%rd173], %rs23;
	add.s32 	%r230, %r8331, 5;
	cvt.u64.u32 	%rd174, %r229;
	add.s64 	%rd175, %rd2, %rd174;
	st.local.u8 	[%rd175], %rs23;
	add.s32 	%r231, %r8331, 6;
	cvt.u64.u32 	%rd176, %r230;
	add.s64 	%rd177, %rd2, %rd176;
	st.local.u8 	[%rd177], %rs23;
	add.s32 	%r232, %r8331, 7;
	cvt.u64.u32 	%rd178, %r231;
	add.s64 	%rd179, %rd2, %rd178;
	st.local.u8 	[%rd179], %rs23;
	cvt.u64.u32 	%rd180, %r232;
	add.s64 	%rd181, %rd2, %rd180;
	st.local.u8 	[%rd181], %rs23;
	cvt.u64.u32 	%rd182, %r225;
	add.s64 	%rd183, %rd2, %rd182;
	st.local.u8 	[%rd183], %rs23;
	add.s32 	%r8331, %r8331, 16;
	add.s32 	%r8330, %r8330, 16;
	setp.eq.s32 	%p41, %r8330, 0;
	@%p41 bra 	$L__BB0_39;
	bra.uni 	$L__BB0_38;
$L__BB0_39:
	add.s32 	%r8332, %r8331, -7;
$L__BB0_40:
	setp.eq.s32 	%p42, %r68, 0;
	@%p42 bra 	$L__BB0_60;
	and.b32  	%r86, %r67, 7;
	setp.lt.u32 	%p43, %r68, 8;
	@%p43 bra 	$L__BB0_43;
	add.s32 	%r233, %r8332, 1;
	cvt.u64.u32 	%rd185, %r8332;
	add.s64 	%rd186, %rd2, %rd185;
	mov.b16 	%rs24, 0;
	st.local.u8 	[%rd186], %rs24;
	add.s32 	%r234, %r8332, 2;
	cvt.u64.u32 	%rd187, %r233;
	add.s64 	%rd188, %rd2, %rd187;
	st.local.u8 	[%rd188], %rs24;
	add.s32 	%r235, %r8332, 3;
	cvt.u64.u32 	%rd189, %r234;
	add.s64 	%rd190, %rd2, %rd189;
	st.local.u8 	[%rd190], %rs24;
	add.s32 	%r236, %r8332, 4;
	cvt.u64.u32 	%rd191, %r235;
	add.s64 	%rd192, %rd2, %rd191;
	st.local.u8 	[%rd192], %rs24;
	add.s32 	%r237, %r8332, 5;
	cvt.u64.u32 	%rd193, %r236;
	add.s64 	%rd194, %rd2, %rd193;
	st.local.u8 	[%rd194], %rs24;
	add.s32 	%r238, %r8332, 6;
	cvt.u64.u32 	%rd195, %r237;
	add.s64 	%rd196, %rd2, %rd195;
	st.local.u8 	[%rd196], %rs24;
	add.s32 	%r239, %r8332, 7;
	cvt.u64.u32 	%rd197, %r238;
	add.s64 	%rd198, %rd2, %rd197;
	st.local.u8 	[%rd198], %rs24;
	cvt.u64.u32 	%rd199, %r239;
	add.s64 	%rd200, %rd2, %rd199;
	st.local.u8 	[%rd200], %rs24;
	add.s32 	%r8332, %r8332, 8;
$L__BB0_43:
	setp.eq.s32 	%p44, %r86, 0;
	@%p44 bra 	$L__BB0_60;
	and.b32  	%r89, %r67, 3;
	setp.lt.u32 	%p45, %r86, 4;
	@%p45 bra 	$L__BB0_46;
	add.s32 	%r240, %r8332, 1;
	cvt.u64.u32 	%rd202, %r8332;
	add.s64 	%rd203, %rd2, %rd202;
	mov.b16 	%rs25, 0;
	st.local.u8 	[%rd203], %rs25;
	add.s32 	%r241, %r8332, 2;
	cvt.u64.u32 	%rd204, %r240;
	add.s64 	%rd205, %rd2, %rd204;
	st.local.u8 	[%rd205], %rs25;
	add.s32 	%r242, %r8332, 3;
	cvt.u64.u32 	%rd206, %r241;
	add.s64 	%rd207, %rd2, %rd206;
	st.local.u8 	[%rd207], %rs25;
	cvt.u64.u32 	%rd208, %r242;
	add.s64 	%rd209, %rd2, %rd208;
	st.local.u8 	[%rd209], %rs25;
	add.s32 	%r8332, %r8332, 4;
$L__BB0_46:
	setp.eq.s32 	%p46, %r89, 0;
	@%p46 bra 	$L__BB0_60;
	neg.s32 	%r8338, %r89;
$L__BB0_48:
	.pragma "nounroll";
	add.s32 	%r95, %r8332, 1;
	cvt.u64.u32 	%rd212, %r8332;
	add.s64 	%rd213, %rd2, %rd212;
	mov.b16 	%rs26, 0;
	st.local.u8 	[%rd213], %rs26;
	add.s32 	%r8338, %r8338, 1;
	setp.eq.s32 	%p47, %r8338, 0;
	mov.u32 	%r8332, %r95;
	@%p47 bra 	$L__BB0_60;
	bra.uni 	$L__BB0_48;
$L__BB0_49:
	.pragma "nounroll";
	add.s32 	%r191, %r8334, -7;
	add.s32 	%r192, %r8334, -6;
	cvt.u64.u32 	%rd89, %r191;
	add.s64 	%rd90, %rd2, %rd89;
	mov.b16 	%rs19, 0;
	st.local.u8 	[%rd90], %rs19;
	add.s32 	%r193, %r8334, -5;
	cvt.u64.u32 	%rd91, %r192;
	add.s64 	%rd92, %rd2, %rd91;
	st.local.u8 	[%rd92], %rs19;
	add.s32 	%r194, %r8334, -4;
	cvt.u64.u32 	%rd93, %r193;
	add.s64 	%rd94, %rd2, %rd93;
	st.local.u8 	[%rd94], %rs19;
	add.s32 	%r195, %r8334, -3;
	cvt.u64.u32 	%rd95, %r194;
	add.s64 	%rd96, %rd2, %rd95;
	st.local.u8 	[%rd96], %rs19;
	add.s32 	%r196, %r8334, -2;
	cvt.u64.u32 	%rd97, %r195;
	add.s64 	%rd98, %rd2, %rd97;
	st.local.u8 	[%rd98], %rs19;
	add.s32 	%r197, %r8334, -1;
	cvt.u64.u32 	%rd99, %r196;
	add.s64 	%rd100, %rd2, %rd99;
	st.local.u8 	[%rd100], %rs19;
	add.s32 	%r198, %r8334, 8;
	cvt.u64.u32 	%rd101, %r197;
	add.s64 	%rd102, %rd2, %rd101;
	st.local.u8 	[%rd102], %rs19;
	add.s32 	%r199, %r8334, 1;
	cvt.u64.u32 	%rd103, %r8334;
	add.s64 	%rd104, %rd2, %rd103;
	st.local.u8 	[%rd104], %rs19;
	add.s32 	%r200, %r8334, 2;
	cvt.u64.u32 	%rd105, %r199;
	add.s64 	%rd106, %rd2, %rd105;
	st.local.u8 	[%rd106], %rs19;
	add.s32 	%r201, %r8334, 3;
	cvt.u64.u32 	%rd107, %r200;
	add.s64 	%rd108, %rd2, %rd107;
	st.local.u8 	[%rd108], %rs19;
	add.s32 	%r202, %r8334, 4;
	cvt.u64.u32 	%rd109, %r201;
	add.s64 	%rd110, %rd2, %rd109;
	st.local.u8 	[%rd110], %rs19;
	add.s32 	%r203, %r8334, 5;
	cvt.u64.u32 	%rd111, %r202;
	add.s64 	%rd112, %rd2, %rd111;
	st.local.u8 	[%rd112], %rs19;
	add.s32 	%r204, %r8334, 6;
	cvt.u64.u32 	%rd113, %r203;
	add.s64 	%rd114, %rd2, %rd113;
	st.local.u8 	[%rd114], %rs19;
	add.s32 	%r205, %r8334, 7;
	cvt.u64.u32 	%rd115, %r204;
	add.s64 	%rd116, %rd2, %rd115;
	st.local.u8 	[%rd116], %rs19;
	cvt.u64.u32 	%rd117, %r205;
	add.s64 	%rd118, %rd2, %rd117;
	st.local.u8 	[%rd118], %rs19;
	cvt.u64.u32 	%rd119, %r198;
	add.s64 	%rd120, %rd2, %rd119;
	st.local.u8 	[%rd120], %rs19;
	add.s32 	%r8334, %r8334, 16;
	add.s32 	%r8333, %r8333, 16;
	setp.eq.s32 	%p32, %r8333, 0;
	@%p32 bra 	$L__BB0_50;
	bra.uni 	$L__BB0_49;
$L__BB0_50:
	add.s32 	%r8332, %r8334, -7;
$L__BB0_51:
	setp.eq.s32 	%p33, %r77, 0;
	@%p33 bra 	$L__BB0_60;
	and.b32  	%r99, %r76, 7;
	setp.lt.u32 	%p34, %r77, 8;
	@%p34 bra 	$L__BB0_54;
	add.s32 	%r206, %r8332, 1;
	cvt.u64.u32 	%rd122, %r8332;
	add.s64 	%rd123, %rd2, %rd122;
	mov.b16 	%rs20, 0;
	st.local.u8 	[%rd123], %rs20;
	add.s32 	%r207, %r8332, 2;
	cvt.u64.u32 	%rd124, %r206;
	add.s64 	%rd125, %rd2, %rd124;
	st.local.u8 	[%rd125], %rs20;
	add.s32 	%r208, %r8332, 3;
	cvt.u64.u32 	%rd126, %r207;
	add.s64 	%rd127, %rd2, %rd126;
	st.local.u8 	[%rd127], %rs20;
	add.s32 	%r209, %r8332, 4;
	cvt.u64.u32 	%rd128, %r208;
	add.s64 	%rd129, %rd2, %rd128;
	st.local.u8 	[%rd129], %rs20;
	add.s32 	%r210, %r8332, 5;
	cvt.u64.u32 	%rd130, %r209;
	add.s64 	%rd131, %rd2, %rd130;
	st.local.u8 	[%rd131], %rs20;
	add.s32 	%r211, %r8332, 6;
	cvt.u64.u32 	%rd132, %r210;
	add.s64 	%rd133, %rd2, %rd132;
	st.local.u8 	[%rd133], %rs20;
	add.s32 	%r212, %r8332, 7;
	cvt.u64.u32 	%rd134, %r211;
	add.s64 	%rd135, %rd2, %rd134;
	st.local.u8 	[%rd135], %rs20;
	cvt.u64.u32 	%rd136, %r212;
	add.s64 	%rd137, %rd2, %rd136;
	st.local.u8 	[%rd137], %rs20;
	add.s32 	%r8332, %r8332, 8;
$L__BB0_54:
	setp.eq.s32 	%p35, %r99, 0;
	@%p35 bra 	$L__BB0_60;
	and.b32  	%r102, %r76, 3;
	setp.lt.u32 	%p36, %r99, 4;
	@%p36 bra 	$L__BB0_57;
	add.s32 	%r213, %r8332, 1;
	cvt.u64.u32 	%rd139, %r8332;
	add.s64 	%rd140, %rd2, %rd139;
	mov.b16 	%rs21, 0;
	st.local.u8 	[%rd140], %rs21;
	add.s32 	%r214, %r8332, 2;
	cvt.u64.u32 	%rd141, %r213;
	add.s64 	%rd142, %rd2, %rd141;
	st.local.u8 	[%rd142], %rs21;
	add.s32 	%r215, %r8332, 3;
	cvt.u64.u32 	%rd143, %r214;
	add.s64 	%rd144, %rd2, %rd143;
	st.local.u8 	[%rd144], %rs21;
	cvt.u64.u32 	%rd145, %r215;
	add.s64 	%rd146, %rd2, %rd145;
	st.local.u8 	[%rd146], %rs21;
	add.s32 	%r8332, %r8332, 4;
$L__BB0_57:
	setp.eq.s32 	%p37, %r102, 0;
	@%p37 bra 	$L__BB0_60;
	neg.s32 	%r8343, %r102;
$L__BB0_59:
	.pragma "nounroll";
	add.s32 	%r108, %r8332, 1;
	cvt.u64.u32 	%rd149, %r8332;
	add.s64 	%rd150, %rd2, %rd149;
	mov.b16 	%rs22, 0;
	st.local.u8 	[%rd150], %rs22;
	add.s32 	%r8343, %r8343, 1;
	setp.ne.s32 	%p38, %r8343, 0;
	mov.u32 	%r8332, %r108;
	@%p38 bra 	$L__BB0_59;
$L__BB0_60:
	mov.u64 	%rd214, %rd52;
	ld.param.u64 	%rd215, [%rd214+104];
	cvt.u64.u32 	%rd216, %r8309;
	add.s64 	%rd217, %rd215, %rd216;
	ld.param.s32 	%rd218, [%rd214+120];
	add.s64 	%rd219, %rd217, %rd218;
	shl.b64 	%rd220, %rd219, 3;
	setp.lt.u32 	%p48, %r8322, 56;
	shr.u64 	%rd221, %rd219, 53;
	add.s64 	%rd222, %rd2, %rd253;
	st.local.u8 	[%rd222], %rd221;
	shr.u64 	%rd223, %rd219, 45;
	st.local.u8 	[%rd222+1], %rd223;
	shr.u64 	%rd224, %rd219, 37;
	st.local.u8 	[%rd222+2], %rd224;
	shr.u64 	%rd225, %rd219, 29;
	st.local.u8 	[%rd222+3], %rd225;
	shr.u64 	%rd226, %rd219, 21;
	st.local.u8 	[%rd222+4], %rd226;
	shr.u64 	%rd227, %rd219, 13;
	st.local.u8 	[%rd222+5], %rd227;
	shr.u64 	%rd228, %rd219, 5;
	st.local.u8 	[%rd222+6], %rd228;
	st.local.u8 	[%rd222+7], %rd220;
	ld.param.v2.u32 	{%r265, %r2547}, [%rd214];
	ld.param.v2.u32 	{%r2548, %r2549}, [%rd214+8];
	st.local.v4.u32 	[%rd4], {%r265, %r2547, %r2548, %r2549};
	ld.param.v2.u32 	{%r253, %r2550}, [%rd214+16];
	ld.param.v2.u32 	{%r2551, %r2552}, [%rd214+24];
	st.local.v4.u32 	[%rd4+16], {%r253, %r2550, %r2551, %r2552};
	ld.local.v4.b32 	{%r2553, %r2554, %r2555, %r2556}, [%rd2];
	bfe.u32 	%r2557, %r2556, 16, 8;
	cvt.u16.u32 	%rs27, %r2557;
	bfe.u32 	%r2558, %r2556, 8, 8;
	bfe.u32 	%r2559, %r2556, 0, 8;
	bfe.u32 	%r2560, %r2555, 16, 8;
	cvt.u16.u32 	%rs28, %r2560;
	bfe.u32 	%r2561, %r2555, 8, 8;
	bfe.u32 	%r2562, %r2555, 0, 8;
	bfe.u32 	%r2563, %r2554, 16, 8;
	cvt.u16.u32 	%rs29, %r2563;
	bfe.u32 	%r2564, %r2554, 8, 8;
	bfe.u32 	%r2565, %r2554, 0, 8;
	bfe.u32 	%r2566, %r2553, 16, 8;
	cvt.u16.u32 	%rs30, %r2566;
	bfe.u32 	%r2567, %r2553, 8, 8;
	bfe.u32 	%r2568, %r2553, 0, 8;
	shl.b32 	%r2569, %r2568, 24;
	shl.b32 	%r2570, %r2567, 16;
	and.b32  	%r2571, %r2570, 16711680;
	or.b32  	%r2572, %r2571, %r2569;
	and.b16  	%rs31, %rs30, 255;
	mul.wide.u16 	%r2573, %rs31, 256;
	or.b32  	%r2574, %r2572, %r2573;
	bfe.u32 	%r2575, %r2553, 24, 8;
	or.b32  	%r2576, %r2574, %r2575;
	shl.b32 	%r2577, %r2565, 24;
	shl.b32 	%r2578, %r2564, 16;
	and.b32  	%r2579, %r2578, 16711680;
	or.b32  	%r2580, %r2579, %r2577;
	and.b16  	%rs32, %rs29, 255;
	mul.wide.u16 	%r2581, %rs32, 256;
	or.b32  	%r2582, %r2580, %r2581;
	bfe.u32 	%r2583, %r2554, 24, 8;
	or.b32  	%r641, %r2582, %r2583;
	shl.b32 	%r2584, %r2562, 24;
	shl.b32 	%r2585, %r2561, 16;
	and.b32  	%r2586, %r2585, 16711680;
	or.b32  	%r2587, %r2586, %r2584;
	and.b16  	%rs33, %rs28, 255;
	mul.wide.u16 	%r2588, %rs33, 256;
	or.b32  	%r2589, %r2587, %r2588;
	bfe.u32 	%r2590, %r2555, 24, 8;
	or.b32  	%r681, %r2589, %r2590;
	shl.b32 	%r2591, %r2559, 24;
	shl.b32 	%r2592, %r2558, 16;
	and.b32  	%r2593, %r2592, 16711680;
	or.b32  	%r2594, %r2593, %r2591;
	and.b16  	%rs34, %rs27, 255;
	mul.wide.u16 	%r2595, %rs34, 256;
	or.b32  	%r2596, %r2594, %r2595;
	bfe.u32 	%r2597, %r2556, 24, 8;
	or.b32  	%r721, %r2596, %r2597;
	ld.local.v4.b32 	{%r2598, %r2599, %r2600, %r2601}, [%rd2+16];
	bfe.u32 	%r2602, %r2601, 16, 8;
	cvt.u16.u32 	%rs35, %r2602;
	bfe.u32 	%r2603, %r2601, 8, 8;
	bfe.u32 	%r2604, %r2601, 0, 8;
	bfe.u32 	%r2605, %r2600, 16, 8;
	cvt.u16.u32 	%rs36, %r2605;
	bfe.u32 	%r2606, %r2600, 8, 8;
	bfe.u32 	%r2607, %r2600, 0, 8;
	bfe.u32 	%r2608, %r2599, 16, 8;
	cvt.u16.u32 	%rs37, %r2608;
	bfe.u32 	%r2609, %r2599, 8, 8;
	bfe.u32 	%r2610, %r2599, 0, 8;
	bfe.u32 	%r2611, %r2598, 16, 8;
	cvt.u16.u32 	%rs38, %r2611;
	bfe.u32 	%r2612, %r2598, 8, 8;
	bfe.u32 	%r2613, %r2598, 0, 8;
	shl.b32 	%r2614, %r2613, 24;
	shl.b32 	%r2615, %r2612, 16;
	and.b32  	%r2616, %r2615, 16711680;
	or.b32  	%r2617, %r2616, %r2614;
	and.b16  	%rs39, %rs38, 255;
	mul.wide.u16 	%r2618, %rs39, 256;
	or.b32  	%r2619, %r2617, %r2618;
	bfe.u32 	%r2620, %r2598, 24, 8;
	or.b32  	%r761, %r2619, %r2620;
	shl.b32 	%r2621, %r2610, 24;
	shl.b32 	%r2622, %r2609, 16;
	and.b32  	%r2623, %r2622, 16711680;
	or.b32  	%r2624, %r2623, %r2621;
	and.b16  	%rs40, %rs37, 255;
	mul.wide.u16 	%r2625, %rs40, 256;
	or.b32  	%r2626, %r2624, %r2625;
	bfe.u32 	%r2627, %r2599, 24, 8;
	or.b32  	%r801, %r2626, %r2627;
	shl.b32 	%r2628, %r2607, 24;
	shl.b32 	%r2629, %r2606, 16;
	and.b32  	%r2630, %r2629, 16711680;
	or.b32  	%r2631, %r2630, %r2628;
	and.b16  	%rs41, %rs36, 255;
	mul.wide.u16 	%r2632, %rs41, 256;
	or.b32  	%r2633, %r2631, %r2632;
	bfe.u32 	%r2634, %r2600, 24, 8;
	or.b32  	%r841, %r2633, %r2634;
	shl.b32 	%r2635, %r2604, 24;
	shl.b32 	%r2636, %r2603, 16;
	and.b32  	%r2637, %r2636, 16711680;
	or.b32  	%r2638, %r2637, %r2635;
	and.b16  	%rs42, %rs35, 255;
	mul.wide.u16 	%r2639, %rs42, 256;
	or.b32  	%r2640, %r2638, %r2639;
	bfe.u32 	%r2641, %r2601, 24, 8;
	or.b32  	%r881, %r2640, %r2641;
	ld.local.v4.b32 	{%r2642, %r2643, %r2644, %r2645}, [%rd2+32];
	bfe.u32 	%r2646, %r2645, 16, 8;
	cvt.u16.u32 	%rs43, %r2646;
	bfe.u32 	%r2647, %r2645, 8, 8;
	bfe.u32 	%r2648, %r2645, 0, 8;
	bfe.u32 	%r2649, %r2644, 16, 8;
	cvt.u16.u32 	%rs44, %r2649;
	bfe.u32 	%r2650, %r2644, 8, 8;
	bfe.u32 	%r2651, %r2644, 0, 8;
	bfe.u32 	%r2652, %r2643, 16, 8;
	cvt.u16.u32 	%rs45, %r2652;
	bfe.u32 	%r2653, %r2643, 8, 8;
	bfe.u32 	%r2654, %r2643, 0, 8;
	bfe.u32 	%r2655, %r2642, 16, 8;
	cvt.u16.u32 	%rs46, %r2655;
	bfe.u32 	%r2656, %r2642, 8, 8;
	bfe.u32 	%r2657, %r2642, 0, 8;
	shl.b32 	%r2658, %r2657, 24;
	shl.b32 	%r2659, %r2656, 16;
	and.b32  	%r2660, %r2659, 16711680;
	or.b32  	%r2661, %r2660, %r2658;
	and.b16  	%rs47, %rs46, 255;
	mul.wide.u16 	%r2662, %rs47, 256;
	or.b32  	%r2663, %r2661, %r2662;
	bfe.u32 	%r2664, %r2642, 24, 8;
	or.b32  	%r921, %r2663, %r2664;
	shl.b32 	%r2665, %r2654, 24;
	shl.b32 	%r2666, %r2653, 16;
	and.b32  	%r2667, %r2666, 16711680;
	or.b32  	%r2668, %r2667, %r2665;
	and.b16  	%rs48, %rs45, 255;
	mul.wide.u16 	%r2669, %rs48, 256;
	or.b32  	%r2670, %r2668, %r2669;
	bfe.u32 	%r2671, %r2643, 24, 8;
	or.b32  	%r961, %r2670, %r2671;
	shl.b32 	%r2672, %r2651, 24;
	shl.b32 	%r2673, %r2650, 16;
	and.b32  	%r2674, %r2673, 16711680;
	or.b32  	%r2675, %r2674, %r2672;
	and.b16  	%rs49, %rs44, 255;
	mul.wide.u16 	%r2676, %rs49, 256;
	or.b32  	%r2677, %r2675, %r2676;
	bfe.u32 	%r2678, %r2644, 24, 8;
	or.b32  	%r1001, %r2677, %r2678;
	shl.b32 	%r2679, %r2648, 24;
	shl.b32 	%r2680, %r2647, 16;
	and.b32  	%r2681, %r2680, 16711680;
	or.b32  	%r2682, %r2681, %r2679;
	and.b16  	%rs50, %rs43, 255;
	mul.wide.u16 	%r2683, %rs50, 256;
	or.b32  	%r2684, %r2682, %r2683;
	bfe.u32 	%r2685, %r2645, 24, 8;
	or.b32  	%r1041, %r2684, %r2685;
	ld.local.v4.b32 	{%r2686, %r2687, %r2688, %r2689}, [%rd2+48];
	bfe.u32 	%r2690, %r2689, 16, 8;
	cvt.u16.u32 	%rs51, %r2690;
	bfe.u32 	%r2691, %r2689, 8, 8;
	bfe.u32 	%r2692, %r2689, 0, 8;
	bfe.u32 	%r2693, %r2688, 16, 8;
	cvt.u16.u32 	%rs52, %r2693;
	bfe.u32 	%r2694, %r2688, 8, 8;
	bfe.u32 	%r2695, %r2688, 0, 8;
	bfe.u32 	%r2696, %r2687, 16, 8;
	cvt.u16.u32 	%rs53, %r2696;
	bfe.u32 	%r2697, %r2687, 8, 8;
	bfe.u32 	%r2698, %r2687, 0, 8;
	bfe.u32 	%r2699, %r2686, 16, 8;
	cvt.u16.u32 	%rs54, %r2699;
	bfe.u32 	%r2700, %r2686, 8, 8;
	bfe.u32 	%r2701, %r2686, 0, 8;
	shl.b32 	%r2702, %r2701, 24;
	shl.b32 	%r2703, %r2700, 16;
	and.b32  	%r2704, %r2703, 16711680;
	or.b32  	%r2705, %r2704, %r2702;
	and.b16  	%rs55, %rs54, 255;
	mul.wide.u16 	%r2706, %rs55, 256;
	or.b32  	%r2707, %r2705, %r2706;
	bfe.u32 	%r2708, %r2686, 24, 8;
	or.b32  	%r1081, %r2707, %r2708;
	shl.b32 	%r2709, %r2698, 24;
	shl.b32 	%r2710, %r2697, 16;
	and.b32  	%r2711, %r2710, 16711680;
	or.b32  	%r2712, %r2711, %r2709;
	and.b16  	%rs56, %rs53, 255;
	mul.wide.u16 	%r2713, %rs56, 256;
	or.b32  	%r2714, %r2712, %r2713;
	bfe.u32 	%r2715, %r2687, 24, 8;
	or.b32  	%r1121, %r2714, %r2715;
	shl.b32 	%r2716, %r2695, 24;
	shl.b32 	%r2717, %r2694, 16;
	and.b32  	%r2718, %r2717, 16711680;
	or.b32  	%r2719, %r2718, %r2716;
	and.b16  	%rs57, %rs52, 255;
	mul.wide.u16 	%r2720, %rs57, 256;
	or.b32  	%r2721, %r2719, %r2720;
	bfe.u32 	%r2722, %r2688, 24, 8;
	or.b32  	%r1161, %r2721, %r2722;
	shl.b32 	%r2723, %r2692, 24;
	shl.b32 	%r2724, %r2691, 16;
	and.b32  	%r2725, %r2724, 16711680;
	or.b32  	%r2726, %r2725, %r2723;
	and.b16  	%rs58, %rs51, 255;
	mul.wide.u16 	%r2727, %rs58, 256;
	or.b32  	%r2728, %r2726, %r2727;
	bfe.u32 	%r2729, %r2689, 24, 8;
	or.b32  	%r1201, %r2728, %r2729;
	mov.b32 	%r2526, 6;
	// begin inline asm
	shf.r.wrap.b32 %r243, %r253, %r253, %r2526;
	// end inline asm
	mov.b32 	%r2530, 11;
	// begin inline asm
	shf.r.wrap.b32 %r247, %r253, %r253, %r2530;
	// end inline asm
	xor.b32  	%r2730, %r247, %r243;
	mov.b32 	%r2534, 25;
	// begin inline asm
	shf.r.wrap.b32 %r251, %r253, %r253, %r2534;
	// end inline asm
	xor.b32  	%r2731, %r2730, %r251;
	and.b32  	%r2732, %r253, %r2550;
	not.b32 	%r2733, %r253;
	and.b32  	%r2734, %r2551, %r2733;
	or.b32  	%r2735, %r2732, %r2734;
	ld.const.u32 	%r2736, [d_K];
	add.s32 	%r2737, %r2735, %r2552;
	add.s32 	%r2738, %r2737, %r2731;
	add.s32 	%r2739, %r2738, %r2736;
	add.s32 	%r2740, %r2739, %r2576;
	mov.b32 	%r2538, 2;
	// begin inline asm
	shf.r.wrap.b32 %r255, %r265, %r265, %r2538;
	// end inline asm
	mov.b32 	%r2542, 13;
	// begin inline asm
	shf.r.wrap.b32 %r259, %r265, %r265, %r2542;
	// end inline asm
	xor.b32  	%r2741, %r259, %r255;
	mov.b32 	%r2546, 22;
	// begin inline asm
	shf.r.wrap.b32 %r263, %r265, %r265, %r2546;
	// end inline asm
	xor.b32  	%r2742, %r2741, %r263;
	xor.b32  	%r2743, %r2547, %r2548;
	and.b32  	%r2744, %r265, %r2743;
	and.b32  	%r2745, %r2547, %r2548;
	xor.b32  	%r2746, %r2744, %r2745;
	add.s32 	%r277, %r2740, %r2549;
	add.s32 	%r2747, %r2740, %r2746;
	add.s32 	%r289, %r2747, %r2742;
	// begin inline asm
	shf.r.wrap.b32 %r267, %r277, %r277, %r2526;
	// end inline asm
	// begin inline asm
	shf.r.wrap.b32 %r271, %r277, %r277, %r2530;
	// end inline asm
	xor.b32  	%r2748, %r271, %r267;
	// begin inline asm
	shf.r.wrap.b32 %r275, %r277, %r277, %r2534;
	// end inline asm
	xor.b32  	%r2749, %r2748, %r275;
	and.b32  	%r2750, %r277, %r253;
	not.b32 	%r2751, %r277;
	and.b32  	%r2752, %r2550, %r2751;
	or.b32  	%r2753, %r2750, %r2752;
	ld.const.u32 	%r2754, [d_K+4];
	add.s32 	%r2755, %r2753, %r2551;
	add.s32 	%r2756, %r2755, %r2749;
	add.s32 	%r2757, %r2756, %r2754;
	add.s32 	%r2758, %r2757, %r641;
	// begin inline asm
	shf.r.wrap.b32 %r279, %r289, %r289, %r2538;
	// end inline asm
	// begin inline asm
	shf.r.wrap.b32 %r283, %r289, %r289, %r2542;
	// end inline asm
	xor.b32  	%r2759, %r283, %r279;
	// begin inline asm
	shf.r.wrap.b32 %r287, %r289, %r289, %r2546;
	// end inline asm
	xor.b32  	%r2760, %r2759, %r287;
	xor.b32  	%r2761, %r265, %r2547;
	and.b32  	%r2762, %r289, %r2761;
	and.b32  	%r2763, %r265, %r2547;
	xor.b32  	%r2764, %r2762, %r2763;
	add.s32 	%r301, %r2758, %r2548;
	add.s32 	%r2765, %r2758, %r2764;
	add.s32 	%r313, %r2765, %r2760;
	// begin inline asm
	shf.r.wrap.b32 %r291, %r301, %r301, %r2526;
	// end inline asm
	// begin inline asm
	shf.r.wrap.b32 %r295, %r301, %r301, %r2530;
	// end inline asm
	xor.b32  	%r2766, %r295, %r291;
	// begin inline asm
	shf.r.wrap.b32 %r299, %r301, %r301, %r2534;
	// end inline asm
	xor.b32  	%r2767, %r2766, %r299;
	and.b32  	%r2768, %r301, %r277;
	not.b32 	%r2769, %r301;
	and.b32  	%r2770, %r253, %r2769;
	or.b32  	%r2771, %r2768, %r2770;
	ld.const.u32 	%r110, [d_K+8];
	add.s32 	%r2772, %r2771, %r2550;
	add.s32 	%r2773, %r2772, %r2767;
	add.s32 	%r2774, %r2773, %r110;
	add.s32 	%r2775, %r2774, %r681;
	// begin inline asm
	shf.r.wrap.b32 %r303, %r313, %r313, %r2538;
	// end inline asm
	// begin inline asm
	shf.r.wrap.b32 %r307, %r313, %r313, %r2542;
	// end inline asm
	xor.b32  	%r2776, %r307, %r303;
	// begin inline asm
	shf.r.wrap.b32 %r311, %r313, %r313, %r2546;
	// end inline asm
	xor.b32  	%r2777, %r2776, %r311;
	xor.b32  	%r2778, %r289, %r265;
	and.b32  	%r2779, %r313, %r2778;
	and.b32  	%r2780, %r289, %r265;
	xor.b32  	%r2781, %r2779, %r2780;
	add.s32 	%r325, %r2775, %r2547;
	add.s32 	%r2782, %r2775, %r2781;
	add.s32 	%r337, %r2782, %r2777;
	// begin inline asm
	shf.r.wrap.b32 %r315, %r325, %r325, %r2526;
	// end inline asm
	// begin inline asm
	shf.r.wrap.b32 %r319, %r325, %r325, %r2530;
	// end inline asm
	xor.b32  	%r2783, %r319, %r315;
	// begin inline asm
	shf.r.wrap.b32 %r323, %r325, %r325, %r2534;
	// end inline asm
	xor.b32  	%r2784, %r2783, %r323;
	and.b32  	%r2785, %r325, %r301;
	not.b32 	%r2786, %r325;
	and.b32  	%r2787, %r277, %r2786;
	or.b32  	%r2788, %r2785, %r2787;
	ld.const.u32 	%r2789, [d_K+12];
	add.s32 	%r2790, %r2788, %r253;
	add.s32 	%r2791, %r2790, %r2784;
	add.s32 	%r2792, %r2791, %r2789;
	add.s32 	%r2793, %r2792, %r721;
	// begin inline asm
	shf.r.wrap.b32 %r327, %r337, %r337, %r2538;
	// end inline asm
	// begin inline asm
	shf.r.wrap.b32 %r331, %r337, %r337, %r2542;
	// end inline asm
	xor.b32  	%r2794, %r331, %r327;
	// begin inline asm
	shf.r.wrap.b32 %r335, %r337, %r337, %r2546;
	// end inline asm
	xor.b32  	%r2795, %r2794, %r335;
	xor.b32  	%r2796, %r313, %r289;
	and.b32  	%r2797, %r337, %r2796;
	and.b32  	%r2798, %r313, %r289;
	xor.b32  	%r2799, %r2797, %r2798;
	add.s32 	%r349, %r2793, %r265;
	add.s32 	%r2800, %r2793, %r2799;
	add.s32 	%r361, %r2800, %r2795;
	// begin inline asm
	shf.r.wrap.b32 %r339, %r349, %r349, %r2526;
	// end inline asm
	// begin inline asm
	shf.r.wrap.b32 %r343, %r349, %r349, %r2530;
	// end inline asm
	xor.b32  	%r2801, %r343, %r339;
	// begin inline asm
	shf.r.wrap.b32 %r347, %r349, %r349, %r2534;
	// end inline asm
	xor.b32  	%r2802, %r2801, %r347;
	and.b32  	%r2803, %r349, %r325;
	not.b32 	%r2804, %r349;
	and.b32  	%r2805, %r301, %r2804;
	or.b32  	%r2806, %r2803, %r2805;
	ld.const.u32 	%r2807, [d_K+16];
	add.s32 	%r2808, %r2806, %r277;
	add.s32 	%r2809, %r2808, %r2802;
	add.s32 	%r2810, %r2809, %r2807;
	add.s32 	%r2811, %r2810, %r761;
	// begin inline asm
	shf.r.wrap.b32 %r351, %r361, %r361, %r2538;
	// end inline asm
	// begin inline asm
	shf.r.wrap.b32 %r355, %r361, %r361, %r2542;
	// end inline asm
	xor.b32  	%r2812, %r355, %r351;
	// begin inline asm
	shf.r.wrap.b32 %r359, %r361, %r361, %r2546;
	// end inline asm
	xor.b32  	%r2813, %r2812, %r359;
	xor.b32  	%r2814, %r337, %r313;
	and.b32  	%r2815, %r361, %r2814;
	and.b32  	%r2816, %r337, %r313;
	xor.b32  	%r2817, %r2815, %r2816;
	add.s32 	%r373, %r2811, %r289;
	add.s32 	%r2818, %r2811, %r2817;
	add.s32 	%r385, %r2818, %r2813;
	// begin inline asm
	shf.r.wrap.b32 %r363, %r373, %r373, %r2526;
	// end inline asm
	// begin inline asm
	shf.r.wrap.b32 %r367, %r373, %r373, %r2530;
	// end inline asm
	xor.b32  	%r2819, %r367, %r363;
	// begin inline asm
	shf.r.wrap.b32 %r371, %r373, %r373, %r2534;
	// end inline asm
	xor.b32  	%r2820, %r2819, %r371;
	and.b32  	%r2821, %r373, %r349;
	not.b32 	%r2822, %r373;
	and.b32  	%r2823, %r325, %r2822;
	or.b32  	%r2824, %r2821, %r2823;
	ld.const.u32 	%r2825, [d_K+20];
	add.s32 	%r2826, %r2824, %r301;
	add.s32 	%r2827, %r2826, %r2820;
	add.s32 	%r2828, %r2827, %r2825;
	add.s32 	%r2829, %r2828, %r801;
	// begin inline asm
	shf.r.wrap.b32 %r375, %r385, %r385, %r2538;
	// end inline asm
	// begin inline asm
	shf.r.wrap.b32 %r379, %r385, %r385, %r2542;
	// end inline asm
	xor.b32  	%r2830, %r379, %r375;
	// begin inline asm
	shf.r.wrap.b32 %r383, %r385, %r385, %r2546;
	// end inline asm
	xor.b32  	%r2831, %r2830, %r383;
	xor.b32  	%r2832, %r361, %r337;
	and.b32  	%r2833, %r385, %r2832;
	and.b32  	%r2834, %r361, %r337;
	xor.b32  	%r2835, %r2833, %r2834;
	add.s32 	%r397, %r2829, %r313;
	add.s32 	%r2836, %r2829, %r2835;
	add.s32 	%r409, %r2836, %r2831;
	// begin inline asm
	shf.r.wrap.b32 %r387, %r397, %r397, %r2526;
	// end inline asm
	// begin inline asm
	shf.r.wrap.b32 %r391, %r397, %r397, %r2530;
	// end inline asm
	xor.b32  	%r2837, %r391, %r387;
	// begin inline asm
	shf.r.wrap.b32 %r395, %r397, %r397, %r2534;
	// end inline asm
	xor.b32  	%r2838, %r2837, %r395;
	and.b32  	%r2839, %r397, %r373;
	not.b32 	%r2840, %r397;
	and.b32  	%r2841, %r349, %r2840;
	or.b32  	%r2842, %r2839, %r2841;
	ld.const.u32 	%r2843, [d_K+24];
	add.s32 	%r2844, %r2842, %r325;
	add.s32 	%r2845, %r2844, %r2838;
	add.s32 	%r2846, %r2845, %r2843;
	add.s32 	%r2847, %r2846, %r841;
	// begin inline asm
	shf.r.wrap.b32 %r399, %r409, %r409, %r2538;
	// end inline asm
	// begin inline asm
	shf.r.wrap.b32 %r403, %r409, %r409, %r2542;
	// end inline asm
	xor.b32  	%r2848, %r403, %r399;
	// begin inline asm
	shf.r.wrap.b32 %r407, %r409, %r409, %r2546;
	// end inline asm
	xor.b32  	%r2849, %r2848, %r407;
	xor.b32  	%r2850, %r385, %r361;
	and.b32  	%r2851, %r409, %r2850;
	and.b32  	%r2852, %r385, %r361;
	xor.b32  	%r2853, %r2851, %r2852;
	add.s32 	%r421, %r2847, %r337;
	add.s32 	%r2854, %r2847, %r2853;
	add.s32 	%r433, %r2854, %r2849;
	// begin inline asm
	shf.r.wrap.b32 %r411, %r421, %r421, %r2526;
	// end inline asm
	// begin inline asm
	shf.r.wrap.b32 %r415, %r421, %r421, %r2530;
	// end inline asm
	xor.b32  	%r2855, %r415, %r411;
	// begin inline asm
	shf.r.wrap.b32 %r419, %r421, %r421, %r2534;
	// end inline asm
	xor.b32  	%r2856, %r2855, %r419;
	and.b32  	%r2857, %r421, %r397;
	not.b32 	%r2858, %r421;
	and.b32  	%r2859, %r373, %r2858;
	or.b32  	%r2860, %r2857, %r2859;
	ld.const.u32 	%r2861, [d_K+28];
	add.s32 	%r2862, %r2860, %r349;
	add.s32 	%r2863, %r2862, %r2856;
	add.s32 	%r2864, %r2863, %r2861;
	add.s32 	%r2865, %r2864, %r881;
	// begin inline asm
	shf.r.wrap.b32 %r423, %r433, %r433, %r2538;
	// end inline asm
	// begin inline asm
	shf.r.wrap.b32 %r427, %r433, %r433, %r2542;
	// end inline asm
	xor.b32  	%r2866, %r427, %r423;
	// begin inline asm
	shf.r.wrap.b32 %r431, %r433, %r433, %r2546;
	// end inline asm
	xor.b32  	%r2867, %r2866, %r431;
	xor.b32  	%r2868, %r409, %r385;
	and.b32  	%r2869, %r433, %r2868;
	and.b32  	%r2870, %r409, %r385;
	xor.b32  	%r2871, %r2869, %r2870;
	add.s32 	%r445, %r2865, %r361;
	add.s32 	%r2872, %r2865, %r2871;
	add.s32 	%r457, %r2872, %r2867;
	// begin inline asm
	shf.r.wrap.b32 %r435, %r445, %r445, %r2526;
	// end inline asm
	// begin inline asm
	shf.r.wrap.b32 %r439, %r445, %r445, %r2530;
	// end inline asm
	xor.b32  	%r2873, %r439, %r435;
	// begin inline asm
	shf.r.wrap.b32 %r443, %r445, %r445, %r2534;
	// end inline asm
	xor.b32  	%r2874, %r2873, %r443;
	and.b32  	%r2875, %r445, %r421;
	not.b32 	%r2876, %r445;
	and.b32  	%r2877, %r397, %r2876;
	or.b32  	%r2878, %r2875, %r2877;
	ld.const.u32 	%r2879, [d_K+32];
	add.s32 	%r2880, %r2878, %r373;
	add.s32 	%r2881, %r2880, %r2874;
	add.s32 	%r2882, %r2881, %r2879;
	add.s32 	%r2883, %r2882, %r921;
	// begin inline asm
	shf.r.wrap.b32 %r447, %r457, %r457, %r2538;
	// end inline asm
	// begin inline asm
	shf.r.wrap.b32 %r451, %r457, %r457, %r2542;
	// end inline asm
	xor.b32  	%r2884, %r451, %r447;
	// begin inline asm
	shf.r.wrap.b32 %r455, %r457, %r457, %r2546;
	// end inline asm
	xor.b32  	%r2885, %r2884, %r455;
	xor.b32  	%r2886, %r433, %r409;
	and.b32  	%r2887, %r457, %r2886;
	and.b32  	%r2888, %r433, %r409;
	xor.b32  	%r2889, %r2887, %r2888;
	add.s32 	%r469, %r2883, %r385;
	add.s32 	%r2890, %r2883, %r2889;
	add.s32 	%r481, %r2890, %r2885;
	// begin inline asm
	shf.r.wrap.b32 %r459, %r469, %r469, %r2526;
	// end inline asm
	// begin inline asm
	shf.r.wrap.b32 %r463, %r469, %r469, %r2530;
	// end inline asm
	xor.b32  	%r2891, %r463, %r459;
	// begin inline asm
	shf.r.wrap.b32 %r467, %r469, %r469, %r2534;
	// end inline asm
	xor.b32  	%r2892, %r2891, %r467;
	and.b32  	%r2893, %r469, %r445;
	not.b32 	%r2894, %r469;
	and.b32  	%r2895, %r421, %r2894;
	or.b32  	%r2896, %r2893, %r2895;
	ld.const.u32 	%r2897, [d_K+36];
	add.s32 	%r2898, %r2896, %r397;
	add.s32 	%r2899, %r2898, %r2892;
	add.s32 	%r2900, %r2899, %r2897;
	add.s32 	%r2901, %r2900, %r961;
	// begin inline asm
	shf.r.wrap.b32 %r471, %r481, %r481, %r2538;
	// end inline asm
	// begin inline asm
	shf.r.wrap.b32 %r475, %r481, %r481, %r2542;
	// end inline asm
	xor.b32  	%r2902, %r475, %r471;
	// begin inline asm
	shf.r.wrap.b32 %r479, %r481, %r481, %r2546;
	// end inline asm
	xor.b32  	%r2903, %r2902, %r479;
	xor.b32  	%r2904, %r457, %r433;
	and.b32  	%r2905, %r481, %r2904;
	and.b32  	%r2906, %r457, %r433;
	xor.b32  	%r2907, %r2905, %r2906;
	add.s32 	%r493, %r2901, %r409;
	add.s32 	%r2908, %r2901, %r2907;
	add.s32 	%r505, %r2908, %r2903;
	// begin inline asm
	shf.r.wrap.b32 %r483, %r493, %r493, %r2526;
	// end inline asm
	// begin inline asm
	shf.r.wrap.b32 %r487, %r493, %r493, %r2530;
	// end inline asm
	xor.b32  	%r2909, %r487, %r483;
	// begin inline asm
	shf.r.wrap.b32 %r491, %r493, %r493, %r2534;
	// end inline asm
	xor.b32  	%r2910, %r2909, %r491;
	and.b32  	%r2911, %r493, %r469;
	not.b32 	%r2912, %r493;
	and.b32  	%r2913, %r445, %r2912;
	or.b32  	%r2914, %r2911, %r2913;
	ld.const.u32 	%r2915, [d_K+40];
	add.s32 	%r2916, %r2914, %r421;
	add.s32 	%r2917, %r2916, %r2910;
	add.s32 	%r2918, %r2917, %r2915;
	add.s32 	%r2919, %r2918, %r1001;
	// begin inline asm
	shf.r.wrap.b32 %r495, %r505, %r505, %r2538;
	// end inline asm
	// begin inline asm
	shf.r.wrap.b32 %r499, %r505, %r505, %r2542;
	// end inline asm
	xor.b32  	%r2920, %r499, %r495;
	// begin inline asm
	shf.r.wrap.b32 %r503, %r505, %r505, %r2546;
	// end inline asm
	xor.b32  	%r2921, %r2920, %r503;
	xor.b32  	%r2922, %r481, %r457;
	and.b32  	%r2923, %r505, %r2922;
	and.b32  	%r2924, %r481, %r457;
	xor.b32  	%r2925, %r2923, %r2924;
	add.s32 	%r517, %r2919, %r433;
	add.s32 	%r2926, %r2919, %r2925;
	add.s32 	%r529, %r2926, %r2921;
	// begin inline asm
	shf.r.wrap.b32 %r507, %r517, %r517, %r2526;
	// end inline asm
	// begin inline asm
	shf.r.wrap.b32 %r511, %r517, %r517, %r2530;
	// end inline asm
	xor.b32  	%r2927, %r511, %r507;
	// begin inline asm
	shf.r.wrap.b32 %r515, %r517, %r517, %r2534;
	// end inline asm
	xor.b32  	%r2928, %r2927, %r515;
	and.b32  	%r2929, %r517, %r493;
	not.b32 	%r2930, %r517;
	and.b32  	%r2931, %r469, %r2930;
	or.b32  	%r2932, %r2929, %r2931;
	ld.const.u32 	%r2933, [d_K+44];
	add.s32 	%r2934, %r2932, %r445;
	add.s32 	%r2935, %r2934, %r2928;
	add.s32 	%r2936, %r2935, %r2933;
	add.s32 	%r2937, %r2936, %r1041;
	// begin inline asm
	shf.r.wrap.b32 %r519, %r529, %r529, %r2538;
	// end inline asm
	// begin inline asm
	shf.r.wrap.b32 %r523, %r529, %r529, %r2542;
	// end inline asm
	xor.b32  	%r2938, %r523, %r519;
	// begin inline asm
	shf.r.wrap.b32 %r527, %r529, %r529, %r2546;
	// end inline asm
	xor.b32  	%r2939, %r2938, %r527;
	xor.b32  	%r2940, %r505, %r481;
	and.b32  	%r2941, %r529, %r2940;
	and.b32  	%r2942, %r505, %r481;
	xor.b32  	%r2943, %r2941, %r2942;
	add.s32 	%r541, %r2937, %r457;
	add.s32 	%r2944, %r2937, %r2943;
	add.s32 	%r553, %r2944, %r2939;
	// begin inline asm
	shf.r.wrap.b32 %r531, %r541, %r541, %r2526;
	// end inline asm
	// begin inline asm
	shf.r.wrap.b32 %r535, %r541, %r541, %r2530;
	// end inline asm
	xor.b32  	%r2945, %r535, %r531;
	// begin inline asm
	shf.r.wrap.b32 %r539, %r541, %r541, %r2534;
	// end inline asm
	xor.b32  	%r2946, %r2945, %r539;
	and.b32  	%r2947, %r541, %r517;
	not.b32 	%r2948, %r541;
	and.b32  	%r2949, %r493, %r2948;
	or.b32  	%r2950, %r2947, %r2949;
	ld.const.u32 	%r2951, [d_K+48];
	add.s32 	%r2952, %r2950, %r469;
	add.s32 	%r2953, %r2952, %r2946;
	add.s32 	%r2954, %r2953, %r2951;
	add.s32 	%r2955, %r2954, %r1081;
	// begin inline asm
	shf.r.wrap.b32 %r543, %r553, %r553, %r2538;
	// end inline asm
	// begin inline asm
	shf.r.wrap.b32 %r547, %r553, %r553, %r2542;
	// end inline asm
	xor.b32  	%r2956, %r547, %r543;
	// begin inline asm
	shf.r.wrap.b32 %r551, %r553, %r553, %r2546;
	// end inline asm
	xor.b32  	%r2957, %r2956, %r551;
	xor.b32  	%r2958, %r529, %r505;
	and.b32  	%r2959, %r553, %r2958;
	and.b32  	%r2960, %r529, %r505;
	xor.b32  	%r2961, %r2959, %r2960;
	add.s32 	%r565, %r2955, %r481;
	add.s32 	%r2962, %r2955, %r2961;
	add.s32 	%r577, %r2962, %r2957;
	// begin inline asm
	shf.r.wrap.b32 %r555, %r565, %r565, %r2526;
	// end inline asm
	// begin inline asm
	shf.r.wrap.b32 %r559, %r565, %r565, %r2530;
	// end inline asm
	xor.b32  	%r2963, %r559, %r555;
	// begin inline asm
	shf.r.wrap.b32 %r563, %r565, %r565, %r2534;
	// end inline asm
	xor.b32  	%r2964, %r2963, %r563;
	and.b32  	%r2965, %r565, %r541;
	not.b32 	%r2966, %r565;
	and.b32  	%r2967, %r517, %r2966;
	or.b32  	%r2968, %r2965, %r2967;
	ld.const.u32 	%r2969, [d_K+52];
	add.s32 	%r2970, %r2968, %r493;
	add.s32 	%r2971, %r2970, %r2964;
	add.s32 	%r2972, %r2971, %r2969;
	add.s32 	%r2973, %r2972, %r1121;
	// begin inline asm
	shf.r.wrap.b32 %r567, %r577, %r577, %r2538;
	// end inline asm
	// begin inline asm
	shf.r.wrap.b32 %r571, %r577, %r577, %r2542;
	// end inline asm
	xor.b32  	%r2974, %r571, %r567;
	// begin inline asm
	shf.r.wrap.b32 %r575, %r577, %r577, %r2546;
	// end inline asm
	xor.b32  	%r2975, %r2974, %r575;
	xor.b32  	%r2976, %r553, %r529;
	and.b32  	%r2977, %r577, %r2976;
	and.b32  	%r2978, %r553, %r529;
	xor.b32  	%r2979, %r2977, %r2978;
	add.s32 	%r589, %r2973, %r505;
	add.s32 	%r2980, %r2973, %r2979;
	add.s32 	%r601, %r2980, %r2975;
	// begin inline asm
	shf.r.wrap.b32 %r579, %r589, %r589, %r2526;
	// end inline asm
	// begin inline asm
	shf.r.wrap.b32 %r583, %r589, %r589, %r2530;
	// end inline asm
	xor.b32  	%r2981, %r583, %r579;
	// begin inline asm
	shf.r.wrap.b32 %r587, %r589, %r589, %r2534;
	// end inline asm
	xor.b32  	%r2982, %r2981, %r587;
	and.b32  	%r2983, %r589, %r565;
	not.b32 	%r2984, %r589;
	and.b32  	%r2985, %r541, %r2984;
	or.b32  	%r2986, %r2983, %r2985;
	ld.const.u32 	%r2987, [d_K+56];
	add.s32 	%r2988, %r2986, %r517;
	add.s32 	%r2989, %r2988, %r2982;
	add.s32 	%r2990, %r2989, %r2987;
	add.s32 	%r2991, %r2990, %r1161;
	// begin inline asm
	shf.r.wrap.b32 %r591, %r601, %r601, %r2538;
	// end inline asm
	// begin inline asm
	shf.r.wrap.b32 %r595, %r601, %r601, %r2542;
	// end inline asm
	xor.b32  	%r2992, %r595, %r591;
	// begin inline asm
	shf.r.wrap.b32 %r599, %r601, %r601, %r2546;
	// end inline asm
	xor.b32  	%r2993, %r2992, %r599;
	xor.b32  	%r2994, %r577, %r553;
	and.b32  	%r2995, %r601, %r2994;
	and.b32  	%r2996, %r577, %r553;
	xor.b32  	%r2997, %r2995, %r2996;
	add.s32 	%r613, %r2991, %r529;
	add.s32 	%r2998, %r2991, %r2997;
	add.s32 	%r625, %r2998, %r2993;
	// begin inline asm
	shf.r.wrap.b32 %r603, %r613, %r613, %r2526;
	// end inline asm
	// begin inline asm
	shf.r.wrap.b32 %r607, %r613, %r613, %r2530;
	// end inline asm
	xor.b32  	%r2999, %r607, %r603;
	// begin inline asm
	shf.r.wrap.b32 %r611, %r613, %r613, %r2534;
	// end inline asm
	xor.b32  	%r3000, %r2999, %r611;
	and.b32  	%r3001, %r613, %r589;
	not.b32 	%r3002, %r613;
	and.b32  	%r3003, %r565, %r3002;
	or.b32  	%r3004, %r3001, %r3003;
	ld.const.u32 	%r3005, [d_K+60];
	add.s32 	%r3006, %r3004, %r541;
	add.s32 	%r3007, %r3006, %r3000;
	add.s32 	%r3008, %r3007, %r3005;
	add.s32 	%r3009, %r3008, %r1201;
	// begin inline asm
	shf.r.wrap.b32 %r615, %r625, %r625, %r2538;
	// end inline asm
	// begin inline asm
	shf.r.wrap.b32 %r619, %r625, %r625, %r2542;
	// end inline asm
	xor.b32  	%r3010, %r619, %r615;
	// begin inline asm
	shf.r.wrap.b32 %r623, %r625, %r625, %r2546;
	// end inline asm
	xor.b32  	%r3011, %r3010, %r623;
	xor.b32  	%r3012, %r601, %r577;
	and.b32  	%r3013, %r625, %r3012;
	and.b32  	%r3014, %r601, %r577;
	xor.b32  	%r3015, %r3013, %r3014;
	add.s32 	%r653, %r3009, %r553;
	add.s32 	%r3016, %r3009, %r3015;
	add.s32 	%r665, %r3016, %r3011;
	mov.b32 	%r2510, 17;
	// begin inline asm
	shf.r.wrap.b32 %r627, %r1161, %r1161, %r2510;
	// end inline asm
	mov.b32 	%r2514, 19;
	// begin inline asm
	shf.r.wrap.b32 %r631, %r1161, %r1161, %r2514;
	// end inline asm
	shr.u32 	%r3017, %r2721, 10;
	xor.b32  	%r3018, %r3017, %r627;
	xor.b32  	%r3019, %r3018, %r631;
	add.s32 	%r3020, %r3019, %r961;
	mov.b32 	%r2518, 7;
	// begin inline asm
	shf.r.wrap.b32 %r635, %r641, %r641, %r2518;
	// end inline asm
	mov.b32 	%r2522, 18;
	// begin inline asm
	shf.r.wrap.b32 %r639, %r641, %r641, %r2522;
	// end inline asm
	shr.u32 	%r3021, %r641, 3;
	xor.b32  	%r3022, %r3021, %r635;
	xor.b32  	%r3023, %r3022, %r639;
	add.s32 	%r3024, %r3020, %r2576;
	add.s32 	%r1241, %r3024, %r3023;
	// begin inline asm
	shf.r.wrap.b32 %r643, %r653, %r653, %r2526;
	// end inline asm
	// begin inline asm
	shf.r.wrap.b32 %r647, %r653, %r653, %r2530;
	// end inline asm
	xor.b32  	%r3025, %r647, %r643;
	// begin inline asm
	shf.r.wrap.b32 %r651, %r653, %r653, %r2534;
	// end inline asm
	xor.b32  	%r3026, %r3025, %r651;
	and.b32  	%r3027, %r653, %r613;
	not.b32 	%r3028, %r653;
	and.b32  	%r3029, %r589, %r3028;
	or.b32  	%r3030, %r3027, %r3029;
	ld.const.u32 	%r111, [d_K+64];
	add.s32 	%r3031, %r3030, %r565;
	add.s32 	%r3032, %r3031, %r1241;
	add.s32 	%r3033, %r3032, %r3026;
	add.s32 	%r3034, %r3033, %r111;
	// begin inline asm
	shf.r.wrap.b32 %r655, %r665, %r665, %r2538;
	// end inline asm
	// begin inline asm
	shf.r.wrap.b32 %r659, %r665, %r665, %r2542;
	// end inline asm
	xor.b32  	%r3035, %r659, %r655;
	// begin inline asm
	shf.r.wrap.b32 %r663, %r665, %r665, %r2546;
	// end inline asm
	xor.b32  	%r3036, %r3035, %r663;
	xor.b32  	%r3037, %r625, %r601;
	and.b32  	%r3038, %r665, %r3037;
	and.b32  	%r3039, %r625, %r601;
	xor.b32  	%r3040, %r3038, %r3039;
	add.s32 	%r3041, %r3036, %r3040;
	add.s32 	%r693, %r3034, %r577;
	add.s32 	%r705, %r3041, %r3034;
	// begin inline asm
	shf.r.wrap.b32 %r667, %r1201, %r1201, %r2510;
	// end inline asm
	// begin inline asm
	shf.r.wrap.b32 %r671, %r1201, %r1201, %r2514;
	// end inline asm
	shr.u32 	%r3042, %r2728, 10;
	xor.b32  	%r3043, %r3042, %r667;
	xor.b32  	%r3044, %r3043, %r671;
	add.s32 	%r3045, %r3044, %r1001;
	// begin inline asm
	shf.r.wrap.b32 %r675, %r681, %r681, %r2518;
	// end inline asm
	// begin inline asm
	shf.r.wrap.b32 %r679, %r681, %r681, %r2522;
	// end inline asm
	shr.u32 	%r3046, %r681, 3;
	xor.b32  	%r3047, %r3046, %r675;
	xor.b32  	%r3048, %r3047, %r679;
	add.s32 	%r3049, %r3045, %r641;
	add.s32 	%r1281, %r3049, %r3048;
	// begin inline asm
	shf.r.wrap.b32 %r683, %r693, %r693, %r2526;
	// end inline asm
	// begin inline asm
	shf.r.wrap.b32 %r687, %r693, %r693, %r2530;
	// end inline asm
	xor.b32  	%r3050, %r687, %r683;
	// begin inline asm
	shf.r.wrap.b32 %r691, %r693, %r693, %r2534;
	// end inline asm
	xor.b32  	%r3051, %r3050, %r691;
	and.b32  	%r3052, %r693, %r653;
	not.b32 	%r3053, %r693;
	and.b32  	%r3054, %r613, %r3053;
	or.b32  	%r3055, %r3052, %r3054;
	ld.const.u32 	%r3056, [d_K+68];
	add.s32 	%r3057, %r3055, %r589;
	add.s32 	%r3058, %r3057, %r1281;
	add.s32 	%r3059, %r3058, %r3051;
	add.s32 	%r3060, %r3059, %r3056;
	// begin inline asm
	shf.r.wrap.b32 %r695, %r705, %r705, %r2538;
	// end inline asm
	// begin inline asm
	shf.r.wrap.b32 %r699, %r705, %r705, %r2542;
	// end inline asm
	xor.b32  	%r3061, %r699, %r695;
	// begin inline asm
	shf.r.wrap.b32 %r703, %r705, %r705, %r2546;
	// end inline asm
	xor.b32  	%r3062, %r3061, %r703;
	xor.b32  	%r3063, %r665, %r625;
	and.b32  	%r3064, %r705, %r3063;
	and.b32  	%r3065, %r665, %r625;
	xor.b32  	%r3066, %r3064, %r3065;
	add.s32 	%r3067, %r3062, %r3066;
	add.s32 	%r733, %r3060, %r601;
	add.s32 	%r745, %r3067, %r3060;
	// begin inline asm
	shf.r.wrap.b32 %r707, %r1241, %r1241, %r2510;
	// end inline asm
	// begin inline asm
	shf.r.wrap.b32 %r711, %r1241, %r1241, %r2514;
	// end inline asm
	shr.u32 	%r3068, %r1241, 10;
	xor.b32  	%r3069, %r3068, %r707;
	xor.b32  	%r3070, %r3069, %r711;
	add.s32 	%r3071, %r3070, %r1041;
	// begin inline asm
	shf.r.wrap.b32 %r715, %r721, %r721, %r2518;
	// end inline asm
	// begin inline asm
	shf.r.wrap.b32 %r719, %r721, %r721, %r2522;
	// end inline asm
	shr.u32 	%r3072, %r721, 3;
	xor.b32  	%r3073, %r3072, %r715;
	xor.b32  	%r3074, %r3073, %r719;
	add.s32 	%r3075, %r3071, %r681;
	add.s32 	%r1321, %r3075, %r3074;
	// begin inline asm
	shf.r.wrap.b32 %r723, %r733, %r733, %r2526;
	// end inline asm
	// begin inline asm
	shf.r.wrap.b32 %r727, %r733, %r733, %r2530;
	// end inline asm
	xor.b32  	%r3076, %r727, %r723;
	// begin inline asm
	shf.r.wrap.b32 %r731, %r733, %r733, %r2534;
	// end inline asm
	xor.b32  	%r3077, %r3076, %r731;
	and.b32  	%r3078, %r733, %r693;
	not.b32 	%r3079, %r733;
	and.b32  	%r3080, %r653, %r3079;
	or.b32  	%r3081, %r3078, %r3080;
	ld.const.u32 	%r3082, [d_K+72];
	add.s32 	%r3083, %r3081, %r613;
	add.s32 	%r3084, %r3083, %r1321;
	add.s32 	%r3085, %r3084, %r3077;
	add.s32 	%r3086, %r3085, %r3082;
	// begin inline asm
	shf.r.wrap.b32 %r735, %r745, %r745, %r2538;
	// end inline asm
	// begin inline asm
	shf.r.wrap.b32 %r739, %r745, %r745, %r2542;
	// end inline asm
	xor.b32  	%r3087, %r739, %r735;
	// begin inline asm
	shf.r.wrap.b32 %r743, %r745, %r745, %r2546;
	// end inline asm
	xor.b32  	%r3088, %r3087, %r743;
	xor.b32  	%r3089, %r705, %r665;
	and.b32  	%r3090, %r745, %r3089;
	and.b32  	%r3091, %r705, %r665;
	xor.b32  	%r3092, %r3090, %r3091;
	add.s32 	%r3093, %r3088, %r3092;
	add.s32 	%r773, %r3086, %r625;
	add.s32 	%r785, %r3093, %r3086;
	// begin inline asm
	shf.r.wrap.b32 %r747, %r1281, %r1281, %r2510;
	// end inline asm
	// begin inline asm
	shf.r.wrap.b32 %r751, %r1281, %r1281, %r2514;
	// end inline asm
	shr.u32 	%r3094, %r1281, 10;
	xor.b32  	%r3095, %r3094, %r747;
	xor.b32  	%r3096, %r3095, %r751;
	add.s32 	%r3097, %r3096, %r1081;
	// begin inline asm
	shf.r.wrap.b32 %r755, %r761, %r761, %r2518;
	// end inline asm
	// begin inline asm
	shf.r.wrap.b32 %r759, %r761, %r761, %r2522;
	// end inline asm
	shr.u32 	%r3098, %r761, 3;
	xor.b32  	%r3099, %r3098, %r755;
	xor.b32  	%r3100, %r3099, %r759;
	add.s32 	%r3101, %r3097, %r721;
	add.s32 	%r1361, %r3101, %r3100;
	// begin inline asm
	shf.r.wrap.b32 %r763, %r773, %r773, %r2526;
	// end inline asm
	// begin inline asm
	shf.r.wrap.b32 %r767, %r773, %r773, %r2530;
	// end inline asm
	xor.b32  	%r3102, %r767, %r763;
	// begin inline asm
	shf.r.wrap.b32 %r771, %r773, %r773, %r2534;
	// end inline asm
	xor.b32  	%r3103, %r3102, %r771;
	and.b32  	%r3104, %r773, %r733;
	not.b32 	%r3105, %r773;
	and.b32  	%r3106, %r693, %r3105;
	or.b32  	%r3107, %r3104, %r3106;
	ld.const.u32 	%r3108, [d_K+76];
	add.s32 	%r3109, %r3107, %r653;
	add.s32 	%r3110, %r3109, %r1361;
	add.s32 	%r3111, %r3110, %r3103;
	add.s32 	%r3112, %r3111, %r3108;
	// begin inline asm
	shf.r.wrap.b32 %r775, %r785, %r785, %r2538;
	// end inline asm
	// begin inline asm
	shf.r.wrap.b32 %r779, %r785, %r785, %r2542;
	// end inline asm
	xor.b32  	%r3113, %r779, %r775;
	// begin inline asm
	shf.r.wrap.b32 %r783, %r785, %r785, %r2546;
	// end inline asm
	xor.b32  	%r3114, %r3113, %r783;
	xor.b32  	%r3115, %r745, %r705;
	and.b32  	%r3116, %r785, %r3115;
	and.b32  	%r3117, %r745, %r705;
	xor.b32  	%r3118, %r3116, %r3117;
	add.s32 	%r3119, %r3114, %r3118;
	add.s32 	%r813, %r3112, %r665;
	add.s32 	%r825, %r3119, %r3112;
	// begin inline asm
	shf.r.wrap.b32 %r787, %r1321, %r1321, %r2510;
	// end inline asm
	// begin inline asm
	shf.r.wrap.b32 %r791, %r1321, %r1321, %r2514;
	// end inline asm
	shr.u32 	%r3120, %r1321, 10;
	xor.b32  	%r3121, %r3120, %r787;
	xor.b32  	%r3122, %r3121, %r791;
	add.s32 	%r3123, %r3122, %r1121;
	// begin inline asm
	shf.r.wrap.b32 %r795, %r801, %r801, %r2518;
	// end inline asm
	// begin inline asm
	shf.r.wrap.b32 %r799, %r801, %r801, %r2522;
	// end inline asm
	shr.u32 	%r3124, %r801, 3;
	xor.b32  	%r3125, %r3124, %r795;
	xor.b32  	%r3126, %r3125, %r799;
	add.s32 	%r3127, %r3123, %r761;
	add.s32 	%r1401, %r3127, %r3126;
	// begin inline asm
	shf.r.wrap.b32 %r803, %r813, %r813, %r2526;
	// end inline asm
	// begin inline asm
	shf.r.wrap.b32 %r807, %r813, %r813, %r2530;
	// end inline asm
	xor.b32  	%r3128, %r807, %r803;
	// begin inline asm
	shf.r.wrap.b32 %r811, %r813, %r813, %r2534;
	// end inline asm
	xor.b32  	%r3129, %r3128, %r811;
	and.b32  	%r3130, %r813, %r773;
	not.b32 	%r3131, %r813;
	and.b32  	%r3132, %r733, %r3131;
	or.b32  	%r3133, %r3130, %r3132;
	ld.const.u32 	%r3134, [d_K+80];
	add.s32 	%r3135, %r3133, %r693;
	add.s32 	%r3136, %r3135, %r1401;
	add.s32 	%r3137, %r3136, %r3129;
	add.s32 	%r3138, %r3137, %r3134;
	// begin inline asm
	shf.r.wrap.b32 %r815, %r825, %r825, %r2538;
	// end inline asm
	// begin inline asm
	shf.r.wrap.b32 %r819, %r825, %r825, %r2542;
	// end inline asm
	xor.b32  	%r3139, %r819, %r815;
	// begin inline asm
	shf.r.wrap.b32 %r823, %r825, %r825, %r2546;
	// end inline asm
	xor.b32  	%r3140, %r3139, %r823;
	xor.b32  	%r3141, %r785, %r745;
	and.b32  	%r3142, %r825, %r3141;
	and.b32  	%r3143, %r785, %r745;
	xor.b32  	%r3144, %r3142, %r3143;
	add.s32 	%r3145, %r3140, %r3144;
	add.s32 	%r853, %r3138, %r705;
	add.s32 	%r865, %r3145, %r3138;
	// begin inline asm
	shf.r.wrap.b32 %r827, %r1361, %r1361, %r2510;
	// end inline asm
	// begin inline asm
	shf.r.wrap.b32 %r831, %r1361, %r1361, %r2514;
	// end inline asm
	shr.u32 	%r3146, %r1361, 10;
	xor.b32  	%r3147, %r3146, %r827;
	xor.b32  	%r3148, %r3147, %r831;
	add.s32 	%r3149, %r3148, %r1161;
	// begin inline asm
	shf.r.wrap.b32 %r835, %r841, %r841, %r2518;
	// end inline asm
	// begin inline asm
	shf.r.wrap.b32 %r839, %r841, %r841, %r2522;
	// end inline asm
	shr.u32 	%r3150, %r841, 3;
	xor.b32  	%r3151, %r3150, %r835;
	xor.b32  	%r3152, %r3151, %r839;
	add.s32 	%r3153, %r3149, %r801;
	add.s32 	%r1441, %r3153, %r3152;
	// begin inline asm
	shf.r.wrap.b32 %r843, %r853, %r853, %r2526;
	// end inline asm
	// begin inline asm
	shf.r.wrap.b32 %r847, %r853, %r853, %r2530;
	// end inline asm
	xor.b32  	%r3154, %r847, %r843;
	// begin inline asm
	shf.r.wrap.b32 %r851, %r853, %r853, %r2534;
	// end inline asm
	xor.b32  	%r3155, %r3154, %r851;
	and.b32  	%r3156, %r853, %r813;
	not.b32 	%r3157, %r853;
	and.b32  	%r3158, %r773, %r3157;
	or.b32  	%r3159, %r3156, %r3158;
	ld.const.u32 	%r3160, [d_K+84];
	add.s32 	%r3161, %r3159, %r733;
	add.s32 	%r3162, %r3161, %r1441;
	add.s32 	%r3163, %r3162, %r3155;
	add.s32 	%r3164, %r3163, %r3160;
	// begin inline asm
	shf.r.wrap.b32 %r855, %r865, %r865, %r2538;
	// end inline asm
	// begin inline asm
	shf.r.wrap.b32 %r859, %r865, %r865, %r2542;
	// end inline asm
	xor.b32  	%r3165, %r859, %r855;
	// begin inline asm
	shf.r.wrap.b32 %r863, %r865, %r865, %r2546;
	// end inline asm
	xor.b32  	%r3166, %r3165, %r863;
	xor.b32  	%r3167, %r825, %r785;
	and.b32  	%r3168, %r865, %r3167;
	and.b32  	%r3169, %r825, %r785;
	xor.b32  	%r3170, %r3168, %r3169;
	add.s32 	%r3171, %r3166, %r3170;
	add.s32 	%r893, %r3164, %r745;
	add.s32 	%r905, %r3171, %r3164;
	// begin inline asm
	shf.r.wrap.b32 %r867, %r1401, %r1401, %r2510;
	// end inline asm
	// begin inline asm
	shf.r.wrap.b32 %r871, %r1401, %r1401, %r2514;
	// end inline asm
	shr.u32 	%r3172, %r1401, 10;
	xor.b32  	%r3173, %r3172, %r867;
	xor.b32  	%r3174, %r3173, %r871;
	add.s32 	%r3175, %r3174, %r1201;
	// begin inline asm
	shf.r.wrap.b32 %r875, %r881, %r881, %r2518;
	// end inline asm
	// begin inline asm
	shf.r.wrap.b32 %r879, %r881, %r881, %r2522;
	// end inline asm
	shr.u32 	%r3176, %r881, 3;
	xor.b32  	%r3177, %r3176, %r875;
	xor.b32  	%r3178, %r3177, %r879;
	add.s32 	%r3179, %r3175, %r841;
	add.s32 	%r1481, %r3179, %r3178;
	// begin inline asm
	shf.r.wrap.b32 %r883, %r893, %r893, %r2526;
	// end inline asm
	// begin inline asm
	shf.r.wrap.b32 %r887, %r893, %r893, %r2530;
	// end inline asm
	xor.b32  	%r3180, %r887, %r883;
	// begin inline asm
	shf.r.wrap.b32 %r891, %r893, %r893, %r2534;
	// end inline asm
	xor.b32  	%r3181, %r3180, %r891;
	and.b32  	%r3182, %r893, %r853;
	not.b32 	%r3183, %r893;
	and.b32  	%r3184, %r813, %r3183;
	or.b32  	%r3185, %r3182, %r3184;
	ld.const.u32 	%r3186, [d_K+88];
	add.s32 	%r3187, %r3185, %r773;
	add.s32 	%r3188, %r3187, %r1481;
	add.s32 	%r3189, %r3188, %r3181;
	add.s32 	%r3190, %r3189, %r3186;
	// begin inline asm
	shf.r.wrap.b32 %r895, %r905, %r905, %r2538;
	// end inline asm
	// begin inline asm
	shf.r.wrap.b32 %r899, %r905, %r905, %r2542;
	// end inline asm
	xor.b32  	%r3191, %r899, %r895;
	// begin inline asm
	shf.r.wrap.b32 %r903, %r905, %r905, %r2546;
	// end inline asm
	xor.b32  	%r3192, %r3191, %r903;
	xor.b32  	%r3193, %r865, %r825;
	and.b32  	%r3194, %r905, %r3193;
	and.b32  	%r3195, %r865, %r825;
	xor.b32  	%r3196, %r3194, %r3195;
	add.s32 	%r3197, %r3192, %r3196;
	add.s32 	%r933, %r3190, %r785;
	add.s32 	%r945, %r3197, %r3190;
	// begin inline asm
	shf.r.wrap.b32 %r907, %r1441, %r1441, %r2510;
	// end inline asm
	// begin inline asm
	shf.r.wrap.b32 %r911, %r1441, %r1441, %r2514;
	// end inline asm
	shr.u32 	%r3198, %r1441, 10;
	xor.b32  	%r3199, %r3198, %r907;
	xor.b32  	%r3200, %r3199, %r911;
	add.s32 	%r3201, %r3200, %r1241;
	// begin inline asm
	shf.r.wrap.b32 %r915, %r921, %r921, %r2518;
	// end inline asm
	// begin inline asm
	shf.r.wrap.b32 %r919, %r921, %r921, %r2522;
	// end inline asm
	shr.u32 	%r3202, %r921, 3;
	xor.b32  	%r3203, %r3202, %r915;
	xor.b32  	%r3204, %r3203, %r919;
	add.s32 	%r3205, %r3201, %r881;
	add.s32 	%r1521, %r3205, %r3204;
	// begin inline asm
	shf.r.wrap.b32 %r923, %r933, %r933, %r2526;
	// end inline asm
	// begin inline asm
	shf.r.wrap.b32 %r927, %r933, %r933, %r2530;
	// end inline asm
	xor.b32  	%r3206, %r927, %r923;
	// begin inline asm
	shf.r.wrap.b32 %r931, %r933, %r933, %r2534;
	// end inline asm
	xor.b32  	%r3207, %r3206, %r931;
	and.b32  	%r3208, %r933, %r893;
	not.b32 	%r3209, %r933;
	and.b32  	%r3210, %r853, %r3209;
	or.b32  	%r3211, %r3208, %r3210;
	ld.const.u32 	%r3212, [d_K+92];
	add.s32 	%r3213, %r3211, %r813;
	add.s32 	%r3214, %r3213, %r1521;
	add.s32 	%r3215, %r3214, %r3207;
	add.s32 	%r3216, %r3215, %r3212;
	// begin inline asm
	shf.r.wrap.b32 %r935, %r945, %r945, %r2538;
	// end inline asm
	// begin inline asm
	shf.r.wrap.b32 %r939, %r945, %r945, %r2542;
	// end inline asm
	xor.b32  	%r3217, %r939, %r935;
	// begin inline asm
	shf.r.wrap.b32 %r943, %r945, %r945, %r2546;
	// end inline asm
	xor.b32  	%r3218, %r3217, %r943;
	xor.b32  	%r3219, %r905, %r865;
	and.b32  	%r3220, %r945, %r3219;
	and.b32  	%r3221, %r905, %r865;
	xor.b32  	%r3222, %r3220, %r3221;
	add.s32 	%r3223, %r3218, %r3222;
	add.s32 	%r973, %r3216, %r825;
	add.s32 	%r985, %r3223, %r3216;
	// begin inline asm
	shf.r.wrap.b32 %r947, %r1481, %r1481, %r2510;
	// end inline asm
	// begin inline asm
	shf.r.wrap.b32 %r951, %r1481, %r1481, %r2514;
	// end inline asm
	shr.u32 	%r3224, %r1481, 10;
	xor.b32  	%r3225, %r3224, %r947;
	xor.b32  	%r3226, %r3225, %r951;
	add.s32 	%r3227, %r3226, %r1281;
	// begin inline asm
	shf.r.wrap.b32 %r955, %r961, %r961, %r2518;
	// end inline asm
	// begin inline asm
	shf.r.wrap.b32 %r959, %r961, %r961, %r2522;
	// end inline asm
	shr.u32 	%r3228, %r961, 3;
	xor.b32  	%r3229, %r3228, %r955;
	xor.b32  	%r3230, %r3229, %r959;
	add.s32 	%r3231, %r3227, %r921;
	add.s32 	%r1561, %r3231, %r3230;
	// begin inline asm
	shf.r.wrap.b32 %r963, %r973, %r973, %r2526;
	// end inline asm
	// begin inline asm
	shf.r.wrap.b32 %r967, %r973, %r973, %r2530;
	// end inline asm
	xor.b32  	%r3232, %r967, %r963;
	// begin inline asm
	shf.r.wrap.b32 %r971, %r973, %r973, %r2534;
	// end inline asm
	xor.b32  	%r3233, %r3232, %r971;
	and.b32  	%r3234, %r973, %r933;
	not.b32 	%r3235, %r973;
	and.b32  	%r3236, %r893, %r3235;
	or.b32  	%r3237, %r3234, %r3236;
	ld.const.u32 	%r3238, [d_K+96];
	add.s32 	%r3239, %r3237, %r853;
	add.s32 	%r3240, %r3239, %r1561;
	add.s32 	%r3241, %r3240, %r3233;
	add.s32 	%r3242, %r3241, %r3238;
	// begin inline asm
	shf.r.wrap.b32 %r975, %r985, %r985, %r2538;
	// end inline asm
	// begin inline asm
	shf.r.wrap.b32 %r979, %r985, %r985, %r2542;
	// end inline asm
	xor.b32  	%r3243, %r979, %r975;
	// begin inline asm
	shf.r.wrap.b32 %r983, %r985, %r985, %r2546;
	// end inline asm
	xor.b32  	%r3244, %r3243, %r983;
	xor.b32  	%r3245, %r945, %r905;
	and.b32  	%r3246, %r985, %r3245;
	and.b32  	%r3247, %r945, %r905;
	xor.b32  	%r3248, %r3246, %r3247;
	add.s32 	%r3249, %r3244, %r3248;
	add.s32 	%r1013, %r3242, %r865;
	add.s32 	%r1025, %r3249, %r3242;
	// begin inline asm
	shf.r.wrap.b32 %r987, %r1521, %r1521, %r2510;
	// end inline asm
	// begin inline asm
	shf.r.wrap.b32 %r991, %r1521, %r1521, %r2514;
	// end inline asm
	shr.u32 	%r3250, %r1521, 10;
	xor.b32  	%r3251, %r3250, %r987;
	xor.b32  	%r3252, %r3251, %r991;
	add.s32 	%r3253, %r3252, %r1321;
	// begin inline asm
	shf.r.wrap.b32 %r995, %r1001, %r1001, %r2518;
	// end inline asm
	// begin inline asm
	shf.r.wrap.b32 %r999, %r1001, %r1001, %r2522;
	// end inline asm
	shr.u32 	%r3254, %r1001, 3;
	xor.b32  	%r3255, %r3254, %r995;
	xor.b32  	%r3256, %r3255, %r999;
	add.s32 	%r3257, %r3253, %r961;
	add.s32 	%r1601, %r3257, %r3256;
	// begin inline asm
	shf.r.wrap.b32 %r1003, %r1013, %r1013, %r2526;
	// end inline asm
	// begin inline asm
	shf.r.wrap.b32 %r1007, %r1013, %r1013, %r2530;
	// end inline asm
	xor.b32  	%r3258, %r1007, %r1003;
	// begin inline asm
	shf.r.wrap.b32 %r1011, %r1013, %r1013, %r2534;
	// end inline asm
	xor.b32  	%r3259, %r3258, %r1011;
	and.b32  	%r3260, %r1013, %r973;
	not.b32 	%r3261, %r1013;
	and.b32  	%r3262, %r933, %r3261;
	or.b32  	%r3263, %r3260, %r3262;
	ld.const.u32 	%r3264, [d_K+100];
	add.s32 	%r3265, %r3263, %r893;
	add.s32 	%r3266, %r3265, %r1601;
	add.s32 	%r3267, %r3266, %r3259;
	add.s32 	%r3268, %r3267, %r3264;
	// begin inline asm
	shf.r.wrap.b32 %r1015, %r1025, %r1025, %r2538;
	// end inline asm
	// begin inline asm
	shf.r.wrap.b32 %r1019, %r1025, %r1025, %r2542;
	// end inline asm
	xor.b32  	%r3269, %r1019, %r1015;
	// begin inline asm
	shf.r.wrap.b32 %r1023, %r1025, %r1025, %r2546;
	// end inline asm
	xor.b32  	%r3270, %r3269, %r1023;
	xor.b32  	%r3271, %r985, %r945;
	and.b32  	%r3272, %r1025, %r3271;
	and.b32  	%r3273, %r985, %r945;
	xor.b32  	%r3274, %r3272, %r3273;
	add.s32 	%r3275, %r3270, %r3274;
	add.s32 	%r1053, %r3268, %r905;
	add.s32 	%r1065, %r3275, %r3268;
	// begin inline asm
	shf.r.wrap.b32 %r1027, %r1561, %r1561, %r2510;
	// end inline asm
	// begin inline asm
	shf.r.wrap.b32 %r1031, %r1561, %r1561, %r2514;
	// end inline asm
	shr.u32 	%r3276, %r1561, 10;
	xor.b32  	%r3277, %r3276, %r1027;
	xor.b32  	%r3278, %r3277, %r1031;
	add.s32 	%r3279, %r3278, %r1361;
	// begin inline asm
	shf.r.wrap.b32 %r1035, %r1041, %r1041, %r2518;
	// end inline asm
	// begin inline asm
	shf.r.wrap.b32 %r1039, %r1041, %r1041, %r2522;
	// end inline asm
	shr.u32 	%r3280, %r1041, 3;
	xor.b32  	%r3281, %r3280, %r1035;
	xor.b32  	%r3282, %r3281, %r1039;
	add.s32 	%r3283, %r3279, %r1001;
	add.s32 	%r1641, %r3283, %r3282;
	// begin inline asm
	shf.r.wrap.b32 %r1043, %r1053, %r1053, %r2526;
	// end inline asm
	// begin inline asm
	shf.r.wrap.b32 %r1047, %r1053, %r1053, %r2530;
	// end inline asm
	xor.b32  	%r3284, %r1047, %r1043;
	// begin inline asm
	shf.r.wrap.b32 %r1051, %r1053, %r1053, %r2534;
	// end inline asm
	xor.b32  	%r3285, %r3284, %r1051;
	and.b32  	%r3286, %r1053, %r1013;
	not.b32 	%r3287, %r1053;
	and.b32  	%r3288, %r973, %r3287;
	or.b32  	%r3289, %r3286, %r3288;
	ld.const.u32 	%r3290, [d_K+104];
	add.s32 	%r3291, %r3289, %r933;
	add.s32 	%r3292, %r3291, %r1641;
	add.s32 	%r3293, %r3292, %r3285;
	add.s32 	%r3294, %r3293, %r3290;
	// begin inline asm
	shf.r.wrap.b32 %r1055, %r1065, %r1065, %r2538;
	// end inline asm
	// begin inline asm
	shf.r.wrap.b32 %r1059, %r1065, %r1065, %r2542;
	// end inline asm
	xor.b32  	%r3295, %r1059, %r1055;
	// begin inline asm
	shf.r.wrap.b32 %r1063, %r1065, %r1065, %r2546;
	// end inline asm
	xor.b32  	%r3296, %r3295, %r1063;
	xor.b32  	%r3297, %r1025, %r985;
	and.b32  	%r3298, %r1065, %r3297;
	and.b32  	%r3299, %r1025, %r985;
	xor.b32  	%r3300, %r3298, %r3299;
	add.s32 	%r3301, %r3296, %r3300;
	add.s32 	%r1093, %r3294, %r945;
	add.s32 	%r1105, %r3301, %r3294;
	// begin inline asm
	shf.r.wrap.b32 %r1067, %r1601, %r1601, %r2510;
	// end inline asm
	// begin inline asm
	shf.r.wrap.b32 %r1071, %r1601, %r1601, %r2514;
	// end inline asm
	shr.u32 	%r3302, %r1601, 10;
	xor.b32  	%r3303, %r3302, %r1067;
	xor.b32  	%r3304, %r3303, %r1071;
	add.s32 	%r3305, %r3304, %r1401;
	// begin inline asm
	shf.r.wrap.b32 %r1075, %r1081, %r1081, %r2518;
	// end inline asm
	// begin inline asm
	shf.r.wrap.b32 %r1079, %r1081, %r1081, %r2522;
	// end inline asm
	shr.u32 	%r3306, %r1081, 3;
	xor.b32  	%r3307, %r3306, %r1075;
	xor.b32  	%r3308, %r3307, %r1079;
	add.s32 	%r3309, %r3305, %r1041;
	add.s32 	%r1681, %r3309, %r3308;
	// begin inline asm
	shf.r.wrap.b32 %r1083, %r1093, %r1093, %r2526;
	// end inline asm
	// begin inline asm
	shf.r.wrap.b32 %r1087, %r1093, %r1093, %r2530;
	// end inline asm
	xor.b32  	%r3310, %r1087, %r1083;
	// begin inline asm
	shf.r.wrap.b32 %r1091, %r1093, %r1093, %r2534;
	// end inline asm
	xor.b32  	%r3311, %r3310, %r1091;
	and.b32  	%r3312, %r1093, %r1053;
	not.b32 	%r3313, %r1093;
	and.b32  	%r3314, %r1013, %r3313;
	or.b32  	%r3315, %r3312, %r3314;
	ld.const.u32 	%r3316, [d_K+108];
	add.s32 	%r3317, %r3315, %r973;
	add.s32 	%r3318, %r3317, %r1681;
	add.s32 	%r3319, %r3318, %r3311;
	add.s32 	%r3320, %r3319, %r3316;
	// begin inline asm
	shf.r.wrap.b32 %r1095, %r1105, %r1105, %r2538;
	// end inline asm
	// begin inline asm
	shf.r.wrap.b32 %r1099, %r1105, %r1105, %r2542;
	// end inline asm
	xor.b32  	%r3321, %r1099, %r1095;
	// begin inline asm
	shf.r.wrap.b32 %r1103, %r1105, %r1105, %r2546;
	// end inline asm
	xor.b32  	%r3322, %r3321, %r1103;
	xor.b32  	%r3323, %r1065, %r1025;
	and.b32  	%r3324, %r1105, %r3323;
	and.b32  	%r3325, %r1065, %r1025;
	xor.b32  	%r3326, %r3324, %r3325;
	add.s32 	%r3327, %r3322, %r3326;
	add.s32 	%r1133, %r3320, %r985;
	add.s32 	%r1145, %r3327, %r3320;
	// begin inline asm
	shf.r.wrap.b32 %r1107, %r1641, %r1641, %r2510;
	// end inline asm
	// begin inline asm
	shf.r.wrap.b32 %r1111, %r1641, %r1641, %r2514;
	// end inline asm
	shr.u32 	%r3328, %r1641, 10;
	xor.b32  	%r3329, %r3328, %r1107;
	xor.b32  	%r3330, %r3329, %r1111;
	add.s32 	%r3331, %r3330, %r1441;
	// begin inline asm
	shf.r.wrap.b32 %r1115, %r1121, %r1121, %r2518;
	// end inline asm
	// begin inline asm
	shf.r.wrap.b32 %r1119, %r1121, %r1121, %r2522;
	// end inline asm
	shr.u32 	%r3332, %r1121, 3;
	xor.b32  	%r3333, %r3332, %r1115;
	xor.b32  	%r3334, %r3333, %r1119;
	add.s32 	%r3335, %r3331, %r1081;
	add.s32 	%r1721, %r3335, %r3334;
	// begin inline asm
	shf.r.wrap.b32 %r1123, %r1133, %r1133, %r2526;
	// end inline asm
	// begin inline asm
	shf.r.wrap.b32 %r1127, %r1133, %r1133, %r2530;
	// end inline asm
	xor.b32  	%r3336, %r1127, %r1123;
	// begin inline asm
	shf.r.wrap.b32 %r1131, %r1133, %r1133, %r2534;
	// end inline asm
	xor.b32  	%r3337, %r3336, %r1131;
	and.b32  	%r3338, %r1133, %r1093;
	not.b32 	%r3339, %r1133;
	and.b32  	%r3340, %r1053, %r3339;
	or.b32  	%r3341, %r3338, %r3340;
	ld.const.u32 	%r3342, [d_K+112];
	add.s32 	%r3343, %r3341, %r1013;
	add.s32 	%r3344, %r3343, %r1721;
	add.s32 	%r3345, %r3344, %r3337;
	add.s32 	%r3346, %r3345, %r3342;
	// begin inline asm
	shf.r.wrap.b32 %r1135, %r1145, %r1145, %r2538;
	// end inline asm
	// begin inline asm
	shf.r.wrap.b32 %r1139, %r1145, %r1145, %r2542;
	// end inline asm
	xor.b32  	%r3347, %r1139, %r1135;
	// begin inline asm
	shf.r.wrap.b32 %r1143, %r1145, %r1145, %r2546;
	// end inline asm
	xor.b32  	%r3348, %r3347, %r1143;
	xor.b32  	%r3349, %r1105, %r1065;
	and.b32  	%r3350, %r1145, %r3349;
	and.b32  	%r3351, %r1105, %r1065;
	xor.b32  	%r3352, %r3350, %r3351;
	add.s32 	%r3353, %r3348, %r3352;
	add.s32 	%r1173, %r3346, %r1025;
	add.s32 	%r1185, %r3353, %r3346;
	// begin inline asm
	shf.r.wrap.b32 %r1147, %r1681, %r1681, %r2510;
	// end inline asm
	// begin inline asm
	shf.r.wrap.b32 %r1151, %r1681, %r1681, %r2514;
	// end inline asm
	shr.u32 	%r3354, %r1681, 10;
	xor.b32  	%r3355, %r3354, %r1147;
	xor.b32  	%r3356, %r3355, %r1151;
	add.s32 	%r3357, %r3356, %r1481;
	// begin inline asm
	shf.r.wrap.b32 %r1155, %r1161, %r1161, %r2518;
	// end inline asm
	// begin inline asm
	shf.r.wrap.b32 %r1159, %r1161, %r1161, %r2522;
	// end inline asm
	shr.u32 	%r3358, %r1161, 3;
	xor.b32  	%r3359, %r3358, %r1155;
	xor.b32  	%r3360, %r3359, %r1159;
	add.s32 	%r3361, %r3357, %r1121;
	add.s32 	%r1761, %r3361, %r3360;
	// begin inline asm
	shf.r.wrap.b32 %r1163, %r1173, %r1173, %r2526;
	// end inline asm
	// begin inline asm
	shf.r.wrap.b32 %r1167, %r1173, %r1173, %r2530;
	// end inline asm
	xor.b32  	%r3362, %r1167, %r1163;
	// begin inline asm
	shf.r.wrap.b32 %r1171, %r1173, %r1173, %r2534;
	// end inline asm
	xor.b32  	%r3363, %r3362, %r1171;
	and.b32  	%r3364, %r1173, %r1133;
	not.b32 	%r3365, %r1173;
	and.b32  	%r3366, %r1093, %r3365;
	or.b32  	%r3367, %r3364, %r3366;
	ld.const.u32 	%r3368, [d_K+116];
	add.s32 	%r3369, %r3367, %r1053;
	add.s32 	%r3370, %r3369, %r1761;
	add.s32 	%r3371, %r3370, %r3363;
	add.s32 	%r3372, %r3371, %r3368;
	// begin inline asm
	shf.r.wrap.b32 %r1175, %r1185, %r1185, %r2538;
	// end inline asm
	// begin inline asm
	shf.r.wrap.b32 %r1179, %r1185, %r1185, %r2542;
	// end inline asm
	xor.b32  	%r3373, %r1179, %r1175;
	// begin inline asm
	shf.r.wrap.b32 %r1183, %r1185, %r1185, %r2546;
	// end inline asm
	xor.b32  	%r3374, %r3373, %r1183;
	xor.b32  	%r3375, %r1145, %r1105;
	and.b32  	%r3376, %r1185, %r3375;
	and.b32  	%r3377, %r1145, %r1105;
	xor.b32  	%r3378, %r3376, %r3377;
	add.s32 	%r3379, %r3374, %r3378;
	add.s32 	%r1213, %r3372, %r1065;
	add.s32 	%r1225, %r3379, %r3372;
	// begin inline asm
	shf.r.wrap.b32 %r1187, %r1721, %r1721, %r2510;
	// end inline asm
	// begin inline asm
	shf.r.wrap.b32 %r1191, %r1721, %r1721, %r2514;
	// end inline asm
	shr.u32 	%r3380, %r1721, 10;
	xor.b32  	%r3381, %r3380, %r1187;
	xor.b32  	%r3382, %r3381, %r1191;
	add.s32 	%r3383, %r3382, %r1521;
	// begin inline asm
	shf.r.wrap.b32 %r1195, %r1201, %r1201, %r2518;
	// end inline asm
	// begin inline asm
	shf.r.wrap.b32 %r1199, %r1201, %r1201, %r2522;
	// end inline asm
	shr.u32 	%r3384, %r1201, 3;
	xor.b32  	%r3385, %r3384, %r1195;
	xor.b32  	%r3386, %r3385, %r1199;
	add.s32 	%r3387, %r3383, %r1161;
	add.s32 	%r1801, %r3387, %r3386;
	// begin inline asm
	shf.r.wrap.b32 %r1203, %r1213, %r1213, %r2526;
	// end inline asm
	// begin inline asm
	shf.r.wrap.b32 %r1207, %r1213, %r1213, %r2530;
	// end inline asm
	xor.b32  	%r3388, %r1207, %r1203;
	// begin inline asm
	shf.r.wrap.b32 %r1211, %r1213, %r1213, %r2534;
	// end inline asm
	xor.b32  	%r3389, %r3388, %r1211;
	and.b32  	%r3390, %r1213, %r1173;
	not.b32 	%r3391, %r1213;
	and.b32  	%r3392, %r1133, %r3391;
	or.b32  	%r3393, %r3390, %r3392;
	ld.const.u32 	%r3394, [d_K+120];
	add.s32 	%r3395, %r3393, %r1093;
	add.s32 	%r3396, %r3395, %r1801;
	add.s32 	%r3397, %r3396, %r3389;
	add.s32 	%r3398, %r3397, %r3394;
	// begin inline asm
	shf.r.wrap.b32 %r1215, %r1225, %r1225, %r2538;
	// end inline asm
	// begin inline asm
	shf.r.wrap.b32 %r1219, %r1225, %r1225, %r2542;
	// end inline asm
	xor.b32  	%r3399, %r1219, %r1215;
	// begin inline asm
	shf.r.wrap.b32 %r1223, %r1225, %r1225, %r2546;
	// end inline asm
	xor.b32  	%r3400, %r3399, %r1223;
	xor.b32  	%r3401, %r1185, %r1145;
	and.b32  	%r3402, %r1225, %r3401;
	and.b32  	%r3403, %r1185, %r1145;
	xor.b32  	%r3404, %r3402, %r3403;
	add.s32 	%r3405, %r3400, %r3404;
	add.s32 	%r1253, %r3398, %r1105;
	add.s32 	%r1265, %r3405, %r3398;
	// begin inline asm
	shf.r.wrap.b32 %r1227, %r1761, %r1761, %r2510;
	// end inline asm
	// begin inline asm
	shf.r.wrap.b32 %r1231, %r1761, %r1761, %r2514;
	// end inline asm
	shr.u32 	%r3406, %r1761, 10;
	xor.b32  	%r3407, %r3406, %r1227;
	xor.b32  	%r3408, %r3407, %r1231;
	add.s32 	%r3409, %r3408, %r1561;
	// begin inline asm
	shf.r.wrap.b32 %r1235, %r1241, %r1241, %r2518;
	// end inline asm
	// begin inline asm
	shf.r.wrap.b32 %r1239, %r1241, %r1241, %r2522;
	// end inline asm
	shr.u32 	%r3410, %r1241, 3;
	xor.b32  	%r3411, %r3410, %r1235;
	xor.b32  	%r3412, %r3411, %r1239;
	add.s32 	%r3413, %r3409, %r1201;
	add.s32 	%r1841, %r3413, %r3412;
	// begin inline asm
	shf.r.wrap.b32 %r1243, %r1253, %r1253, %r2526;
	// end inline asm
	// begin inline asm
	shf.r.wrap.b32 %r1247, %r1253, %r1253, %r2530;
	// end inline asm
	xor.b32  	%r3414, %r1247, %r1243;
	// begin inline asm
	shf.r.wrap.b32 %r1251, %r1253, %r1253, %r2534;
	// end inline asm
	xor.b32  	%r3415, %r3414, %r1251;
	and.b32  	%r3416, %r1253, %r1213;
	not.b32 	%r3417, %r1253;
	and.b32  	%r3418, %r1173, %r3417;
	or.b32  	%r3419, %r3416, %r3418;
	ld.const.u32 	%r3420, [d_K+124];
	add.s32 	%r3421, %r3419, %r1133;
	add.s32 	%r3422, %r3421, %r1841;
	add.s32 	%r3423, %r3422, %r3415;
	add.s32 	%r3424, %r3423, %r3420;
	// begin inline asm
	shf.r.wrap.b32 %r1255, %r1265, %r1265, %r2538;
	// end inline asm
	// begin inline asm
	shf.r.wrap.b32 %r1259, %r1265, %r1265, %r2542;
	// end inline asm
	xor.b32  	%r3425, %r1259, %r1255;
	// begin inline asm
	shf.r.wrap.b32 %r1263, %r1265, %r1265, %r2546;
	// end inline asm
	xor.b32  	%r3426, %r3425, %r1263;
	xor.b32  	%r3427, %r1225, %r1185;
	and.b32  	%r3428, %r1265, %r3427;
	and.b32  	%r3429, %r1225, %r1185;
	xor.b32  	%r3430, %r3428, %r3429;
	add.s32 	%r3431, %r3426, %r3430;
	add.s32 	%r1293, %r3424, %r1145;
	add.s32 	%r1305, %r3431, %r3424;
	// begin inline asm
	shf.r.wrap.b32 %r1267, %r1801, %r1801, %r2510;
	// end inline asm
	// begin inline asm
	shf.r.wrap.b32 %r1271, %r1801, %r1801, %r2514;
	// end inline asm
	shr.u32 	%r3432, %r1801, 10;
	xor.b32  	%r3433, %r3432, %r1267;
	xor.b32  	%r3434, %r3433, %r1271;
	add.s32 	%r3435, %r3434, %r1601;
	// begin inline asm
	shf.r.wrap.b32 %r1275, %r1281, %r1281, %r2518;
	// end inline asm
	// begin inline asm
	shf.r.wrap.b32 %r1279, %r1281, %r1281, %r2522;
	// end inline asm
	shr.u32 	%r3436, %r1281, 3;
	xor.b32  	%r3437, %r3436, %r1275;
	xor.b32  	%r3438, %r3437, %r1279;
	add.s32 	%r3439, %r3435, %r1241;
	add.s32 	%r1881, %r3439, %r3438;
	// begin inline asm
	shf.r.wrap.b32 %r1283, %r1293, %r1293, %r2526;
	// end inline asm
	// begin inline asm
	shf.r.wrap.b32 %r1287, %r1293, %r1293, %r2530;
	// end inline asm
	xor.b32  	%r3440, %r1287, %r1283;
	// begin inline asm
	shf.r.wrap.b32 %r1291, %r1293, %r1293, %r2534;
	// end inline asm
	xor.b32  	%r3441, %r3440, %r1291;
	and.b32  	%r3442, %r1293, %r1253;
	not.b32 	%r3443, %r1293;
	and.b32  	%r3444, %r1213, %r3443;
	or.b32  	%r3445, %r3442, %r3444;
	ld.const.u32 	%r3446, [d_K+128];
	add.s32 	%r3447, %r3445, %r1173;
	add.s32 	%r3448, %r3447, %r1881;
	add.s32 	%r3449, %r3448, %r3441;
	add.s32 	%r3450, %r3449, %r3446;
	// begin inline asm
	shf.r.wrap.b32 %r1295, %r1305, %r1305, %r2538;
	// end inline asm
	// begin inline asm
	shf.r.wrap.b32 %r1299, %r1305, %r1305, %r2542;
	// end inline asm
	xor.b32  	%r3451, %r1299, %r1295;
	// begin inline asm
	shf.r.wrap.b32 %r1303, %r1305, %r1305, %r2546;
	// end inline asm
	xor.b32  	%r3452, %r3451, %r1303;
	xor.b32  	%r3453, %r1265, %r1225;
	and.b32  	%r3454, %r1305, %r3453;
	and.b32  	%r3455, %r1265, %r1225;
	xor.b32  	%r3456, %r3454, %r3455;
	add.s32 	%r3457, %r3452, %r3456;
	add.s32 	%r1333, %r3450, %r1185;
	add.s32 	%r1345, %r3457, %r3450;
	// begin inline asm
	shf.r.wrap.b32 %r1307, %r1841, %r1841, %r2510;
	// end inline asm
	// begin inline asm
	shf.r.wrap.b32 %r1311, %r1841, %r1841, %r2514;
	// end inline asm
	shr.u32 	%r3458, %r1841, 10;
	xor.b32  	%r3459, %r3458, %r1307;
	xor.b32  	%r3460, %r3459, %r1311;
	add.s32 	%r3461, %r3460, %r1641;
	// begin inline asm
	shf.r.wrap.b32 %r1315, %r1321, %r1321, %r2518;
	// end inline asm
	// begin inline asm
	shf.r.wrap.b32 %r1319, %r1321, %r1321, %r2522;
	// end inline asm
	shr.u32 	%r3462, %r1321, 3;
	xor.b32  	%r3463, %r3462, %r1315;
	xor.b32  	%r3464, %r3463, %r1319;
	add.s32 	%r3465, %r3461, %r1281;
	add.s32 	%r1921, %r3465, %r3464;
	// begin inline asm
	shf.r.wrap.b32 %r1323, %r1333, %r1333, %r2526;
	// end inline asm
	// begin inline asm
	shf.r.wrap.b32 %r1327, %r1333, %r1333, %r2530;
	// end inline asm
	xor.b32  	%r3466, %r1327, %r1323;
	// begin inline asm
	shf.r.wrap.b32 %r1331, %r1333, %r1333, %r2534;
	// end inline asm
	xor.b32  	%r3467, %r3466, %r1331;
	and.b32  	%r3468, %r1333, %r1293;
	not.b32 	%r3469, %r1333;
	and.b32  	%r3470, %r1253, %r3469;
	or.b32  	%r3471, %r3468, %r3470;
	ld.const.u32 	%r3472, [d_K+132];
	add.s32 	%r3473, %r3471, %r1213;
	add.s32 	%r3474, %r3473, %r1921;
	add.s32 	%r3475, %r3474, %r3467;
	add.s32 	%r3476, %r3475, %r3472;
	// begin inline asm
	shf.r.wrap.b32 %r1335, %r1345, %r1345, %r2538;
	// end inline asm
	// begin inline asm
	shf.r.wrap.b32 %r1339, %r1345, %r1345, %r2542;
	// end inline asm
	xor.b32  	%r3477, %r1339, %r1335;
	// begin inline asm
	shf.r.wrap.b32 %r1343, %r1345, %r1345, %r2546;
	// end inline asm
	xor.b32  	%r3478, %r3477, %r1343;
	xor.b32  	%r3479, %r1305, %r1265;
	and.b32  	%r3480, %r1345, %r3479;
	and.b32  	%r3481, %r1305, %r1265;
	xor.b32  	%r3482, %r3480, %r3481;
	add.s32 	%r3483, %r3478, %r3482;
	add.s32 	%r1373, %r3476, %r1225;
	add.s32 	%r1385, %r3483, %r3476;
	// begin inline asm
	shf.r.wrap.b32 %r1347, %r1881, %r1881, %r2510;
	// end inline asm
	// begin inline asm
	shf.r.wrap.b32 %r1351, %r1881, %r1881, %r2514;
	// end inline asm
	shr.u32 	%r3484, %r1881, 10;
	xor.b32  	%r3485, %r3484, %r1347;
	xor.b32  	%r3486, %r3485, %r1351;
	add.s32 	%r3487, %r3486, %r1681;
	// begin inline asm
	shf.r.wrap.b32 %r1355, %r1361, %r1361, %r2518;
	// end inline asm
	// begin inline asm
	shf.r.wrap.b32 %r1359, %r1361, %r1361, %r2522;
	// end inline asm
	shr.u32 	%r3488, %r1361, 3;
	xor.b32  	%r3489, %r3488, %r1355;
	xor.b32  	%r3490, %r3489, %r1359;
	add.s32 	%r3491, %r3487, %r1321;
	add.s32 	%r1961, %r3491, %r3490;
	// begin inline asm
	shf.r.wrap.b32 %r1363, %r1373, %r1373, %r2526;
	// end inline asm
	// begin inline asm
	shf.r.wrap.b32 %r1367, %r1373, %r1373, %r2530;
	// end inline asm
	xor.b32  	%r3492, %r1367, %r1363;
	// begin inline asm
	shf.r.wrap.b32 %r1371, %r1373, %r1373, %r2534;
	// end inline asm
	xor.b32  	%r3493, %r3492, %r1371;
	and.b32  	%r3494, %r1373, %r1333;
	not.b32 	%r3495, %r1373;
	and.b32  	%r3496, %r1293, %r3495;
	or.b32  	%r3497, %r3494, %r3496;
	ld.const.u32 	%r3498, [d_K+136];
	add.s32 	%r3499, %r3497, %r1253;
	add.s32 	%r3500, %r3499, %r1961;
	add.s32 	%r3501, %r3500, %r3493;
	add.s32 	%r3502, %r3501, %r3498;
	// begin inline asm
	shf.r.wrap.b32 %r1375, %r1385, %r1385, %r2538;
	// end inline asm
	// begin inline asm
	shf.r.wrap.b32 %r1379, %r1385, %r1385, %r2542;
	// end inline asm
	xor.b32  	%r3503, %r1379, %r1375;
	// begin inline asm
	shf.r.wrap.b32 %r1383, %r1385, %r1385, %r2546;
	// end inline asm
	xor.b32  	%r3504, %r3503, %r1383;
	xor.b32  	%r3505, %r1345, %r1305;
	and.b32  	%r3506, %r1385, %r3505;
	and.b32  	%r3507, %r1345, %r1305;
	xor.b32  	%r3508, %r3506, %r3507;
	add.s32 	%r3509, %r3504, %r3508;
	add.s32 	%r1413, %r3502, %r1265;
	add.s32 	%r1425, %r3509, %r3502;
	// begin inline asm
	shf.r.wrap.b32 %r1387, %r1921, %r1921, %r2510;
	// end inline asm
	// begin inline asm
	shf.r.wrap.b32 %r1391, %r1921, %r1921, %r2514;
	// end inline asm
	shr.u32 	%r3510, %r1921, 10;
	xor.b32  	%r3511, %r3510, %r1387;
	xor.b32  	%r3512, %r3511, %r1391;
	add.s32 	%r3513, %r3512, %r1721;
	// begin inline asm
	shf.r.wrap.b32 %r1395, %r1401, %r1401, %r2518;
	// end inline asm
	// begin inline asm
	shf.r.wrap.b32 %r1399, %r1401, %r1401, %r2522;
	// end inline asm
	shr.u32 	%r3514, %r1401, 3;
	xor.b32  	%r3515, %r3514, %r1395;
	xor.b32  	%r3516, %r3515, %r1399;
	add.s32 	%r3517, %r3513, %r1361;
	add.s32 	%r2001, %r3517, %r3516;
	// begin inline asm
	shf.r.wrap.b32 %r1403, %r1413, %r1413, %r2526;
	// end inline asm
	// begin inline asm
	shf.r.wrap.b32 %r1407, %r1413, %r1413, %r2530;
	// end inline asm
	xor.b32  	%r3518, %r1407, %r1403;
	// begin inline asm
	shf.r.wrap.b32 %r1411, %r1413, %r1413, %r2534;
	// end inline asm
	xor.b32  	%r3519, %r3518, %r1411;
	and.b32  	%r3520, %r1413, %r1373;
	not.b32 	%r3521, %r1413;
	and.b32  	%r3522, %r1333, %r3521;
	or.b32  	%r3523, %r3520, %r3522;
	ld.const.u32 	%r3524, [d_K+140];
	add.s32 	%r3525, %r3523, %r1293;
	add.s32 	%r3526, %r3525, %r2001;
	add.s32 	%r3527, %r3526, %r3519;
	add.s32 	%r3528, %r3527, %r3524;
	// begin inline asm
	shf.r.wrap.b32 %r1415, %r1425, %r1425, %r2538;
	// end inline asm
	// begin inline asm
	shf.r.wrap.b32 %r1419, %r1425, %r1425, %r2542;
	// end inline asm
	xor.b32  	%r3529, %r1419, %r1415;
	// begin inline asm
	shf.r.wrap.b32 %r1423, %r1425, %r1425, %r2546;
	// end inline asm
	xor.b32  	%r3530, %r3529, %r1423;
	xor.b32  	%r3531, %r1385, %r1345;
	and.b32  	%r3532, %r1425, %r3531;
	and.b32  	%r3533, %r1385, %r1345;
	xor.b32  	%r3534, %r3532, %r3533;
	add.s32 	%r3535, %r3530, %r3534;
	add.s32 	%r1453, %r3528, %r1305;
	add.s32 	%r1465, %r3535, %r3528;
	// begin inline asm
	shf.r.wrap.b32 %r1427, %r1961, %r1961, %r2510;
	// end inline asm
	// begin inline asm
	shf.r.wrap.b32 %r1431, %r1961, %r1961, %r2514;
	// end inline asm
	shr.u32 	%r3536, %r1961, 10;
	xor.b32  	%r3537, %r3536, %r1427;
	xor.b32  	%r3538, %r3537, %r1431;
	add.s32 	%r3539, %r3538, %r1761;
	// begin inline asm
	shf.r.wrap.b32 %r1435, %r1441, %r1441, %r2518;
	// end inline asm
	// begin inline asm
	shf.r.wrap.b32 %r1439, %r1441, %r1441, %r2522;
	// end inline asm
	shr.u32 	%r3540, %r1441, 3;
	xor.b32  	%r3541, %r3540, %r1435;
	xor.b32  	%r3542, %r3541, %r1439;
	add.s32 	%r3543, %r3539, %r1401;
	add.s32 	%r2041, %r3543, %r3542;
	// begin inline asm
	shf.r.wrap.b32 %r1443, %r1453, %r1453, %r2526;
	// end inline asm
	// begin inline asm
	shf.r.wrap.b32 %r1447, %r1453, %r1453, %r2530;
	// end inline asm
	xor.b32  	%r3544, %r1447, %r1443;
	// begin inline asm
	shf.r.wrap.b32 %r1451, %r1453, %r1453, %r2534;
	// end inline asm
	xor.b32  	%r3545, %r3544, %r1451;
	and.b32  	%r3546, %r1453, %r1413;
	not.b32 	%r3547, %r1453;
	and.b32  	%r3548, %r1373, %r3547;
	or.b32  	%r3549, %r3546, %r3548;
	ld.const.u32 	%r3550, [d_K+144];
	add.s32 	%r3551, %r3549, %r1333;
	add.s32 	%r3552, %r3551, %r2041;
	add.s32 	%r3553, %r3552, %r3545;
	add.s32 	%r3554, %r3553, %r3550;
	// begin inline asm
	shf.r.wrap.b32 %r1455, %r1465, %r1465, %r2538;
	// end inline asm
	// begin inline asm
	shf.r.wrap.b32 %r1459, %r1465, %r1465, %r2542;
	// end inline asm
	xor.b32  	%r3555, %r1459, %r1455;
	// begin inline asm
	shf.r.wrap.b32 %r1463, %r1465, %r1465, %r2546;
	// end inline asm
	xor.b32  	%r3556, %r3555, %r1463;
	xor.b32  	%r3557, %r1425, %r1385;
	and.b32  	%r3558, %r1465, %r3557;
	and.b32  	%r3559, %r1425, %r1385;
	xor.b32  	%r3560, %r3558, %r3559;
	add.s32 	%r3561, %r3556, %r3560;
	add.s32 	%r1493, %r3554, %r1345;
	add.s32 	%r1505, %r3561, %r3554;
	// begin inline asm
	shf.r.wrap.b32 %r1467, %r2001, %r2001, %r2510;
	// end inline asm
	// begin inline asm
	shf.r.wrap.b32 %r1471, %r2001, %r2001, %r2514;
	// end inline asm
	shr.u32 	%r3562, %r2001, 10;
	xor.b32  	%r3563, %r3562, %r1467;
	xor.b32  	%r3564, %r3563, %r1471;
	add.s32 	%r3565, %r3564, %r1801;
	// begin inline asm
	shf.r.wrap.b32 %r1475, %r1481, %r1481, %r2518;
	// end inline asm
	// begin inline asm
	shf.r.wrap.b32 %r1479, %r1481, %r1481, %r2522;
	// end inline asm
	shr.u32 	%r3566, %r1481, 3;
	xor.b32  	%r3567, %r3566, %r1475;
	xor.b32  	%r3568, %r3567, %r1479;
	add.s32 	%r3569, %r3565, %r1441;
	add.s32 	%r2081, %r3569, %r3568;
	// begin inline asm
	shf.r.wrap.b32 %r1483, %r1493, %r1493, %r2526;
	// end inline asm
	// begin inline asm
	shf.r.wrap.b32 %r1487, %r1493, %r1493, %r2530;
	// end inline asm
	xor.b32  	%r3570, %r1487, %r1483;
	// begin inline asm
	shf.r.wrap.b32 %r1491, %r1493, %r1493, %r2534;
	// end inline asm
	xor.b32  	%r3571, %r3570, %r1491;
	and.b32  	%r3572, %r1493, %r1453;
	not.b32 	%r3573, %r1493;
	and.b32  	%r3574, %r1413, %r3573;
	or.b32  	%r3575, %r3572, %r3574;
	ld.const.u32 	%r3576, [d_K+148];
	add.s32 	%r3577, %r3575, %r1373;
	add.s32 	%r3578, %r3577, %r2081;
	add.s32 	%r3579, %r3578, %r3571;
	add.s32 	%r3580, %r3579, %r3576;
	// begin inline asm
	shf.r.wrap.b32 %r1495, %r1505, %r1505, %r2538;
	// end inline asm
	// begin inline asm
	shf.r.wrap.b32 %r1499, %r1505, %r1505, %r2542;
	// end inline asm
	xor.b32  	%r3581, %r1499, %r1495;
	// begin inline asm
	shf.r.wrap.b32 %r1503, %r1505, %r1505, %r2546;
	// end inline asm
	xor.b32  	%r3582, %r3581, %r1503;
	xor.b32  	%r3583, %r1465, %r1425;
	and.b32  	%r3584, %r1505, %r3583;
	and.b32  	%r3585, %r1465, %r1425;
	xor.b32  	%r3586, %r3584, %r3585;
	add.s32 	%r3587, %r3582, %r3586;
	add.s32 	%r1533, %r3580, %r1385;
	add.s32 	%r1545, %r3587, %r3580;
	// begin inline asm
	shf.r.wrap.b32 %r1507, %r2041, %r2041, %r2510;
	// end inline asm
	// begin inline asm
	shf.r.wrap.b32 %r1511, %r2041, %r2041, %r2514;
	// end inline asm
	shr.u32 	%r3588, %r2041, 10;
	xor.b32  	%r3589, %r3588, %r1507;
	xor.b32  	%r3590, %r3589, %r1511;
	add.s32 	%r3591, %r3590, %r1841;
	// begin inline asm
	shf.r.wrap.b32 %r1515, %r1521, %r1521, %r2518;
	// end inline asm
	// begin inline asm
	shf.r.wrap.b32 %r1519, %r1521, %r1521, %r2522;
	// end inline asm
	shr.u32 	%r3592, %r1521, 3;
	xor.b32  	%r3593, %r3592, %r1515;
	xor.b32  	%r3594, %r3593, %r1519;
	add.s32 	%r3595, %r3591, %r1481;
	add.s32 	%r2121, %r3595, %r3594;
	// begin inline asm
	shf.r.wrap.b32 %r1523, %r1533, %r1533, %r2526;
	// end inline asm
	// begin inline asm
	shf.r.wrap.b32 %r1527, %r1533, %r1533, %r2530;
	// end inline asm
	xor.b32  	%r3596, %r1527, %r1523;
	// begin inline asm
	shf.r.wrap.b32 %r1531, %r1533, %r1533, %r2534;
	// end inline asm
	xor.b32  	%r3597, %r3596, %r1531;
	and.b32  	%r3598, %r1533, %r1493;
	not.b32 	%r3599, %r1533;
	and.b32  	%r3600, %r1453, %r3599;
	or.b32  	%r3601, %r3598, %r3600;
	ld.const.u32 	%r3602, [d_K+152];
	add.s32 	%r3603, %r3601, %r1413;
	add.s32 	%r3604, %r3603, %r2121;
	add.s32 	%r3605, %r3604, %r3597;
	add.s32 	%r3606, %r3605, %r3602;
	// begin inline asm
	shf.r.wrap.b32 %r1535, %r1545, %r1545, %r2538;
	// end inline asm
	// begin inline asm
	shf.r.wrap.b32 %r1539, %r1545, %r1545, %r2542;
	// end inline asm
	xor.b32  	%r3607, %r1539, %r1535;
	// begin inline asm
	shf.r.wrap.b32 %r1543, %r1545, %r1545, %r2546;
	// end inline asm
	xor.b32  	%r3608, %r3607, %r1543;
	xor.b32  	%r3609, %r1505, %r1465;
	and.b32  	%r3610, %r1545, %r3609;
	and.b32  	%r3611, %r1505, %r1465;
	xor.b32  	%r3612, %r3610, %r3611;
	add.s32 	%r3613, %r3608, %r3612;
	add.s32 	%r1573, %r3606, %r1425;
	add.s32 	%r1585, %r3613, %r3606;
	// begin inline asm
	shf.r.wrap.b32 %r1547, %r2081, %r2081, %r2510;
	// end inline asm
	// begin inline asm
	shf.r.wrap.b32 %r1551, %r2081, %r2081, %r2514;
	// end inline asm
	shr.u32 	%r3614, %r2081, 10;
	xor.b32  	%r3615, %r3614, %r1547;
	xor.b32  	%r3616, %r3615, %r1551;
	add.s32 	%r3617, %r3616, %r1881;
	// begin inline asm
	shf.r.wrap.b32 %r1555, %r1561, %r1561, %r2518;
	// end inline asm
	// begin inline asm
	shf.r.wrap.b32 %r1559, %r1561, %r1561, %r2522;
	// end inline asm
	shr.u32 	%r3618, %r1561, 3;
	xor.b32  	%r3619, %r3618, %r1555;
	xor.b32  	%r3620, %r3619, %r1559;
	add.s32 	%r3621, %r3617, %r1521;
	add.s32 	%r2161, %r3621, %r3620;
	// begin inline asm
	shf.r.wrap.b32 %r1563, %r1573, %r1573, %r2526;
	// end inline asm
	// begin inline asm
	shf.r.wrap.b32 %r1567, %r1573, %r1573, %r2530;
	// end inline asm
	xor.b32  	%r3622, %r1567, %r1563;
	// begin inline asm
	shf.r.wrap.b32 %r1571, %r1573, %r1573, %r2534;
	// end inline asm
	xor.b32  	%r3623, %r3622, %r1571;
	and.b32  	%r3624, %r1573, %r1533;
	not.b32 	%r3625, %r1573;
	and.b32  	%r3626, %r1493, %r3625;
	or.b32  	%r3627, %r3624, %r3626;
	ld.const.u32 	%r3628, [d_K+156];
	add.s32 	%r3629, %r3627, %r1453;
	add.s32 	%r3630, %r3629, %r2161;
	add.s32 	%r3631, %r3630, %r3623;
	add.s32 	%r3632, %r3631, %r3628;
	// begin inline asm
	shf.r.wrap.b32 %r1575, %r1585, %r1585, %r2538;
	// end inline asm
	// begin inline asm
	shf.r.wrap.b32 %r1579, %r1585, %r1585, %r2542;
	// end inline asm
	xor.b32  	%r3633, %r1579, %r1575;
	// begin inline asm
	shf.r.wrap.b32 %r1583, %r1585, %r1585, %r2546;
	// end inline asm
	xor.b32  	%r3634, %r3633, %r1583;
	xor.b32  	%r3635, %r1545, %r1505;
	and.b32  	%r3636, %r1585, %r3635;
	and.b32  	%r3637, %r1545, %r1505;
	xor.b32  	%r3638, %r3636, %r3637;
	add.s32 	%r3639, %r3634, %r3638;
	add.s32 	%r1613, %r3632, %r1465;
	add.s32 	%r1625, %r3639, %r3632;
	// begin inline asm
	shf.r.wrap.b32 %r1587, %r2121, %r2121, %r2510;
	// end inline asm
	// begin inline asm
	shf.r.wrap.b32 %r1591, %r2121, %r2121, %r2514;
	// end inline asm
	shr.u32 	%r3640, %r2121, 10;
	xor.b32  	%r3641, %r3640, %r1587;
	xor.b32  	%r3642, %r3641, %r1591;
	add.s32 	%r3643, %r3642, %r1921;
	// begin inline asm
	shf.r.wrap.b32 %r1595, %r1601, %r1601, %r2518;
	// end inline asm
	// begin inline asm
	shf.r.wrap.b32 %r1599, %r1601, %r1601, %r2522;
	// end inline asm
	shr.u32 	%r3644, %r1601, 3;
	xor.b32  	%r3645, %r3644, %r1595;
	xor.b32  	%r3646, %r3645, %r1599;
	add.s32 	%r3647, %r3643, %r1561;
	add.s32 	%r2201, %r3647, %r3646;
	// begin inline asm
	shf.r.wrap.b32 %r1603, %r1613, %r1613, %r2526;
	// end inline asm
	// begin inline asm
	shf.r.wrap.b32 %r1607, %r1613, %r1613, %r2530;
	// end inline asm
	xor.b32  	%r3648, %r1607, %r1603;
	// begin inline asm
	shf.r.wrap.b32 %r1611, %r1613, %r1613, %r2534;
	// end inline asm
	xor.b32  	%r3649, %r3648, %r1611;
	and.b32  	%r3650, %r1613, %r1573;
	not.b32 	%r3651, %r1613;
	and.b32  	%r3652, %r1533, %r3651;
	or.b32  	%r3653, %r3650, %r3652;
	ld.const.u32 	%r3654, [d_K+160];
	add.s32 	%r3655, %r3653, %r1493;
	add.s32 	%r3656, %r3655, %r2201;
	add.s32 	%r3657, %r3656, %r3649;
	add.s32 	%r3658, %r3657, %r3654;
	// begin inline asm
	shf.r.wrap.b32 %r1615, %r1625, %r1625, %r2538;
	// end inline asm
	// begin inline asm
	shf.r.wrap.b32 %r1619, %r1625, %r1625, %r2542;
	// end inline asm
	xor.b32  	%r3659, %r1619, %r1615;
	// begin inline asm
	shf.r.wrap.b32 %r1623, %r1625, %r1625, %r2546;
	// end inline asm
	xor.b32  	%r3660, %r3659, %r1623;
	xor.b32  	%r3661, %r1585, %r1545;
	and.b32  	%r3662, %r1625, %r3661;
	and.b32  	%r3663, %r1585, %r1545;
	xor.b32  	%r3664, %r3662, %r3663;
	add.s32 	%r3665, %r3660, %r3664;
	add.s32 	%r1653, %r3658, %r1505;
	add.s32 	%r1665, %r3665, %r3658;
	// begin inline asm
	shf.r.wrap.b32 %r1627, %r2161, %r2161, %r2510;
	// end inline asm
	// begin inline asm
	shf.r.wrap.b32 %r1631, %r2161, %r2161, %r2514;
	// end inline asm
	shr.u32 	%r3666, %r2161, 10;
	xor.b32  	%r3667, %r3666, %r1627;
	xor.b32  	%r3668, %r3667, %r1631;
	add.s32 	%r3669, %r3668, %r1961;
	// begin inline asm
	shf.r.wrap.b32 %r1635, %r1641, %r1641, %r2518;
	// end inline asm
	// begin inline asm
	shf.r.wrap.b32 %r1639, %r1641, %r1641, %r2522;
	// end inline asm
	shr.u32 	%r3670, %r1641, 3;
	xor.b32  	%r3671, %r3670, %r1635;
	xor.b32  	%r3672, %r3671, %r1639;
	add.s32 	%r3673, %r3669, %r1601;
	add.s32 	%r2241, %r3673, %r3672;
	// begin inline asm
	shf.r.wrap.b32 %r1643, %r1653, %r1653, %r2526;
	// end inline asm
	// begin inline asm
	shf.r.wrap.b32 %r1647, %r1653, %r1653, %r2530;
	// end inline asm
	xor.b32  	%r3674, %r1647, %r1643;
	// begin inline asm
	shf.r.wrap.b32 %r1651, %r1653, %r1653, %r2534;
	// end inline asm
	xor.b32  	%r3675, %r3674, %r1651;
	and.b32  	%r3676, %r1653, %r1613;
	not.b32 	%r3677, %r1653;
	and.b32  	%r3678, %r1573, %r3677;
	or.b32  	%r3679, %r3676, %r3678;
	ld.const.u32 	%r3680, [d_K+164];
	add.s32 	%r3681, %r3679, %r1533;
	add.s32 	%r3682, %r3681, %r2241;
	add.s32 	%r3683, %r3682, %r3675;
	add.s32 	%r3684, %r3683, %r3680;
	// begin inline asm
	shf.r.wrap.b32 %r1655, %r1665, %r1665, %r2538;
	// end inline asm
	// begin inline asm
	shf.r.wrap.b32 %r1659, %r1665, %r1665, %r2542;
	// end inline asm
	xor.b32  	%r3685, %r1659, %r1655;
	// begin inline asm
	shf.r.wrap.b32 %r1663, %r1665, %r1665, %r2546;
	// end inline asm
	xor.b32  	%r3686, %r3685, %r1663;
	xor.b32  	%r3687, %r1625, %r1585;
	and.b32  	%r3688, %r1665, %r3687;
	and.b32  	%r3689, %r1625, %r1585;
	xor.b32  	%r3690, %r3688, %r3689;
	add.s32 	%r3691, %r3686, %r3690;
	add.s32 	%r1693, %r3684, %r1545;
	add.s32 	%r1705, %r3691, %r3684;
	// begin inline asm
	shf.r.wrap.b32 %r1667, %r2201, %r2201, %r2510;
	// end inline asm
	// begin inline asm
	shf.r.wrap.b32 %r1671, %r2201, %r2201, %r2514;
	// end inline asm
	shr.u32 	%r3692, %r2201, 10;
	xor.b32  	%r3693, %r3692, %r1667;
	xor.b32  	%r3694, %r3693, %r1671;
	add.s32 	%r3695, %r3694, %r2001;
	// begin inline asm
	shf.r.wrap.b32 %r1675, %r1681, %r1681, %r2518;
	// end inline asm
	// begin inline asm
	shf.r.wrap.b32 %r1679, %r1681, %r1681, %r2522;
	// end inline asm
	shr.u32 	%r3696, %r1681, 3;
	xor.b32  	%r3697, %r3696, %r1675;
	xor.b32  	%r3698, %r3697, %r1679;
	add.s32 	%r3699, %r3695, %r1641;
	add.s32 	%r2281, %r3699, %r3698;
	// begin inline asm
	shf.r.wrap.b32 %r1683, %r1693, %r1693, %r2526;
	// end inline asm
	// begin inline asm
	shf.r.wrap.b32 %r1687, %r1693, %r1693, %r2530;
	// end inline asm
	xor.b32  	%r3700, %r1687, %r1683;
	// begin inline asm
	shf.r.wrap.b32 %r1691, %r1693, %r1693, %r2534;
	// end inline asm
	xor.b32  	%r3701, %r3700, %r1691;
	and.b32  	%r3702, %r1693, %r1653;
	not.b32 	%r3703, %r1693;
	and.b32  	%r3704, %r1613, %r3703;
	or.b32  	%r3705, %r3702, %r3704;
	ld.const.u32 	%r3706, [d_K+168];
	add.s32 	%r3707, %r3705, %r1573;
	add.s32 	%r3708, %r3707, %r2281;
	add.s32 	%r3709, %r3708, %r3701;
	add.s32 	%r3710, %r3709, %r3706;
	// begin inline asm
	shf.r.wrap.b32 %r1695, %r1705, %r1705, %r2538;
	// end inline asm
	// begin inline asm
	shf.r.wrap.b32 %r1699, %r1705, %r1705, %r2542;
	// end inline asm
	xor.b32  	%r3711, %r1699, %r1695;
	// begin inline asm
	shf.r.wrap.b32 %r1703, %r1705, %r1705, %r2546;
	// end inline asm
	xor.b32  	%r3712, %r3711, %r1703;
	xor.b32  	%r3713, %r1665, %r1625;
	and.b32  	%r3714, %r1705, %r3713;
	and.b32  	%r3715, %r1665, %r1625;
	xor.b32  	%r3716, %r3714, %r3715;
	add.s32 	%r3717, %r3712, %r3716;
	add.s32 	%r1733, %r3710, %r1585;
	add.s32 	%r1745, %r3717, %r3710;
	// begin inline asm
	shf.r.wrap.b32 %r1707, %r2241, %r2241, %r2510;
	// end inline asm
	// begin inline asm
	shf.r.wrap.b32 %r1711, %r2241, %r2241, %r2514;
	// end inline asm
	shr.u32 	%r3718, %r2241, 10;
	xor.b32  	%r3719, %r3718, %r1707;
	xor.b32  	%r3720, %r3719, %r1711;
	add.s32 	%r3721, %r3720, %r2041;
	// begin inline asm
	shf.r.wrap.b32 %r1715, %r1721, %r1721, %r2518;
	// end inline asm
	// begin inline asm
	shf.r.wrap.b32 %r1719, %r1721, %r1721, %r2522;
	// end inline asm
	shr.u32 	%r3722, %r1721, 3;
	xor.b32  	%r3723, %r3722, %r1715;
	xor.b32  	%r3724, %r3723, %r1719;
	add.s32 	%r3725, %r3721, %r1681;
	add.s32 	%r2321, %r3725, %r3724;
	// begin inline asm
	shf.r.wrap.b32 %r1723, %r1733, %r1733, %r2526;
	// end inline asm
	// begin inline asm
	shf.r.wrap.b32 %r1727, %r1733, %r1733, %r2530;
	// end inline asm
	xor.b32  	%r3726, %r1727, %r1723;
	// begin inline asm
	shf.r.wrap.b32 %r1731, %r1733, %r1733, %r2534;
	// end inline asm
	xor.b32  	%r3727, %r3726, %r1731;
	and.b32  	%r3728, %r1733, %r1693;
	not.b32 	%r3729, %r1733;
	and.b32  	%r3730, %r1653, %r3729;
	or.b32  	%r3731, %r3728, %r3730;
	ld.const.u32 	%r3732, [d_K+172];
	add.s32 	%r3733, %r3731, %r1613;
	add.s32 	%r3734, %r3733, %r2321;
	add.s32 	%r3735, %r3734, %r3727;
	add.s32 	%r3736, %r3735, %r3732;
	// begin inline asm
	shf.r.wrap.b32 %r1735, %r1745, %r1745, %r2538;
	// end inline asm
	// begin inline asm
	shf.r.wrap.b32 %r1739, %r1745, %r1745, %r2542;
	// end inline asm
	xor.b32  	%r3737, %r1739, %r1735;
	// begin inline asm
	shf.r.wrap.b32 %r1743, %r1745, %r1745, %r2546;
	// end inline asm
	xor.b32  	%r3738, %r3737, %r1743;
	xor.b32  	%r3739, %r1705, %r1665;
	and.b32  	%r3740, %r1745, %r3739;
	and.b32  	%r3741, %r1705, %r1665;
	xor.b32  	%r3742, %r3740, %r3741;
	add.s32 	%r3743, %r3738, %r3742;
	add.s32 	%r1773, %r3736, %r1625;
	add.s32 	%r1785, %r3743, %r3736;
	// begin inline asm
	shf.r.wrap.b32 %r1747, %r2281, %r2281, %r2510;
	// end inline asm
	// begin inline asm
	shf.r.wrap.b32 %r1751, %r2281, %r2281, %r2514;
	// end inline asm
	shr.u32 	%r3744, %r2281, 10;
	xor.b32  	%r3745, %r3744, %r1747;
	xor.b32  	%r3746, %r3745, %r1751;
	add.s32 	%r3747, %r3746, %r2081;
	// begin inline asm
	shf.r.wrap.b32 %r1755, %r1761, %r1761, %r2518;
	// end inline asm
	// begin inline asm
	shf.r.wrap.b32 %r1759, %r1761, %r1761, %r2522;
	// end inline asm
	shr.u32 	%r3748, %r1761, 3;
	xor.b32  	%r3749, %r3748, %r1755;
	xor.b32  	%r3750, %r3749, %r1759;
	add.s32 	%r3751, %r3747, %r1721;
	add.s32 	%r2361, %r3751, %r3750;
	// begin inline asm
	shf.r.wrap.b32 %r1763, %r1773, %r1773, %r2526;
	// end inline asm
	// begin inline asm
	shf.r.wrap.b32 %r1767, %r1773, %r1773, %r2530;
	// end inline asm
	xor.b32  	%r3752, %r1767, %r1763;
	// begin inline asm
	shf.r.wrap.b32 %r1771, %r1773, %r1773, %r2534;
	// end inline asm
	xor.b32  	%r3753, %r3752, %r1771;
	and.b32  	%r3754, %r1773, %r1733;
	not.b32 	%r3755, %r1773;
	and.b32  	%r3756, %r1693, %r3755;
	or.b32  	%r3757, %r3754, %r3756;
	ld.const.u32 	%r3758, [d_K+176];
	add.s32 	%r3759, %r3757, %r1653;
	add.s32 	%r3760, %r3759, %r2361;
	add.s32 	%r3761, %r3760, %r3753;
	add.s32 	%r3762, %r3761, %r3758;
	// begin inline asm
	shf.r.wrap.b32 %r1775, %r1785, %r1785, %r2538;
	// end inline asm
	// begin inline asm
	shf.r.wrap.b32 %r1779, %r1785, %r1785, %r2542;
	// end inline asm
	xor.b32  	%r3763, %r1779, %r1775;
	// begin inline asm
	shf.r.wrap.b32 %r1783, %r1785, %r1785, %r2546;
	// end inline asm
	xor.b32  	%r3764, %r3763, %r1783;
	xor.b32  	%r3765, %r1745, %r1705;
	and.b32  	%r3766, %r1785, %r3765;
	and.b32  	%r3767, %r1745, %r1705;
	xor.b32  	%r3768, %r3766, %r3767;
	add.s32 	%r3769, %r3764, %r3768;
	add.s32 	%r1813, %r3762, %r1665;
	add.s32 	%r1825, %r3769, %r3762;
	// begin inline asm
	shf.r.wrap.b32 %r1787, %r2321, %r2321, %r2510;
	// end inline asm
	// begin inline asm
	shf.r.wrap.b32 %r1791, %r2321, %r2321, %r2514;
	// end inline asm
	shr.u32 	%r3770, %r2321, 10;
	xor.b32  	%r3771, %r3770, %r1787;
	xor.b32  	%r3772, %r3771, %r1791;
	add.s32 	%r3773, %r3772, %r2121;
	// begin inline asm
	shf.r.wrap.b32 %r1795, %r1801, %r1801, %r2518;
	// end inline asm
	// begin inline asm
	shf.r.wrap.b32 %r1799, %r1801, %r1801, %r2522;
	// end inline asm
	shr.u32 	%r3774, %r1801, 3;
	xor.b32  	%r3775, %r3774, %r1795;
	xor.b32  	%r3776, %r3775, %r1799;
	add.s32 	%r3777, %r3773, %r1761;
	add.s32 	%r2401, %r3777, %r3776;
	// begin inline asm
	shf.r.wrap.b32 %r1803, %r1813, %r1813, %r2526;
	// end inline asm
	// begin inline asm
	shf.r.wrap.b32 %r1807, %r1813, %r1813, %r2530;
	// end inline asm
	xor.b32  	%r3778, %r1807, %r1803;
	// begin inline asm
	shf.r.wrap.b32 %r1811, %r1813, %r1813, %r2534;
	// end inline asm
	xor.b32  	%r3779, %r3778, %r1811;
	and.b32  	%r3780, %r1813, %r1773;
	not.b32 	%r3781, %r1813;
	and.b32  	%r3782, %r1733, %r3781;
	or.b32  	%r3783, %r3780, %r3782;
	ld.const.u32 	%r3784, [d_K+180];
	add.s32 	%r3785, %r3783, %r1693;
	add.s32 	%r3786, %r3785, %r2401;
	add.s32 	%r3787, %r3786, %r3779;
	add.s32 	%r3788, %r3787, %r3784;
	// begin inline asm
	shf.r.wrap.b32 %r1815, %r1825, %r1825, %r2538;
	// end inline asm
	// begin inline asm
	shf.r.wrap.b32 %r1819, %r1825, %r1825, %r2542;
	// end inline asm
	xor.b32  	%r3789, %r1819, %r1815;
	// begin inline asm
	shf.r.wrap.b32 %r1823, %r1825, %r1825, %r2546;
	// end inline asm
	xor.b32  	%r3790, %r3789, %r1823;
	xor.b32  	%r3791, %r1785, %r1745;
	and.b32  	%r3792, %r1825, %r3791;
	and.b32  	%r3793, %r1785, %r1745;
	xor.b32  	%r3794, %r3792, %r3793;
	add.s32 	%r3795, %r3790, %r3794;
	add.s32 	%r1853, %r3788, %r1705;
	add.s32 	%r1865, %r3795, %r3788;
	// begin inline asm
	shf.r.wrap.b32 %r1827, %r2361, %r2361, %r2510;
	// end inline asm
	// begin inline asm
	shf.r.wrap.b32 %r1831, %r2361, %r2361, %r2514;
	// end inline asm
	shr.u32 	%r3796, %r2361, 10;
	xor.b32  	%r3797, %r3796, %r1827;
	xor.b32  	%r3798, %r3797, %r1831;
	add.s32 	%r3799, %r3798, %r2161;
	// begin inline asm
	shf.r.wrap.b32 %r1835, %r1841, %r1841, %r2518;
	// end inline asm
	// begin inline asm
	shf.r.wrap.b32 %r1839, %r1841, %r1841, %r2522;
	// end inline asm
	shr.u32 	%r3800, %r1841, 3;
	xor.b32  	%r3801, %r3800, %r1835;
	xor.b32  	%r3802, %r3801, %r1839;
	add.s32 	%r3803, %r3799, %r1801;
	add.s32 	%r2441, %r3803, %r3802;
	// begin inline asm
	shf.r.wrap.b32 %r1843, %r1853, %r1853, %r2526;
	// end inline asm
	// begin inline asm
	shf.r.wrap.b32 %r1847, %r1853, %r1853, %r2530;
	// end inline asm
	xor.b32  	%r3804, %r1847, %r1843;
	// begin inline asm
	shf.r.wrap.b32 %r1851, %r1853, %r1853, %r2534;
	// end inline asm
	xor.b32  	%r3805, %r3804, %r1851;
	and.b32  	%r3806, %r1853, %r1813;
	not.b32 	%r3807, %r1853;
	and.b32  	%r3808, %r1773, %r3807;
	or.b32  	%r3809, %r3806, %r3808;
	ld.const.u32 	%r3810, [d_K+184];
	add.s32 	%r3811, %r3809, %r1733;
	add.s32 	%r3812, %r3811, %r2441;
	add.s32 	%r3813, %r3812, %r3805;
	add.s32 	%r3814, %r3813, %r3810;
	// begin inline asm
	shf.r.wrap.b32 %r1855, %r1865, %r1865, %r2538;
	// end inline asm
	// begin inline asm
	shf.r.wrap.b32 %r1859, %r1865, %r1865, %r2542;
	// end inline asm
	xor.b32  	%r3815, %r1859, %r1855;
	// begin inline asm
	shf.r.wrap.b32 %r1863, %r1865, %r1865, %r2546;
	// end inline asm
	xor.b32  	%r3816, %r3815, %r1863;
	xor.b32  	%r3817, %r1825, %r1785;
	and.b32  	%r3818, %r1865, %r3817;
	and.b32  	%r3819, %r1825, %r1785;
	xor.b32  	%r3820, %r3818, %r3819;
	add.s32 	%r3821, %r3816, %r3820;
	add.s32 	%r1893, %r3814, %r1745;
	add.s32 	%r1905, %r3821, %r3814;
	// begin inline asm
	shf.r.wrap.b32 %r1867, %r2401, %r2401, %r2510;
	// end inline asm
	// begin inline asm
	shf.r.wrap.b32 %r1871, %r2401, %r2401, %r2514;
	// end inline asm
	shr.u32 	%r3822, %r2401, 10;
	xor.b32  	%r3823, %r3822, %r1867;
	xor.b32  	%r3824, %r3823, %r1871;
	add.s32 	%r3825, %r3824, %r2201;
	// begin inline asm
	shf.r.wrap.b32 %r1875, %r1881, %r1881, %r2518;
	// end inline asm
	// begin inline asm
	shf.r.wrap.b32 %r1879, %r1881, %r1881, %r2522;
	// end inline asm
	shr.u32 	%r3826, %r1881, 3;
	xor.b32  	%r3827, %r3826, %r1875;
	xor.b32  	%r3828, %r3827, %r1879;
	add.s32 	%r3829, %r3825, %r1841;
	add.s32 	%r2481, %r3829, %r3828;
	// begin inline asm
	shf.r.wrap.b32 %r1883, %r1893, %r1893, %r2526;
	// end inline asm
	// begin inline asm
	shf.r.wrap.b32 %r1887, %r1893, %r1893, %r2530;
	// end inline asm
	xor.b32  	%r3830, %r1887, %r1883;
	// begin inline asm
	shf.r.wrap.b32 %r1891, %r1893, %r1893, %r2534;
	// end inline asm
	xor.b32  	%r3831, %r3830, %r1891;
	and.b32  	%r3832, %r1893, %r1853;
	not.b32 	%r3833, %r1893;
	and.b32  	%r3834, %r1813, %r3833;
	or.b32  	%r3835, %r3832, %r3834;
	ld.const.u32 	%r3836, [d_K+188];
	add.s32 	%r3837, %r3835, %r1773;
	add.s32 	%r3838, %r3837, %r2481;
	add.s32 	%r3839, %r3838, %r3831;
	add.s32 	%r3840, %r3839, %r3836;
	// begin inline asm
	shf.r.wrap.b32 %r1895, %r1905, %r1905, %r2538;
	// end inline asm
	// begin inline asm
	shf.r.wrap.b32 %r1899, %r1905, %r1905, %r2542;
	// end inline asm
	xor.b32  	%r3841, %r1899, %r1895;
	// begin inline asm
	shf.r.wrap.b32 %r1903, %r1905, %r1905, %r2546;
	// end inline asm
	xor.b32  	%r3842, %r3841, %r1903;
	xor.b32  	%r3843, %r1865, %r1825;
	and.b32  	%r3844, %r1905, %r3843;
	and.b32  	%r3845, %r1865, %r1825;
	xor.b32  	%r3846, %r3844, %r3845;
	add.s32 	%r3847, %r3842, %r3846;
	add.s32 	%r1933, %r3840, %r1785;
	add.s32 	%r1945, %r3847, %r3840;
	// begin inline asm
	shf.r.wrap.b32 %r1907, %r2441, %r2441, %r2510;
	// end inline asm
	// begin inline asm
	shf.r.wrap.b32 %r1911, %r2441, %r2441, %r2514;
	// end inline asm
	shr.u32 	%r3848, %r2441, 10;
	xor.b32  	%r3849, %r3848, %r1907;
	xor.b32  	%r3850, %r3849, %r1911;
	add.s32 	%r3851, %r3850, %r2241;
	// begin inline asm
	shf.r.wrap.b32 %r1915, %r1921, %r1921, %r2518;
	// end inline asm
	// begin inline asm
	shf.r.wrap.b32 %r1919, %r1921, %r1921, %r2522;
	// end inline asm
	shr.u32 	%r3852, %r1921, 3;
	xor.b32  	%r3853, %r3852, %r1915;
	xor.b32  	%r3854, %r3853, %r1919;
	add.s32 	%r3855, %r3851, %r1881;
	add.s32 	%r2521, %r3855, %r3854;
	// begin inline asm
	shf.r.wrap.b32 %r1923, %r1933, %r1933, %r2526;
	// end inline asm
	// begin inline asm
	shf.r.wrap.b32 %r1927, %r1933, %r1933, %r2530;
	// end inline asm
	xor.b32  	%r3856, %r1927, %r1923;
	// begin inline asm
	shf.r.wrap.b32 %r1931, %r1933, %r1933, %r2534;
	// end inline asm
	xor.b32  	%r3857, %r3856, %r1931;
	and.b32  	%r3858, %r1933, %r1893;
	not.b32 	%r3859, %r1933;
	and.b32  	%r3860, %r1853, %r3859;
	or.b32  	%r3861, %r3858, %r3860;
	ld.const.u32 	%r3862, [d_K+192];
	add.s32 	%r3863, %r3861, %r1813;
	add.s32 	%r3864, %r3863, %r2521;
	add.s32 	%r3865, %r3864, %r3857;
	add.s32 	%r3866, %r3865, %r3862;
	// begin inline asm
	shf.r.wrap.b32 %r1935, %r1945, %r1945, %r2538;
	// end inline asm
	// begin inline asm
	shf.r.wrap.b32 %r1939, %r1945, %r1945, %r2542;
	// end inline asm
	xor.b32  	%r3867, %r1939, %r1935;
	// begin inline asm
	shf.r.wrap.b32 %r1943, %r1945, %r1945, %r2546;
	// end inline asm
	xor.b32  	%r3868, %r3867, %r1943;
	xor.b32  	%r3869, %r1905, %r1865;
	and.b32  	%r3870, %r1945, %r3869;
	and.b32  	%r3871, %r1905, %r1865;
	xor.b32  	%r3872, %r3870, %r3871;
	add.s32 	%r3873, %r3868, %r3872;
	add.s32 	%r1973, %r3866, %r1825;
	add.s32 	%r1985, %r3873, %r3866;
	// begin inline asm
	shf.r.wrap.b32 %r1947, %r2481, %r2481, %r2510;
	// end inline asm
	// begin inline asm
	shf.r.wrap.b32 %r1951, %r2481, %r2481, %r2514;
	// end inline asm
	shr.u32 	%r3874, %r2481, 10;
	xor.b32  	%r3875, %r3874, %r1947;
	xor.b32  	%r3876, %r3875, %r1951;
	add.s32 	%r3877, %r3876, %r2281;
	// begin inline asm
	shf.r.wrap.b32 %r1955, %r1961, %r1961, %r2518;
	// end inline asm
	// begin inline asm
	shf.r.wrap.b32 %r1959, %r1961, %r1961, %r2522;
	// end inline asm
	shr.u32 	%r3878, %r1961, 3;
	xor.b32  	%r3879, %r3878, %r1955;
	xor.b32  	%r3880, %r3879, %r1959;
	add.s32 	%r3881, %r3877, %r1921;
	add.s32 	%r2033, %r3881, %r3880;
	// begin inline asm
	shf.r.wrap.b32 %r1963, %r1973, %r1973, %r2526;
	// end inline asm
	// begin inline asm
	shf.r.wrap.b32 %r1967, %r1973, %r1973, %r2530;
	// end inline asm
	xor.b32  	%r3882, %r1967, %r1963;
	// begin inline asm
	shf.r.wrap.b32 %r1971, %r1973, %r1973, %r2534;
	// end inline asm
	xor.b32  	%r3883, %r3882, %r1971;
	and.b32  	%r3884, %r1973, %r1933;
	not.b32 	%r3885, %r1973;
	and.b32  	%r3886, %r1893, %r3885;
	or.b32  	%r3887, %r3884, %r3886;
	ld.const.u32 	%r3888, [d_K+196];
	add.s32 	%r3889, %r3887, %r1853;
	add.s32 	%r3890, %r3889, %r2033;
	add.s32 	%r3891, %r3890, %r3883;
	add.s32 	%r3892, %r3891, %r3888;
	// begin inline asm
	shf.r.wrap.b32 %r1975, %r1985, %r1985, %r2538;
	// end inline asm
	// begin inline asm
	shf.r.wrap.b32 %r1979, %r1985, %r1985, %r2542;
	// end inline asm
	xor.b32  	%r3893, %r1979, %r1975;
	// begin inline asm
	shf.r.wrap.b32 %r1983, %r1985, %r1985, %r2546;
	// end inline asm
	xor.b32  	%r3894, %r3893, %r1983;
	xor.b32  	%r3895, %r1945, %r1905;
	and.b32  	%r3896, %r1985, %r3895;
	and.b32  	%r3897, %r1945, %r1905;
	xor.b32  	%r3898, %r3896, %r3897;
	add.s32 	%r3899, %r3894, %r3898;
	add.s32 	%r2013, %r3892, %r1865;
	add.s32 	%r2025, %r3899, %r3892;
	// begin inline asm
	shf.r.wrap.b32 %r1987, %r2521, %r2521, %r2510;
	// end inline asm
	// begin inline asm
	shf.r.wrap.b32 %r1991, %r2521, %r2521, %r2514;
	// end inline asm
	shr.u32 	%r3900, %r2521, 10;
	xor.b32  	%r3901, %r3900, %r1987;
	xor.b32  	%r3902, %r3901, %r1991;
	add.s32 	%r3903, %r3902, %r2321;
	// begin inline asm
	shf.r.wrap.b32 %r1995, %r2001, %r2001, %r2518;
	// end inline asm
	// begin inline asm
	shf.r.wrap.b32 %r1999, %r2001, %r2001, %r2522;
	// end inline asm
	shr.u32 	%r3904, %r2001, 3;
	xor.b32  	%r3905, %r3904, %r1995;
	xor.b32  	%r3906, %r3905, %r1999;
	add.s32 	%r3907, %r3903, %r1961;
	add.s32 	%r2073, %r3907, %r3906;
	// begin inline asm
	shf.r.wrap.b32 %r2003, %r2013, %r2013, %r2526;
	// end inline asm
	// begin inline asm
	shf.r.wrap.b32 %r2007, %r2013, %r2013, %r2530;
	// end inline asm
	xor.b32  	%r3908, %r2007, %r2003;
	// begin inline asm
	shf.r.wrap.b32 %r2011, %r2013, %r2013, %r2534;
	// end inline asm
	xor.b32  	%r3909, %r3908, %r2011;
	and.b32  	%r3910, %r2013, %r1973;
	not.b32 	%r3911, %r2013;
	and.b32  	%r3912, %r1933, %r3911;
	or.b32  	%r3913, %r3910, %r3912;
	ld.const.u32 	%r3914, [d_K+200];
	add.s32 	%r3915, %r3913, %r1893;
	add.s32 	%r3916, %r3915, %r2073;
	add.s32 	%r3917, %r3916, %r3909;
	add.s32 	%r3918, %r3917, %r3914;
	// begin inline asm
	shf.r.wrap.b32 %r2015, %r2025, %r2025, %r2538;
	// end inline asm
	// begin inline asm
	shf.r.wrap.b32 %r2019, %r2025, %r2025, %r2542;
	// end inline asm
	xor.b32  	%r3919, %r2019, %r2015;
	// begin inline asm
	shf.r.wrap.b32 %r2023, %r2025, %r2025, %r2546;
	// end inline asm
	xor.b32  	%r3920, %r3919, %r2023;
	xor.b32  	%r3921, %r1985, %r1945;
	and.b32  	%r3922, %r2025, %r3921;
	and.b32  	%r3923, %r1985, %r1945;
	xor.b32  	%r3924, %r3922, %r3923;
	add.s32 	%r3925, %r3920, %r3924;
	add.s32 	%r2053, %r3918, %r1905;
	add.s32 	%r2065, %r3925, %r3918;
	// begin inline asm
	shf.r.wrap.b32 %r2027, %r2033, %r2033, %r2510;
	// end inline asm
	// begin inline asm
	shf.r.wrap.b32 %r2031, %r2033, %r2033, %r2514;
	// end inline asm
	shr.u32 	%r3926, %r2033, 10;
	xor.b32  	%r3927, %r3926, %r2027;
	xor.b32  	%r3928, %r3927, %r2031;
	add.s32 	%r3929, %r3928, %r2361;
	// begin inline asm
	shf.r.wrap.b32 %r2035, %r2041, %r2041, %r2518;
	// end inline asm
	// begin inline asm
	shf.r.wrap.b32 %r2039, %r2041, %r2041, %r2522;
	// end inline asm
	shr.u32 	%r3930, %r2041, 3;
	xor.b32  	%r3931, %r3930, %r2035;
	xor.b32  	%r3932, %r3931, %r2039;
	add.s32 	%r3933, %r3929, %r2001;
	add.s32 	%r2113, %r3933, %r3932;
	// begin inline asm
	shf.r.wrap.b32 %r2043, %r2053, %r2053, %r2526;
	// end inline asm
	// begin inline asm
	shf.r.wrap.b32 %r2047, %r2053, %r2053, %r2530;
	// end inline asm
	xor.b32  	%r3934, %r2047, %r2043;
	// begin inline asm
	shf.r.wrap.b32 %r2051, %r2053, %r2053, %r2534;
	// end inline asm
	xor.b32  	%r3935, %r3934, %r2051;
	and.b32  	%r3936, %r2053, %r2013;
	not.b32 	%r3937, %r2053;
	and.b32  	%r3938, %r1973, %r3937;
	or.b32  	%r3939, %r3936, %r3938;
	ld.const.u32 	%r3940, [d_K+204];
	add.s32 	%r3941, %r3939, %r1933;
	add.s32 	%r3942, %r3941, %r2113;
	add.s32 	%r3943, %r3942, %r3935;
	add.s32 	%r3944, %r3943, %r3940;
	// begin inline asm
	shf.r.wrap.b32 %r2055, %r2065, %r2065, %r2538;
	// end inline asm
	// begin inline asm
	shf.r.wrap.b32 %r2059, %r2065, %r2065, %r2542;
	// end inline asm
	xor.b32  	%r3945, %r2059, %r2055;
	// begin inline asm
	shf.r.wrap.b32 %r2063, %r2065, %r2065, %r2546;
	// end inline asm
	xor.b32  	%r3946, %r3945, %r2063;
	xor.b32  	%r3947, %r2025, %r1985;
	and.b32  	%r3948, %r2065, %r3947;
	and.b32  	%r3949, %r2025, %r1985;
	xor.b32  	%r3950, %r3948, %r3949;
	add.s32 	%r3951, %r3946, %r3950;
	add.s32 	%r2093, %r3944, %r1945;
	add.s32 	%r2105, %r3951, %r3944;
	// begin inline asm
	shf.r.wrap.b32 %r2067, %r2073, %r2073, %r2510;
	// end inline asm
	// begin inline asm
	shf.r.wrap.b32 %r2071, %r2073, %r2073, %r2514;
	// end inline asm
	shr.u32 	%r3952, %r2073, 10;
	xor.b32  	%r3953, %r3952, %r2067;
	xor.b32  	%r3954, %r3953, %r2071;
	add.s32 	%r3955, %r3954, %r2401;
	// begin inline asm
	shf.r.wrap.b32 %r2075, %r2081, %r2081, %r2518;
	// end inline asm
	// begin inline asm
	shf.r.wrap.b32 %r2079, %r2081, %r2081, %r2522;
	// end inline asm
	shr.u32 	%r3956, %r2081, 3;
	xor.b32  	%r3957, %r3956, %r2075;
	xor.b32  	%r3958, %r3957, %r2079;
	add.s32 	%r3959, %r3955, %r2041;
	add.s32 	%r2153, %r3959, %r3958;
	// begin inline asm
	shf.r.wrap.b32 %r2083, %r2093, %r2093, %r2526;
	// end inline asm
	// begin inline asm
	shf.r.wrap.b32 %r2087, %r2093, %r2093, %r2530;
	// end inline asm
	xor.b32  	%r3960, %r2087, %r2083;
	// begin inline asm
	shf.r.wrap.b32 %r2091, %r2093, %r2093, %r2534;
	// end inline asm
	xor.b32  	%r3961, %r3960, %r2091;
	and.b32  	%r3962, %r2093, %r2053;
	not.b32 	%r3963, %r2093;
	and.b32  	%r3964, %r2013, %r3963;
	or.b32  	%r3965, %r3962, %r3964;
	ld.const.u32 	%r3966, [d_K+208];
	add.s32 	%r3967, %r3965, %r1973;
	add.s32 	%r3968, %r3967, %r2153;
	add.s32 	%r3969, %r3968, %r3961;
	add.s32 	%r3970, %r3969, %r3966;
	// begin inline asm
	shf.r.wrap.b32 %r2095, %r2105, %r2105, %r2538;
	// end inline asm
	// begin inline asm
	shf.r.wrap.b32 %r2099, %r2105, %r2105, %r2542;
	// end inline asm
	xor.b32  	%r3971, %r2099, %r2095;
	// begin inline asm
	shf.r.wrap.b32 %r2103, %r2105, %r2105, %r2546;
	// end inline asm
	xor.b32  	%r3972, %r3971, %r2103;
	xor.b32  	%r3973, %r2065, %r2025;
	and.b32  	%r3974, %r2105, %r3973;
	and.b32  	%r3975, %r2065, %r2025;
	xor.b32  	%r3976, %r3974, %r3975;
	add.s32 	%r3977, %r3972, %r3976;
	add.s32 	%r2133, %r3970, %r1985;
	add.s32 	%r2145, %r3977, %r3970;
	// begin inline asm
	shf.r.wrap.b32 %r2107, %r2113, %r2113, %r2510;
	// end inline asm
	// begin inline asm
	shf.r.wrap.b32 %r2111, %r2113, %r2113, %r2514;
	// end inline asm
	shr.u32 	%r3978, %r2113, 10;
	xor.b32  	%r3979, %r3978, %r2107;
	xor.b32  	%r3980, %r3979, %r2111;
	add.s32 	%r3981, %r3980, %r2441;
	// begin inline asm
	shf.r.wrap.b32 %r2115, %r2121, %r2121, %r2518;
	// end inline asm
	// begin inline asm
	shf.r.wrap.b32 %r2119, %r2121, %r2121, %r2522;
	// end inline asm
	shr.u32 	%r3982, %r2121, 3;
	xor.b32  	%r3983, %r3982, %r2115;
	xor.b32  	%r3984, %r3983, %r2119;
	add.s32 	%r3985, %r3981, %r2081;
	add.s32 	%r2193, %r3985, %r3984;
	// begin inline asm
	shf.r.wrap.b32 %r2123, %r2133, %r2133, %r2526;
	// end inline asm
	// begin inline asm
	shf.r.wrap.b32 %r2127, %r2133, %r2133, %r2530;
	// end inline asm
	xor.b32  	%r3986, %r2127, %r2123;
	// begin inline asm
	shf.r.wrap.b32 %r2131, %r2133, %r2133, %r2534;
	// end inline asm
	xor.b32  	%r3987, %r3986, %r2131;
	and.b32  	%r3988, %r2133, %r2093;
	not.b32 	%r3989, %r2133;
	and.b32  	%r3990, %r2053, %r3989;
	or.b32  	%r3991, %r3988, %r3990;
	ld.const.u32 	%r3992, [d_K+212];
	add.s32 	%r3993, %r3991, %r2013;
	add.s32 	%r3994, %r3993, %r2193;
	add.s32 	%r3995, %r3994, %r3987;
	add.s32 	%r3996, %r3995, %r3992;
	// begin inline asm
	shf.r.wrap.b32 %r2135, %r2145, %r2145, %r2538;
	// end inline asm
	// begin inline asm
	shf.r.wrap.b32 %r2139, %r2145, %r2145, %r2542;
	// end inline asm
	xor.b32  	%r3997, %r2139, %r2135;
	// begin inline asm
	shf.r.wrap.b32 %r2143, %r2145, %r2145, %r2546;
	// end inline asm
	xor.b32  	%r3998, %r3997, %r2143;
	xor.b32  	%r3999, %r2105, %r2065;
	and.b32  	%r4000, %r2145, %r3999;
	and.b32  	%r4001, %r2105, %r2065;
	xor.b32  	%r4002, %r4000, %r4001;
	add.s32 	%r4003, %r3998, %r4002;
	add.s32 	%r2173, %r3996, %r2025;
	add.s32 	%r2185, %r4003, %r3996;
	// begin inline asm
	shf.r.wrap.b32 %r2147, %r2153, %r2153, %r2510;
	// end inline asm
	// begin inline asm
	shf.r.wrap.b32 %r2151, %r2153, %r2153, %r2514;
	// end inline asm
	shr.u32 	%r4004, %r2153, 10;
	xor.b32  	%r4005, %r4004, %r2147;
	xor.b32  	%r4006, %r4005, %r2151;
	add.s32 	%r4007, %r4006, %r2481;
	// begin inline asm
	shf.r.wrap.b32 %r2155, %r2161, %r2161, %r2518;
	// end inline asm
	// begin inline asm
	shf.r.wrap.b32 %r2159, %r2161, %r2161, %r2522;
	// end inline asm
	shr.u32 	%r4008, %r2161, 3;
	xor.b32  	%r4009, %r4008, %r2155;
	xor.b32  	%r4010, %r4009, %r2159;
	add.s32 	%r4011, %r4007, %r2121;
	add.s32 	%r2233, %r4011, %r4010;
	// begin inline asm
	shf.r.wrap.b32 %r2163, %r2173, %r2173, %r2526;
	// end inline asm
	// begin inline asm
	shf.r.wrap.b32 %r2167, %r2173, %r2173, %r2530;
	// end inline asm
	xor.b32  	%r4012, %r2167, %r2163;
	// begin inline asm
	shf.r.wrap.b32 %r2171, %r2173, %r2173, %r2534;
	// end inline asm
	xor.b32  	%r4013, %r4012, %r2171;
	and.b32  	%r4014, %r2173, %r2133;
	not.b32 	%r4015, %r2173;
	and.b32  	%r4016, %r2093, %r4015;
	or.b32  	%r4017, %r4014, %r4016;
	ld.const.u32 	%r4018, [d_K+216];
	add.s32 	%r4019, %r4017, %r2053;
	add.s32 	%r4020, %r4019, %r2233;
	add.s32 	%r4021, %r4020, %r4013;
	add.s32 	%r4022, %r4021, %r4018;
	// begin inline asm
	shf.r.wrap.b32 %r2175, %r2185, %r2185, %r2538;
	// end inline asm
	// begin inline asm
	shf.r.wrap.b32 %r2179, %r2185, %r2185, %r2542;
	// end inline asm
	xor.b32  	%r4023, %r2179, %r2175;
	// begin inline asm
	shf.r.wrap.b32 %r2183, %r2185, %r2185, %r2546;
	// end inline asm
	xor.b32  	%r4024, %r4023, %r2183;
	xor.b32  	%r4025, %r2145, %r2105;
	and.b32  	%r4026, %r2185, %r4025;
	and.b32  	%r4027, %r2145, %r2105;
	xor.b32  	%r4028, %r4026, %r4027;
	add.s32 	%r4029, %r4024, %r4028;
	add.s32 	%r2213, %r4022, %r2065;
	add.s32 	%r2225, %r4029, %r4022;
	// begin inline asm
	shf.r.wrap.b32 %r2187, %r2193, %r2193, %r2510;
	// end inline asm
	// begin inline asm
	shf.r.wrap.b32 %r2191, %r2193, %r2193, %r2514;
	// end inline asm
	shr.u32 	%r4030, %r2193, 10;
	xor.b32  	%r4031, %r4030, %r2187;
	xor.b32  	%r4032, %r4031, %r2191;
	add.s32 	%r4033, %r4032, %r2521;
	// begin inline asm
	shf.r.wrap.b32 %r2195, %r2201, %r2201, %r2518;
	// end inline asm
	// begin inline asm
	shf.r.wrap.b32 %r2199, %r2201, %r2201, %r2522;
	// end inline asm
	shr.u32 	%r4034, %r2201, 3;
	xor.b32  	%r4035, %r4034, %r2195;
	xor.b32  	%r4036, %r4035, %r2199;
	add.s32 	%r4037, %r4033, %r2161;
	add.s32 	%r2273, %r4037, %r4036;
	// begin inline asm
	shf.r.wrap.b32 %r2203, %r2213, %r2213, %r2526;
	// end inline asm
	// begin inline asm
	shf.r.wrap.b32 %r2207, %r2213, %r2213, %r2530;
	// end inline asm
	xor.b32  	%r4038, %r2207, %r2203;
	// begin inline asm
	shf.r.wrap.b32 %r2211, %r2213, %r2213, %r2534;
	// end inline asm
	xor.b32  	%r4039, %r4038, %r2211;
	and.b32  	%r4040, %r2213, %r2173;
	not.b32 	%r4041, %r2213;
	and.b32  	%r4042, %r2133, %r4041;
	or.b32  	%r4043, %r4040, %r4042;
	ld.const.u32 	%r4044, [d_K+220];
	add.s32 	%r4045, %r4043, %r2093;
	add.s32 	%r4046, %r4045, %r2273;
	add.s32 	%r4047, %r4046, %r4039;
	add.s32 	%r4048, %r4047, %r4044;
	// begin inline asm
	shf.r.wrap.b32 %r2215, %r2225, %r2225, %r2538;
	// end inline asm
	// begin inline asm
	shf.r.wrap.b32 %r2219, %r2225, %r2225, %r2542;
	// end inline asm
	xor.b32  	%r4049, %r2219, %r2215;
	// begin inline asm
	shf.r.wrap.b32 %r2223, %r2225, %r2225, %r2546;
	// end inline asm
	xor.b32  	%r4050, %r4049, %r2223;
	xor.b32  	%r4051, %r2185, %r2145;
	and.b32  	%r4052, %r2225, %r4051;
	and.b32  	%r4053, %r2185, %r2145;
	xor.b32  	%r4054, %r4052, %r4053;
	add.s32 	%r4055, %r4050, %r4054;
	add.s32 	%r2253, %r4048, %r2105;
	add.s32 	%r2265, %r4055, %r4048;
	// begin inline asm
	shf.r.wrap.b32 %r2227, %r2233, %r2233, %r2510;
	// end inline asm
	// begin inline asm
	shf.r.wrap.b32 %r2231, %r2233, %r2233, %r2514;
	// end inline asm
	shr.u32 	%r4056, %r2233, 10;
	xor.b32  	%r4057, %r4056, %r2227;
	xor.b32  	%r4058, %r4057, %r2231;
	add.s32 	%r4059, %r4058, %r2033;
	// begin inline asm
	shf.r.wrap.b32 %r2235, %r2241, %r2241, %r2518;
	// end inline asm
	// begin inline asm
	shf.r.wrap.b32 %r2239, %r2241, %r2241, %r2522;
	// end inline asm
	shr.u32 	%r4060, %r2241, 3;
	xor.b32  	%r4061, %r4060, %r2235;
	xor.b32  	%r4062, %r4061, %r2239;
	add.s32 	%r4063, %r4059, %r2201;
	add.s32 	%r2313, %r4063, %r4062;
	// begin inline asm
	shf.r.wrap.b32 %r2243, %r2253, %r2253, %r2526;
	// end inline asm
	// begin inline asm
	shf.r.wrap.b32 %r2247, %r2253, %r2253, %r2530;
	// end inline asm
	xor.b32  	%r4064, %r2247, %r2243;
	// begin inline asm
	shf.r.wrap.b32 %r2251, %r2253, %r2253, %r2534;
	// end inline asm
	xor.b32  	%r4065, %r4064, %r2251;
	and.b32  	%r4066, %r2253, %r2213;
	not.b32 	%r4067, %r2253;
	and.b32  	%r4068, %r2173, %r4067;
	or.b32  	%r4069, %r4066, %r4068;
	ld.const.u32 	%r4070, [d_K+224];
	add.s32 	%r4071, %r4069, %r2133;
	add.s32 	%r4072, %r4071, %r2313;
	add.s32 	%r4073, %r4072, %r4065;
	add.s32 	%r4074, %r4073, %r4070;
	// begin inline asm
	shf.r.wrap.b32 %r2255, %r2265, %r2265, %r2538;
	// end inline asm
	// begin inline asm
	shf.r.wrap.b32 %r2259, %r2265, %r2265, %r2542;
	// end inline asm
	xor.b32  	%r4075, %r2259, %r2255;
	// begin inline asm
	shf.r.wrap.b32 %r2263, %r2265, %r2265, %r2546;
	// end inline asm
	xor.b32  	%r4076, %r4075, %r2263;
	xor.b32  	%r4077, %r2225, %r2185;
	and.b32  	%r4078, %r2265, %r4077;
	and.b32  	%r4079, %r2225, %r2185;
	xor.b32  	%r4080, %r4078, %r4079;
	add.s32 	%r4081, %r4076, %r4080;
	add.s32 	%r2293, %r4074, %r2145;
	add.s32 	%r2305, %r4081, %r4074;
	// begin inline asm
	shf.r.wrap.b32 %r2267, %r2273, %r2273, %r2510;
	// end inline asm
	// begin inline asm
	shf.r.wrap.b32 %r2271, %r2273, %r2273, %r2514;
	// end inline asm
	shr.u32 	%r4082, %r2273, 10;
	xor.b32  	%r4083, %r4082, %r2267;
	xor.b32  	%r4084, %r4083, %r2271;
	add.s32 	%r4085, %r4084, %r2073;
	// begin inline asm
	shf.r.wrap.b32 %r2275, %r2281, %r2281, %r2518;
	// end inline asm
	// begin inline asm
	shf.r.wrap.b32 %r2279, %r2281, %r2281, %r2522;
	// end inline asm
	shr.u32 	%r4086, %r2281, 3;
	xor.b32  	%r4087, %r4086, %r2275;
	xor.b32  	%r4088, %r4087, %r2279;
	add.s32 	%r4089, %r4085, %r2241;
	add.s32 	%r2353, %r4089, %r4088;
	// begin inline asm
	shf.r.wrap.b32 %r2283, %r2293, %r2293, %r2526;
	// end inline asm
	// begin inline asm
	shf.r.wrap.b32 %r2287, %r2293, %r2293, %r2530;
	// end inline asm
	xor.b32  	%r4090, %r2287, %r2283;
	// begin inline asm
	shf.r.wrap.b32 %r2291, %r2293, %r2293, %r2534;
	// end inline asm
	xor.b32  	%r4091, %r4090, %r2291;
	and.b32  	%r4092, %r2293, %r2253;
	not.b32 	%r4093, %r2293;
	and.b32  	%r4094, %r2213, %r4093;
	or.b32  	%r4095, %r4092, %r4094;
	ld.const.u32 	%r4096, [d_K+228];
	add.s32 	%r4097, %r4095, %r2173;
	add.s32 	%r4098, %r4097, %r2353;
	add.s32 	%r4099, %r4098, %r4091;
	add.s32 	%r4100, %r4099, %r4096;
	// begin inline asm
	shf.r.wrap.b32 %r2295, %r2305, %r2305, %r2538;
	// end inline asm
	// begin inline asm
	shf.r.wrap.b32 %r2299, %r2305, %r2305, %r2542;
	// end inline asm
	xor.b32  	%r4101, %r2299, %r2295;
	// begin inline asm
	shf.r.wrap.b32 %r2303, %r2305, %r2305, %r2546;
	// end inline asm
	xor.b32  	%r4102, %r4101, %r2303;
	xor.b32  	%r4103, %r2265, %r2225;
	and.b32  	%r4104, %r2305, %r4103;
	and.b32  	%r4105, %r2265, %r2225;
	xor.b32  	%r4106, %r4104, %r4105;
	add.s32 	%r4107, %r4102, %r4106;
	add.s32 	%r2333, %r4100, %r2185;
	add.s32 	%r2345, %r4107, %r4100;
	// begin inline asm
	shf.r.wrap.b32 %r2307, %r2313, %r2313, %r2510;
	// end inline asm
	// begin inline asm
	shf.r.wrap.b32 %r2311, %r2313, %r2313, %r2514;
	// end inline asm
	shr.u32 	%r4108, %r2313, 10;
	xor.b32  	%r4109, %r4108, %r2307;
	xor.b32  	%r4110, %r4109, %r2311;
	add.s32 	%r4111, %r4110, %r2113;
	// begin inline asm
	shf.r.wrap.b32 %r2315, %r2321, %r2321, %r2518;
	// end inline asm
	// begin inline asm
	shf.r.wrap.b32 %r2319, %r2321, %r2321, %r2522;
	// end inline asm
	shr.u32 	%r4112, %r2321, 3;
	xor.b32  	%r4113, %r4112, %r2315;
	xor.b32  	%r4114, %r4113, %r2319;
	add.s32 	%r4115, %r4111, %r2281;
	add.s32 	%r2393, %r4115, %r4114;
	// begin inline asm
	shf.r.wrap.b32 %r2323, %r2333, %r2333, %r2526;
	// end inline asm
	// begin inline asm
	shf.r.wrap.b32 %r2327, %r2333, %r2333, %r2530;
	// end inline asm
	xor.b32  	%r4116, %r2327, %r2323;
	// begin inline asm
	shf.r.wrap.b32 %r2331, %r2333, %r2333, %r2534;
	// end inline asm
	xor.b32  	%r4117, %r4116, %r2331;
	and.b32  	%r4118, %r2333, %r2293;
	not.b32 	%r4119, %r2333;
	and.b32  	%r4120, %r2253, %r4119;
	or.b32  	%r4121, %r4118, %r4120;
	ld.const.u32 	%r4122, [d_K+232];
	add.s32 	%r4123, %r4121, %r2213;
	add.s32 	%r4124, %r4123, %r2393;
	add.s32 	%r4125, %r4124, %r4117;
	add.s32 	%r4126, %r4125, %r4122;
	// begin inline asm
	shf.r.wrap.b32 %r2335, %r2345, %r2345, %r2538;
	// end inline asm
	// begin inline asm
	shf.r.wrap.b32 %r2339, %r2345, %r2345, %r2542;
	// end inline asm
	xor.b32  	%r4127, %r2339, %r2335;
	// begin inline asm
	shf.r.wrap.b32 %r2343, %r2345, %r2345, %r2546;
	// end inline asm
	xor.b32  	%r4128, %r4127, %r2343;
	xor.b32  	%r4129, %r2305, %r2265;
	and.b32  	%r4130, %r2345, %r4129;
	and.b32  	%r4131, %r2305, %r2265;
	xor.b32  	%r4132, %r4130, %r4131;
	add.s32 	%r4133, %r4128, %r4132;
	add.s32 	%r2373, %r4126, %r2225;
	add.s32 	%r2385, %r4133, %r4126;
	// begin inline asm
	shf.r.wrap.b32 %r2347, %r2353, %r2353, %r2510;
	// end inline asm
	// begin inline asm
	shf.r.wrap.b32 %r2351, %r2353, %r2353, %r2514;
	// end inline asm
	shr.u32 	%r4134, %r2353, 10;
	xor.b32  	%r4135, %r4134, %r2347;
	xor.b32  	%r4136, %r4135, %r2351;
	add.s32 	%r4137, %r4136, %r2153;
	// begin inline asm
	shf.r.wrap.b32 %r2355, %r2361, %r2361, %r2518;
	// end inline asm
	// begin inline asm
	shf.r.wrap.b32 %r2359, %r2361, %r2361, %r2522;
	// end inline asm
	shr.u32 	%r4138, %r2361, 3;
	xor.b32  	%r4139, %r4138, %r2355;
	xor.b32  	%r4140, %r4139, %r2359;
	add.s32 	%r4141, %r4137, %r2321;
	add.s32 	%r2433, %r4141, %r4140;
	// begin inline asm
	shf.r.wrap.b32 %r2363, %r2373, %r2373, %r2526;
	// end inline asm
	// begin inline asm
	shf.r.wrap.b32 %r2367, %r2373, %r2373, %r2530;
	// end inline asm
	xor.b32  	%r4142, %r2367, %r2363;
	// begin inline asm
	shf.r.wrap.b32 %r2371, %r2373, %r2373, %r2534;
	// end inline asm
	xor.b32  	%r4143, %r4142, %r2371;
	and.b32  	%r4144, %r2373, %r2333;
	not.b32 	%r4145, %r2373;
	and.b32  	%r4146, %r2293, %r4145;
	or.b32  	%r4147, %r4144, %r4146;
	ld.const.u32 	%r4148, [d_K+236];
	add.s32 	%r4149, %r4147, %r2253;
	add.s32 	%r4150, %r4149, %r2433;
	add.s32 	%r4151, %r4150, %r4143;
	add.s32 	%r4152, %r4151, %r4148;
	// begin inline asm
	shf.r.wrap.b32 %r2375, %r2385, %r2385, %r2538;
	// end inline asm
	// begin inline asm
	shf.r.wrap.b32 %r2379, %r2385, %r2385, %r2542;
	// end inline asm
	xor.b32  	%r4153, %r2379, %r2375;
	// begin inline asm
	shf.r.wrap.b32 %r2383, %r2385, %r2385, %r2546;
	// end inline asm
	xor.b32  	%r4154, %r4153, %r2383;
	xor.b32  	%r4155, %r2345, %r2305;
	and.b32  	%r4156, %r2385, %r4155;
	and.b32  	%r4157, %r2345, %r2305;
	xor.b32  	%r4158, %r4156, %r4157;
	add.s32 	%r4159, %r4154, %r4158;
	add.s32 	%r2413, %r4152, %r2265;
	add.s32 	%r2425, %r4159, %r4152;
	// begin inline asm
	shf.r.wrap.b32 %r2387, %r2393, %r2393, %r2510;
	// end inline asm
	// begin inline asm
	shf.r.wrap.b32 %r2391, %r2393, %r2393, %r2514;
	// end inline asm
	shr.u32 	%r4160, %r2393, 10;
	xor.b32  	%r4161, %r4160, %r2387;
	xor.b32  	%r4162, %r4161, %r2391;
	add.s32 	%r4163, %r4162, %r2193;
	// begin inline asm
	shf.r.wrap.b32 %r2395, %r2401, %r2401, %r2518;
	// end inline asm
	// begin inline asm
	shf.r.wrap.b32 %r2399, %r2401, %r2401, %r2522;
	// end inline asm
	shr.u32 	%r4164, %r2401, 3;
	xor.b32  	%r4165, %r4164, %r2395;
	xor.b32  	%r4166, %r4165, %r2399;
	add.s32 	%r4167, %r4163, %r2361;
	add.s32 	%r2473, %r4167, %r4166;
	// begin inline asm
	shf.r.wrap.b32 %r2403, %r2413, %r2413, %r2526;
	// end inline asm
	// begin inline asm
	shf.r.wrap.b32 %r2407, %r2413, %r2413, %r2530;
	// end inline asm
	xor.b32  	%r4168, %r2407, %r2403;
	// begin inline asm
	shf.r.wrap.b32 %r2411, %r2413, %r2413, %r2534;
	// end inline asm
	xor.b32  	%r4169, %r4168, %r2411;
	and.b32  	%r4170, %r2413, %r2373;
	not.b32 	%r4171, %r2413;
	and.b32  	%r4172, %r2333, %r4171;
	or.b32  	%r4173, %r4170, %r4172;
	ld.const.u32 	%r4174, [d_K+240];
	add.s32 	%r4175, %r4173, %r2293;
	add.s32 	%r4176, %r4175, %r2473;
	add.s32 	%r4177, %r4176, %r4169;
	add.s32 	%r4178, %r4177, %r4174;
	// begin inline asm
	shf.r.wrap.b32 %r2415, %r2425, %r2425, %r2538;
	// end inline asm
	// begin inline asm
	shf.r.wrap.b32 %r2419, %r2425, %r2425, %r2542;
	// end inline asm
	xor.b32  	%r4179, %r2419, %r2415;
	// begin inline asm
	shf.r.wrap.b32 %r2423, %r2425, %r2425, %r2546;
	// end inline asm
	xor.b32  	%r4180, %r4179, %r2423;
	xor.b32  	%r4181, %r2385, %r2345;
	and.b32  	%r4182, %r2425, %r4181;
	and.b32  	%r4183, %r2385, %r2345;
	xor.b32  	%r4184, %r4182, %r4183;
	add.s32 	%r4185, %r4180, %r4184;
	add.s32 	%r2453, %r4178, %r2305;
	add.s32 	%r2465, %r4185, %r4178;
	// begin inline asm
	shf.r.wrap.b32 %r2427, %r2433, %r2433, %r2510;
	// end inline asm
	// begin inline asm
	shf.r.wrap.b32 %r2431, %r2433, %r2433, %r2514;
	// end inline asm
	shr.u32 	%r4186, %r2433, 10;
	xor.b32  	%r4187, %r4186, %r2427;
	xor.b32  	%r4188, %r4187, %r2431;
	add.s32 	%r4189, %r4188, %r2233;
	// begin inline asm
	shf.r.wrap.b32 %r2435, %r2441, %r2441, %r2518;
	// end inline asm
	// begin inline asm
	shf.r.wrap.b32 %r2439, %r2441, %r2441, %r2522;
	// end inline asm
	shr.u32 	%r4190, %r2441, 3;
	xor.b32  	%r4191, %r4190, %r2435;
	xor.b32  	%r4192, %r4191, %r2439;
	add.s32 	%r4193, %r4189, %r2401;
	add.s32 	%r2513, %r4193, %r4192;
	// begin inline asm
	shf.r.wrap.b32 %r2443, %r2453, %r2453, %r2526;
	// end inline asm
	// begin inline asm
	shf.r.wrap.b32 %r2447, %r2453, %r2453, %r2530;
	// end inline asm
	xor.b32  	%r4194, %r2447, %r2443;
	// begin inline asm
	shf.r.wrap.b32 %r2451, %r2453, %r2453, %r2534;
	// end inline asm
	xor.b32  	%r4195, %r4194, %r2451;
	and.b32  	%r4196, %r2453, %r2413;
	not.b32 	%r4197, %r2453;
	and.b32  	%r4198, %r2373, %r4197;
	or.b32  	%r4199, %r4196, %r4198;
	ld.const.u32 	%r4200, [d_K+244];
	add.s32 	%r4201, %r4199, %r2333;
	add.s32 	%r4202, %r4201, %r2513;
	add.s32 	%r4203, %r4202, %r4195;
	add.s32 	%r4204, %r4203, %r4200;
	// begin inline asm
	shf.r.wrap.b32 %r2455, %r2465, %r2465, %r2538;
	// end inline asm
	// begin inline asm
	shf.r.wrap.b32 %r2459, %r2465, %r2465, %r2542;
	// end inline asm
	xor.b32  	%r4205, %r2459, %r2455;
	// begin inline asm
	shf.r.wrap.b32 %r2463, %r2465, %r2465, %r2546;
	// end inline asm
	xor.b32  	%r4206, %r4205, %r2463;
	xor.b32  	%r4207, %r2425, %r2385;
	and.b32  	%r4208, %r2465, %r4207;
	and.b32  	%r4209, %r2425, %r2385;
	xor.b32  	%r4210, %r4208, %r4209;
	add.s32 	%r4211, %r4206, %r4210;
	add.s32 	%r2493, %r4204, %r2345;
	add.s32 	%r2505, %r4211, %r4204;
	// begin inline asm
	shf.r.wrap.b32 %r2467, %r2473, %r2473, %r2510;
	// end inline asm
	// begin inline asm
	shf.r.wrap.b32 %r2471, %r2473, %r2473, %r2514;
	// end inline asm
	shr.u32 	%r4212, %r2473, 10;
	xor.b32  	%r4213, %r4212, %r2467;
	xor.b32  	%r4214, %r4213, %r2471;
	add.s32 	%r4215, %r4214, %r2273;
	// begin inline asm
	shf.r.wrap.b32 %r2475, %r2481, %r2481, %r2518;
	// end inline asm
	// begin inline asm
	shf.r.wrap.b32 %r2479, %r2481, %r2481, %r2522;
	// end inline asm
	shr.u32 	%r4216, %r2481, 3;
	xor.b32  	%r4217, %r4216, %r2475;
	xor.b32  	%r4218, %r4217, %r2479;
	add.s32 	%r4219, %r4215, %r2441;
	add.s32 	%r4220, %r4219, %r4218;
	// begin inline asm
	shf.r.wrap.b32 %r2483, %r2493, %r2493, %r2526;
	// end inline asm
	// begin inline asm
	shf.r.wrap.b32 %r2487, %r2493, %r2493, %r2530;
	// end inline asm
	xor.b32  	%r4221, %r2487, %r2483;
	// begin inline asm
	shf.r.wrap.b32 %r2491, %r2493, %r2493, %r2534;
	// end inline asm
	xor.b32  	%r4222, %r4221, %r2491;
	and.b32  	%r4223, %r2493, %r2453;
	not.b32 	%r4224, %r2493;
	and.b32  	%r4225, %r2413, %r4224;
	or.b32  	%r4226, %r4223, %r4225;
	ld.const.u32 	%r4227, [d_K+248];
	add.s32 	%r4228, %r4226, %r2373;
	add.s32 	%r4229, %r4228, %r4220;
	add.s32 	%r4230, %r4229, %r4222;
	add.s32 	%r4231, %r4230, %r4227;
	// begin inline asm
	shf.r.wrap.b32 %r2495, %r2505, %r2505, %r2538;
	// end inline asm
	// begin inline asm
	shf.r.wrap.b32 %r2499, %r2505, %r2505, %r2542;
	// end inline asm
	xor.b32  	%r4232, %r2499, %r2495;
	// begin inline asm
	shf.r.wrap.b32 %r2503, %r2505, %r2505, %r2546;
	// end inline asm
	xor.b32  	%r4233, %r4232, %r2503;
	xor.b32  	%r4234, %r2465, %r2425;
	and.b32  	%r4235, %r2505, %r4234;
	and.b32  	%r4236, %r2465, %r2425;
	xor.b32  	%r4237, %r4235, %r4236;
	add.s32 	%r4238, %r4233, %r4237;
	add.s32 	%r2533, %r4231, %r2385;
	add.s32 	%r2545, %r4238, %r4231;
	// begin inline asm
	shf.r.wrap.b32 %r2507, %r2513, %r2513, %r2510;
	// end inline asm
	// begin inline asm
	shf.r.wrap.b32 %r2511, %r2513, %r2513, %r2514;
	// end inline asm
	shr.u32 	%r4239, %r2513, 10;
	xor.b32  	%r4240, %r4239, %r2507;
	xor.b32  	%r4241, %r4240, %r2511;
	add.s32 	%r4242, %r4241, %r2313;
	// begin inline asm
	shf.r.wrap.b32 %r2515, %r2521, %r2521, %r2518;
	// end inline asm
	// begin inline asm
	shf.r.wrap.b32 %r2519, %r2521, %r2521, %r2522;
	// end inline asm
	shr.u32 	%r4243, %r2521, 3;
	xor.b32  	%r4244, %r4243, %r2515;
	xor.b32  	%r4245, %r4244, %r2519;
	add.s32 	%r4246, %r4242, %r2481;
	add.s32 	%r4247, %r4246, %r4245;
	// begin inline asm
	shf.r.wrap.b32 %r2523, %r2533, %r2533, %r2526;
	// end inline asm
	// begin inline asm
	shf.r.wrap.b32 %r2527, %r2533, %r2533, %r2530;
	// end inline asm
	xor.b32  	%r4248, %r2527, %r2523;
	// begin inline asm
	shf.r.wrap.b32 %r2531, %r2533, %r2533, %r2534;
	// end inline asm
	xor.b32  	%r4249, %r4248, %r2531;
	and.b32  	%r4250, %r2533, %r2493;
	not.b32 	%r4251, %r2533;
	and.b32  	%r4252, %r2453, %r4251;
	or.b32  	%r4253, %r4250, %r4252;
	ld.const.u32 	%r4254, [d_K+252];
	add.s32 	%r4255, %r4253, %r2413;
	add.s32 	%r4256, %r4255, %r4247;
	add.s32 	%r4257, %r4256, %r4249;
	add.s32 	%r4258, %r4257, %r4254;
	// begin inline asm
	shf.r.wrap.b32 %r2535, %r2545, %r2545, %r2538;
	// end inline asm
	// begin inline asm
	shf.r.wrap.b32 %r2539, %r2545, %r2545, %r2542;
	// end inline asm
	xor.b32  	%r4259, %r2539, %r2535;
	// begin inline asm
	shf.r.wrap.b32 %r2543, %r2545, %r2545, %r2546;
	// end inline asm
	xor.b32  	%r4260, %r4259, %r2543;
	xor.b32  	%r4261, %r2505, %r2465;
	and.b32  	%r4262, %r2545, %r4261;
	and.b32  	%r4263, %r2505, %r2465;
	xor.b32  	%r4264, %r4262, %r4263;
	add.s32 	%r4265, %r4260, %r4264;
	add.s32 	%r4266, %r4258, %r2425;
	add.s32 	%r4267, %r4265, %r4258;
	add.s32 	%r8345, %r265, %r4267;
	add.s32 	%r8346, %r2547, %r2545;
	add.s32 	%r8347, %r2548, %r2505;
	add.s32 	%r8348, %r2549, %r2465;
	add.s32 	%r8349, %r253, %r4266;
	add.s32 	%r8350, %r2550, %r2533;
	add.s32 	%r8351, %r2551, %r2493;
	add.s32 	%r8352, %r2552, %r2453;
	@%p48 bra 	$L__BB0_62;
	ld.local.v4.b32 	{%r6572, %r6573, %r6574, %r6575}, [%rd2+64];
	bfe.u32 	%r6576, %r6575, 16, 8;
	cvt.u16.u32 	%rs59, %r6576;
	bfe.u32 	%r6577, %r6575, 8, 8;
	bfe.u32 	%r6578, %r6575, 0, 8;
	bfe.u32 	%r6579, %r6574, 16, 8;
	cvt.u16.u32 	%rs60, %r6579;
	bfe.u32 	%r6580, %r6574, 8, 8;
	bfe.u32 	%r6581, %r6574, 0, 8;
	bfe.u32 	%r6582, %r6573, 16, 8;
	cvt.u16.u32 	%rs61, %r6582;
	bfe.u32 	%r6583, %r6573, 8, 8;
	bfe.u32 	%r6584, %r6573, 0, 8;
	bfe.u32 	%r6585, %r6572, 16, 8;
	cvt.u16.u32 	%rs62, %r6585;
	bfe.u32 	%r6586, %r6572, 8, 8;
	bfe.u32 	%r6587, %r6572, 0, 8;
	shl.b32 	%r6588, %r6587, 24;
	shl.b32 	%r6589, %r6586, 16;
	and.b32  	%r6590, %r6589, 16711680;
	or.b32  	%r6591, %r6590, %r6588;
	and.b16  	%rs63, %rs62, 255;
	mul.wide.u16 	%r6592, %rs63, 256;
	or.b32  	%r6593, %r6591, %r6592;
	bfe.u32 	%r6594, %r6572, 24, 8;
	or.b32  	%r6595, %r6593, %r6594;
	shl.b32 	%r6596, %r6584, 24;
	shl.b32 	%r6597, %r6583, 16;
	and.b32  	%r6598, %r6597, 16711680;
	or.b32  	%r6599, %r6598, %r6596;
	and.b16  	%rs64, %rs61, 255;
	mul.wide.u16 	%r6600, %rs64, 256;
	or.b32  	%r6601, %r6599, %r6600;
	bfe.u32 	%r6602, %r6573, 24, 8;
	or.b32  	%r4666, %r6601, %r6602;
	shl.b32 	%r6603, %r6581, 24;
	shl.b32 	%r6604, %r6580, 16;
	and.b32  	%r6605, %r6604, 16711680;
	or.b32  	%r6606, %r6605, %r6603;
	and.b16  	%rs65, %rs60, 255;
	mul.wide.u16 	%r6607, %rs65, 256;
	or.b32  	%r6608, %r6606, %r6607;
	bfe.u32 	%r6609, %r6574, 24, 8;
	or.b32  	%r4706, %r6608, %r6609;
	shl.b32 	%r6610, %r6578, 24;
	shl.b32 	%r6611, %r6577, 16;
	and.b32  	%r6612, %r6611, 16711680;
	or.b32  	%r6613, %r6612, %r6610;
	and.b16  	%rs66, %rs59, 255;
	mul.wide.u16 	%r6614, %rs66, 256;
	or.b32  	%r6615, %r6613, %r6614;
	bfe.u32 	%r6616, %r6575, 24, 8;
	or.b32  	%r4746, %r6615, %r6616;
	ld.local.v4.b32 	{%r6617, %r6618, %r6619, %r6620}, [%rd2+80];
	bfe.u32 	%r6621, %r6620, 16, 8;
	cvt.u16.u32 	%rs67, %r6621;
	bfe.u32 	%r6622, %r6620, 8, 8;
	bfe.u32 	%r6623, %r6620, 0, 8;
	bfe.u32 	%r6624, %r6619, 16, 8;
	cvt.u16.u32 	%rs68, %r6624;
	bfe.u32 	%r6625, %r6619, 8, 8;
	bfe.u32 	%r6626, %r6619, 0, 8;
	bfe.u32 	%r6627, %r6618, 16, 8;
	cvt.u16.u32 	%rs69, %r6627;
	bfe.u32 	%r6628, %r6618, 8, 8;
	bfe.u32 	%r6629, %r6618, 0, 8;
	bfe.u32 	%r6630, %r6617, 16, 8;
	cvt.u16.u32 	%rs70, %r6630;
	bfe.u32 	%r6631, %r6617, 8, 8;
	bfe.u32 	%r6632, %r6617, 0, 8;
	shl.b32 	%r6633, %r6632, 24;
	shl.b32 	%r6634, %r6631, 16;
	and.b32  	%r6635, %r6634, 16711680;
	or.b32  	%r6636, %r6635, %r6633;
	and.b16  	%rs71, %rs70, 255;
	mul.wide.u16 	%r6637, %rs71, 256;
	or.b32  	%r6638, %r6636, %r6637;
	bfe.u32 	%r6639, %r6617, 24, 8;
	or.b32  	%r4786, %r6638, %r6639;
	shl.b32 	%r6640, %r6629, 24;
	shl.b32 	%r6641, %r6628, 16;
	and.b32  	%r6642, %r6641, 16711680;
	or.b32  	%r6643, %r6642, %r6640;
	and.b16  	%rs72, %rs69, 255;
	mul.wide.u16 	%r6644, %rs72, 256;
	or.b32  	%r6645, %r6643, %r6644;
	bfe.u32 	%r6646, %r6618, 24, 8;
	or.b32  	%r4826, %r6645, %r6646;
	shl.b32 	%r6647, %r6626, 24;
	shl.b32 	%r6648, %r6625, 16;
	and.b32  	%r6649, %r6648, 16711680;
	or.b32  	%r6650, %r6649, %r6647;
	and.b16  	%rs73, %rs68, 255;
	mul.wide.u16 	%r6651, %rs73, 256;
	or.b32  	%r6652, %r6650, %r6651;
	bfe.u32 	%r6653, %r6619, 24, 8;
	or.b32  	%r4866, %r6652, %r6653;
	shl.b32 	%r6654, %r6623, 24;
	shl.b32 	%r6655, %r6622, 16;
	and.b32  	%r6656, %r6655, 16711680;
	or.b32  	%r6657, %r6656, %r6654;
	and.b16  	%rs74, %rs67, 255;
	mul.wide.u16 	%r6658, %rs74, 256;
	or.b32  	%r6659, %r6657, %r6658;
	bfe.u32 	%r6660, %r6620, 24, 8;
	or.b32  	%r4906, %r6659, %r6660;
	ld.local.v4.b32 	{%r6661, %r6662, %r6663, %r6664}, [%rd2+96];
	bfe.u32 	%r6665, %r6664, 16, 8;
	cvt.u16.u32 	%rs75, %r6665;
	bfe.u32 	%r6666, %r6664, 8, 8;
	bfe.u32 	%r6667, %r6664, 0, 8;
	bfe.u32 	%r6668, %r6663, 16, 8;
	cvt.u16.u32 	%rs76, %r6668;
	bfe.u32 	%r6669, %r6663, 8, 8;
	bfe.u32 	%r6670, %r6663, 0, 8;
	bfe.u32 	%r6671, %r6662, 16, 8;
	cvt.u16.u32 	%rs77, %r6671;
	bfe.u32 	%r6672, %r6662, 8, 8;
	bfe.u32 	%r6673, %r6662, 0, 8;
	bfe.u32 	%r6674, %r6661, 16, 8;
	cvt.u16.u32 	%rs78, %r6674;
	bfe.u32 	%r6675, %r6661, 8, 8;
	bfe.u32 	%r6676, %r6661, 0, 8;
	shl.b32 	%r6677, %r6676, 24;
	shl.b32 	%r6678, %r6675, 16;
	and.b32  	%r6679, %r6678, 16711680;
	or.b32  	%r6680, %r6679, %r6677;
	and.b16  	%rs79, %rs78, 255;
	mul.wide.u16 	%r6681, %rs79, 256;
	or.b32  	%r6682, %r6680, %r6681;
	bfe.u32 	%r6683, %r6661, 24, 8;
	or.b32  	%r4946, %r6682, %r6683;
	shl.b32 	%r6684, %r6673, 24;
	shl.b32 	%r6685, %r6672, 16;
	and.b32  	%r6686, %r6685, 16711680;
	or.b32  	%r6687, %r6686, %r6684;
	and.b16  	%rs80, %rs77, 255;
	mul.wide.u16 	%r6688, %rs80, 256;
	or.b32  	%r6689, %r6687, %r6688;
	bfe.u32 	%r6690, %r6662, 24, 8;
	or.b32  	%r4986, %r6689, %r6690;
	shl.b32 	%r6691, %r6670, 24;
	shl.b32 	%r6692, %r6669, 16;
	and.b32  	%r6693, %r6692, 16711680;
	or.b32  	%r6694, %r6693, %r6691;
	and.b16  	%rs81, %rs76, 255;
	mul.wide.u16 	%r6695, %rs81, 256;
	or.b32  	%r6696, %r6694, %r6695;
	bfe.u32 	%r6697, %r6663, 24, 8;
	or.b32  	%r5026, %r6696, %r6697;
	shl.b32 	%r6698, %r6667, 24;
	shl.b32 	%r6699, %r6666, 16;
	and.b32  	%r6700, %r6699, 16711680;
	or.b32  	%r6701, %r6700, %r6698;
	and.b16  	%rs82, %rs75, 255;
	mul.wide.u16 	%r6702, %rs82, 256;
	or.b32  	%r6703, %r6701, %r6702;
	bfe.u32 	%r6704, %r6664, 24, 8;
	or.b32  	%r5066, %r6703, %r6704;
	ld.local.v4.b32 	{%r6705, %r6706, %r6707, %r6708}, [%rd2+112];
	bfe.u32 	%r6709, %r6708, 16, 8;
	cvt.u16.u32 	%rs83, %r6709;
	bfe.u32 	%r6710, %r6708, 8, 8;
	bfe.u32 	%r6711, %r6708, 0, 8;
	bfe.u32 	%r6712, %r6707, 16, 8;
	cvt.u16.u32 	%rs84, %r6712;
	bfe.u32 	%r6713, %r6707, 8, 8;
	bfe.u32 	%r6714, %r6707, 0, 8;
	bfe.u32 	%r6715, %r6706, 16, 8;
	cvt.u16.u32 	%rs85, %r6715;
	bfe.u32 	%r6716, %r6706, 8, 8;
	bfe.u32 	%r6717, %r6706, 0, 8;
	bfe.u32 	%r6718, %r6705, 16, 8;
	cvt.u16.u32 	%rs86, %r6718;
	bfe.u32 	%r6719, %r6705, 8, 8;
	bfe.u32 	%r6720, %r6705, 0, 8;
	shl.b32 	%r6721, %r6720, 24;
	shl.b32 	%r6722, %r6719, 16;
	and.b32  	%r6723, %r6722, 16711680;
	or.b32  	%r6724, %r6723, %r6721;
	and.b16  	%rs87, %rs86, 255;
	mul.wide.u16 	%r6725, %rs87, 256;
	or.b32  	%r6726, %r6724, %r6725;
	bfe.u32 	%r6727, %r6705, 24, 8;
	or.b32  	%r5106, %r6726, %r6727;
	shl.b32 	%r6728, %r6717, 24;
	shl.b32 	%r6729, %r6716, 16;
	and.b32  	%r6730, %r6729, 16711680;
	or.b32  	%r6731, %r6730, %r6728;
	and.b16  	%rs88, %rs85, 255;
	mul.wide.u16 	%r6732, %rs88, 256;
	or.b32  	%r6733, %r6731, %r6732;
	bfe.u32 	%r6734, %r6706, 24, 8;
	or.b32  	%r5146, %r6733, %r6734;
	shl.b32 	%r6735, %r6714, 24;
	shl.b32 	%r6736, %r6713, 16;
	and.b32  	%r6737, %r6736, 16711680;
	or.b32  	%r6738, %r6737, %r6735;
	and.b16  	%rs89, %rs84, 255;
	mul.wide.u16 	%r6739, %rs89, 256;
	or.b32  	%r6740, %r6738, %r6739;
	bfe.u32 	%r6741, %r6707, 24, 8;
	or.b32  	%r5186, %r6740, %r6741;
	shl.b32 	%r6742, %r6711, 24;
	shl.b32 	%r6743, %r6710, 16;
	and.b32  	%r6744, %r6743, 16711680;
	or.b32  	%r6745, %r6744, %r6742;
	and.b16  	%rs90, %rs83, 255;
	mul.wide.u16 	%r6746, %rs90, 256;
	or.b32  	%r6747, %r6745, %r6746;
	bfe.u32 	%r6748, %r6708, 24, 8;
	or.b32  	%r5226, %r6747, %r6748;
	mov.b32 	%r6551, 6;
	// begin inline asm
	shf.r.wrap.b32 %r4268, %r8349, %r8349, %r6551;
	// end inline asm
	mov.b32 	%r6555, 11;
	// begin inline asm
	shf.r.wrap.b32 %r4272, %r8349, %r8349, %r6555;
	// end inline asm
	xor.b32  	%r6749, %r4272, %r4268;
	mov.b32 	%r6559, 25;
	// begin inline asm
	shf.r.wrap.b32 %r4276, %r8349, %r8349, %r6559;
	// end inline asm
	xor.b32  	%r6750, %r6749, %r4276;
	and.b32  	%r6751, %r8349, %r8350;
	not.b32 	%r6752, %r8349;
	and.b32  	%r6753, %r8351, %r6752;
	or.b32  	%r6754, %r6751, %r6753;
	add.s32 	%r6755, %r6754, %r8352;
	add.s32 	%r6756, %r6755, %r6750;
	add.s32 	%r6758, %r6756, %r2736;
	add.s32 	%r6759, %r6758, %r6595;
	mov.b32 	%r6563, 2;
	// begin inline asm
	shf.r.wrap.b32 %r4280, %r8345, %r8345, %r6563;
	// end inline asm
	mov.b32 	%r6567, 13;
	// begin inline asm
	shf.r.wrap.b32 %r4284, %r8345, %r8345, %r6567;
	// end inline asm
	xor.b32  	%r6760, %r4284, %r4280;
	mov.b32 	%r6571, 22;
	// begin inline asm
	shf.r.wrap.b32 %r4288, %r8345, %r8345, %r6571;
	// end inline asm
	xor.b32  	%r6761, %r6760, %r4288;
	xor.b32  	%r6762, %r8346, %r8347;
	and.b32  	%r6763, %r8345, %r6762;
	and.b32  	%r6764, %r8346, %r8347;
	xor.b32  	%r6765, %r6763, %r6764;
	add.s32 	%r4302, %r6759, %r8348;
	add.s32 	%r6766, %r6759, %r6765;
	add.s32 	%r4314, %r6766, %r6761;
	// begin inline asm
	shf.r.wrap.b32 %r4292, %r4302, %r4302, %r6551;
	// end inline asm
	// begin inline asm
	shf.r.wrap.b32 %r4296, %r4302, %r4302, %r6555;
	// end inline asm
	xor.b32  	%r6767, %r4296, %r4292;
	// begin inline asm
	shf.r.wrap.b32 %r4300, %r4302, %r4302, %r6559;
	// end inline asm
	xor.b32  	%r6768, %r6767, %r4300;
	and.b32  	%r6769, %r4302, %r8349;
	not.b32 	%r6770, %r4302;
	and.b32  	%r6771, %r8350, %r6770;
	or.b32  	%r6772, %r6769, %r6771;
	add.s32 	%r6773, %r6772, %r8351;
	add.s32 	%r6774, %r6773, %r6768;
	add.s32 	%r6776, %r6774, %r2754;
	add.s32 	%r6777, %r6776, %r4666;
	// begin inline asm
	shf.r.wrap.b32 %r4304, %r4314, %r4314, %r6563;
	// end inline asm
	// begin inline asm
	shf.r.wrap.b32 %r4308, %r4314, %r4314, %r6567;
	// end inline asm
	xor.b32  	%r6778, %r4308, %r4304;
	// begin inline asm
	shf.r.wrap.b32 %r4312, %r4314, %r4314, %r6571;
	// end inline asm
	xor.b32  	%r6779, %r6778, %r4312;
	xor.b32  	%r6780, %r8345, %r8346;
	and.b32  	%r6781, %r4314, %r6780;
	and.b32  	%r6782, %r8345, %r8346;
	xor.b32  	%r6783, %r6781, %r6782;
	add.s32 	%r4326, %r6777, %r8347;
	add.s32 	%r6784, %r6777, %r6783;
	add.s32 	%r4338, %r6784, %r6779;
	// begin inline asm
	shf.r.wrap.b32 %r4316, %r4326, %r4326, %r6551;
	// end inline asm
	// begin inline asm
	shf.r.wrap.b32 %r4320, %r4326, %r4326, %r6555;
	// end inline asm
	xor.b32  	%r6785, %r4320, %r4316;
	// begin inline asm
	shf.r.wrap.b32 %r4324, %r4326, %r4326, %r6559;
	// end inline asm
	xor.b32  	%r6786, %r6785, %r4324;
	and.b32  	%r6787, %r4326, %r4302;
	not.b32 	%r6788, %r4326;
	and.b32  	%r6789, %r8349, %r6788;
	or.b32  	%r6790, %r6787, %r6789;
	add.s32 	%r6791, %r6790, %r8350;
	add.s32 	%r6792, %r6791, %r6786;
	add.s32 	%r6793, %r6792, %r110;
	add.s32 	%r6794, %r6793, %r4706;
	// begin inline asm
	shf.r.wrap.b32 %r4328, %r4338, %r4338, %r6563;
	// end inline asm
	// begin inline asm
	shf.r.wrap.b32 %r4332, %r4338, %r4338, %r6567;
	// end inline asm
	xor.b32  	%r6795, %r4332, %r4328;
	// begin inline asm
	shf.r.wrap.b32 %r4336, %r4338, %r4338, %r6571;
	// end inline asm
	xor.b32  	%r6796, %r6795, %r4336;
	xor.b32  	%r6797, %r4314, %r8345;
	and.b32  	%r6798, %r4338, %r6797;
	and.b32  	%r6799, %r4314, %r8345;
	xor.b32  	%r6800, %r6798, %r6799;
	add.s32 	%r4350, %r6794, %r8346;
	add.s32 	%r6801, %r6794, %r6800;
	add.s32 	%r4362, %r6801, %r6796;
	// begin inline asm
	shf.r.wrap.b32 %r4340, %r4350, %r4350, %r6551;
	// end inline asm
	// begin inline asm
	shf.r.wrap.b32 %r4344, %r4350, %r4350, %r6555;
	// end inline asm
	xor.b32  	%r6802, %r4344, %r4340;
	// begin inline asm
	shf.r.wrap.b32 %r4348, %r4350, %r4350, %r6559;
	// end inline asm
	xor.b32  	%r6803, %r6802, %r4348;
	and.b32  	%r6804, %r4350, %r4326;
	not.b32 	%r6805, %r4350;
	and.b32  	%r6806, %r4302, %r6805;
	or.b32  	%r6807, %r6804, %r6806;
	add.s32 	%r6808, %r6807, %r8349;
	add.s32 	%r6809, %r6808, %r6803;
	add.s32 	%r6811, %r6809, %r2789;
	add.s32 	%r6812, %r6811, %r4746;
	// begin inline asm
	shf.r.wrap.b32 %r4352, %r4362, %r4362, %r6563;
	// end inline asm
	// begin inline asm
	shf.r.wrap.b32 %r4356, %r4362, %r4362, %r6567;
	// end inline asm
	xor.b32  	%r6813, %r4356, %r4352;
	// begin inline asm
	shf.r.wrap.b32 %r4360, %r4362, %r4362, %r6571;
	// end inline asm
	xor.b32  	%r6814, %r6813, %r4360;
	xor.b32  	%r6815, %r4338, %r4314;
	and.b32  	%r6816, %r4362, %r6815;
	and.b32  	%r6817, %r4338, %r4314;
	xor.b32  	%r6818, %r6816, %r6817;
	add.s32 	%r4374, %r6812, %r8345;
	add.s32 	%r6819, %r6812, %r6818;
	add.s32 	%r4386, %r6819, %r6814;
	// begin inline asm
	shf.r.wrap.b32 %r4364, %r4374, %r4374, %r6551;
	// end inline asm
	// begin inline asm
	shf.r.wrap.b32 %r4368, %r4374, %r4374, %r6555;
	// end inline asm
	xor.b32  	%r6820, %r4368, %r4364;
	// begin inline asm
	shf.r.wrap.b32 %r4372, %r4374, %r4374, %r6559;
	// end inline asm
	xor.b32  	%r6821, %r6820, %r4372;
	and.b32  	%r6822, %r4374, %r4350;
	not.b32 	%r6823, %r4374;
	and.b32  	%r6824, %r4326, %r6823;
	or.b32  	%r6825, %r6822, %r6824;
	add.s32 	%r6826, %r6825, %r4302;
	add.s32 	%r6827, %r6826, %r6821;
	ld.const.u32 	%r6828, [d_K+16];
	add.s32 	%r6829, %r6827, %r6828;
	add.s32 	%r6830, %r6829, %r4786;
	// begin inline asm
	shf.r.wrap.b32 %r4376, %r4386, %r4386, %r6563;
	// end inline asm
	// begin inline asm
	shf.r.wrap.b32 %r4380, %r4386, %r4386, %r6567;
	// end inline asm
	xor.b32  	%r6831, %r4380, %r4376;
	// begin inline asm
	shf.r.wrap.b32 %r4384, %r4386, %r4386, %r6571;
	// end inline asm
	xor.b32  	%r6832, %r6831, %r4384;
	xor.b32  	%r6833, %r4362, %r4338;
	and.b32  	%r6834, %r4386, %r6833;
	and.b32  	%r6835, %r4362, %r4338;
	xor.b32  	%r6836, %r6834, %r6835;
	add.s32 	%r4398, %r6830, %r4314;
	add.s32 	%r6837, %r6830, %r6836;
	add.s32 	%r4410, %r6837, %r6832;
	// begin inline asm
	shf.r.wrap.b32 %r4388, %r4398, %r4398, %r6551;
	// end inline asm
	// begin inline asm
	shf.r.wrap.b32 %r4392, %r4398, %r4398, %r6555;
	// end inline asm
	xor.b32  	%r6838, %r4392, %r4388;
	// begin inline asm
	shf.r.wrap.b32 %r4396, %r4398, %r4398, %r6559;
	// end inline asm
	xor.b32  	%r6839, %r6838, %r4396;
	and.b32  	%r6840, %r4398, %r4374;
	not.b32 	%r6841, %r4398;
	and.b32  	%r6842, %r4350, %r6841;
	or.b32  	%r6843, %r6840, %r6842;
	add.s32 	%r6844, %r6843, %r4326;
	add.s32 	%r6845, %r6844, %r6839;
	ld.const.u32 	%r6846, [d_K+20];
	add.s32 	%r6847, %r6845, %r6846;
	add.s32 	%r6848, %r6847, %r4826;
	// begin inline asm
	shf.r.wrap.b32 %r4400, %r4410, %r4410, %r6563;
	// end inline asm
	// begin inline asm
	shf.r.wrap.b32 %r4404, %r4410, %r4410, %r6567;
	// end inline asm
	xor.b32  	%r6849, %r4404, %r4400;
	// begin inline asm
	shf.r.wrap.b32 %r4408, %r4410, %r4410, %r6571;
	// end inline asm
	xor.b32  	%r6850, %r6849, %r4408;
	xor.b32  	%r6851, %r4386, %r4362;
	and.b32  	%r6852, %r4410, %r6851;
	and.b32  	%r6853, %r4386, %r4362;
	xor.b32  	%r6854, %r6852, %r6853;
	add.s32 	%r4422, %r6848, %r4338;
	add.s32 	%r6855, %r6848, %r6854;
	add.s32 	%r4434, %r6855, %r6850;
	// begin inline asm
	shf.r.wrap.b32 %r4412, %r4422, %r4422, %r6551;
	// end inline asm
	// begin inline asm
	shf.r.wrap.b32 %r4416, %r4422, %r4422, %r6555;
	// end inline asm
	xor.b32  	%r6856, %r4416, %r4412;
	// begin inline asm
	shf.r.wrap.b32 %r4420, %r4422, %r4422, %r6559;
	// end inline asm
	xor.b32  	%r6857, %r6856, %r4420;
	and.b32  	%r6858, %r4422, %r4398;
	not.b32 	%r6859, %r4422;
	and.b32  	%r6860, %r4374, %r6859;
	or.b32  	%r6861, %r6858, %r6860;
	add.s32 	%r6862, %r6861, %r4350;
	add.s32 	%r6863, %r6862, %r6857;
	ld.const.u32 	%r6864, [d_K+24];
	add.s32 	%r6865, %r6863, %r6864;
	add.s32 	%r6866, %r6865, %r4866;
	// begin inline asm
	shf.r.wrap.b32 %r4424, %r4434, %r4434, %r6563;
	// end inline asm
	// begin inline asm
	shf.r.wrap.b32 %r4428, %r4434, %r4434, %r6567;
	// end inline asm
	xor.b32  	%r6867, %r4428, %r4424;
	// begin inline asm
	shf.r.wrap.b32 %r4432, %r4434, %r4434, %r6571;
	// end inline asm
	xor.b32  	%r6868, %r6867, %r4432;
	xor.b32  	%r6869, %r4410, %r4386;
	and.b32  	%r6870, %r4434, %r6869;
	and.b32  	%r6871, %r4410, %r4386;
	xor.b32  	%r6872, %r6870, %r6871;
	add.s32 	%r4446, %r6866, %r4362;
	add.s32 	%r6873, %r6866, %r6872;
	add.s32 	%r4458, %r6873, %r6868;
	// begin inline asm
	shf.r.wrap.b32 %r4436, %r4446, %r4446, %r6551;
	// end inline asm
	// begin inline asm
	shf.r.wrap.b32 %r4440, %r4446, %r4446, %r6555;
	// end inline asm
	xor.b32  	%r6874, %r4440, %r4436;
	// begin inline asm
	shf.r.wrap.b32 %r4444, %r4446, %r4446, %r6559;
	// end inline asm
	xor.b32  	%r6875, %r6874, %r4444;
	and.b32  	%r6876, %r4446, %r4422;
	not.b32 	%r6877, %r4446;
	and.b32  	%r6878, %r4398, %r6877;
	or.b32  	%r6879, %r6876, %r6878;
	add.s32 	%r6880, %r6879, %r4374;
	add.s32 	%r6881, %r6880, %r6875;
	ld.const.u32 	%r6882, [d_K+28];
	add.s32 	%r6883, %r6881, %r6882;
	add.s32 	%r6884, %r6883, %r4906;
	// begin inline asm
	shf.r.wrap.b32 %r4448, %r4458, %r4458, %r6563;
	// end inline asm
	// begin inline asm
	shf.r.wrap.b32 %r4452, %r4458, %r4458, %r6567;
	// end inline asm
	xor.b32  	%r6885, %r4452, %r4448;
	// begin inline asm
	shf.r.wrap.b32 %r4456, %r4458, %r4458, %r6571;
	// end inline asm
	xor.b32  	%r6886, %r6885, %r4456;
	xor.b32  	%r6887, %r4434, %r4410;
	and.b32  	%r6888, %r4458, %r6887;
	and.b32  	%r6889, %r4434, %r4410;
	xor.b32  	%r6890, %r6888, %r6889;
	add.s32 	%r4470, %r6884, %r4386;
	add.s32 	%r6891, %r6884, %r6890;
	add.s32 	%r4482, %r6891, %r6886;
	// begin inline asm
	shf.r.wrap.b32 %r4460, %r4470, %r4470, %r6551;
	// end inline asm
	// begin inline asm
	shf.r.wrap.b32 %r4464, %r4470, %r4470, %r6555;
	// end inline asm
	xor.b32  	%r6892, %r4464, %r4460;
	// begin inline asm
	shf.r.wrap.b32 %r4468, %r4470, %r4470, %r6559;
	// end inline asm
	xor.b32  	%r6893, %r6892, %r4468;
	and.b32  	%r6894, %r4470, %r4446;
	not.b32 	%r6895, %r4470;
	and.b32  	%r6896, %r4422, %r6895;
	or.b32  	%r6897, %r6894, %r6896;
	add.s32 	%r6898, %r6897, %r4398;
	add.s32 	%r6899, %r6898, %r6893;
	ld.const.u32 	%r6900, [d_K+32];
	add.s32 	%r6901, %r6899, %r6900;
	add.s32 	%r6902, %r6901, %r4946;
	// begin inline asm
	shf.r.wrap.b32 %r4472, %r4482, %r4482, %r6563;
	// end inline asm
	// begin inline asm
	shf.r.wrap.b32 %r4476, %r4482, %r4482, %r6567;
	// end inline asm
	xor.b32  	%r6903, %r4476, %r4472;
	// begin inline asm
	shf.r.wrap.b32 %r4480, %r4482, %r4482, %r6571;
	// end inline asm
	xor.b32  	%r6904, %r6903, %r4480;
	xor.b32  	%r6905, %r4458, %r4434;
	and.b32  	%r6906, %r4482, %r6905;
	and.b32  	%r6907, %r4458, %r4434;
	xor.b32  	%r6908, %r6906, %r6907;
	add.s32 	%r4494, %r6902, %r4410;
	add.s32 	%r6909, %r6902, %r6908;
	add.s32 	%r4506, %r6909, %r6904;
	// begin inline asm
	shf.r.wrap.b32 %r4484, %r4494, %r4494, %r6551;
	// end inline asm
	// begin inline asm
	shf.r.wrap.b32 %r4488, %r4494, %r4494, %r6555;
	// end inline asm
	xor.b32  	%r6910, %r4488, %r4484;
	// begin inline asm
	shf.r.wrap.b32 %r4492, %r4494, %r4494, %r6559;
	// end inline asm
	xor.b32  	%r6911, %r6910, %r4492;
	and.b32  	%r6912, %r4494, %r4470;
	not.b32 	%r6913, %r4494;
	and.b32  	%r6914, %r4446, %r6913;
	or.b32  	%r6915, %r6912, %r6914;
	add.s32 	%r6916, %r6915, %r4422;
	add.s32 	%r6917, %r6916, %r6911;
	ld.const.u32 	%r6918, [d_K+36];
	add.s32 	%r6919, %r6917, %r6918;
	add.s32 	%r6920, %r6919, %r4986;
	// begin inline asm
	shf.r.wrap.b32 %r4496, %r4506, %r4506, %r6563;
	// end inline asm
	// begin inline asm
	shf.r.wrap.b32 %r4500, %r4506, %r4506, %r6567;
	// end inline asm
	xor.b32  	%r6921, %r4500, %r4496;
	// begin inline asm
	shf.r.wrap.b32 %r4504, %r4506, %r4506, %r6571;
	// end inline asm
	xor.b32  	%r6922, %r6921, %r4504;
	xor.b32  	%r6923, %r4482, %r4458;
	and.b32  	%r6924, %r4506, %r6923;
	and.b32  	%r6925, %r4482, %r4458;
	xor.b32  	%r6926, %r6924, %r6925;
	add.s32 	%r4518, %r6920, %r4434;
	add.s32 	%r6927, %r6920, %r6926;
	add.s32 	%r4530, %r6927, %r6922;
	// begin inline asm
	shf.r.wrap.b32 %r4508, %r4518, %r4518, %r6551;
	// end inline asm
	// begin inline asm
	shf.r.wrap.b32 %r4512, %r4518, %r4518, %r6555;
	// end inline asm
	xor.b32  	%r6928, %r4512, %r4508;
	// begin inline asm
	shf.r.wrap.b32 %r4516, %r4518, %r4518, %r6559;
	// end inline asm
	xor.b32  	%r6929, %r6928, %r4516;
	and.b32  	%r6930, %r4518, %r4494;
	not.b32 	%r6931, %r4518;
	and.b32  	%r6932, %r4470, %r6931;
	or.b32  	%r6933, %r6930, %r6932;
	add.s32 	%r6934, %r6933, %r4446;
	add.s32 	%r6935, %r6934, %r6929;
	ld.const.u32 	%r6936, [d_K+40];
	add.s32 	%r6937, %r6935, %r6936;
	add.s32 	%r6938, %r6937, %r5026;
	// begin inline asm
	shf.r.wrap.b32 %r4520, %r4530, %r4530, %r6563;
	// end inline asm
	// begin inline asm
	shf.r.wrap.b32 %r4524, %r4530, %r4530, %r6567;
	// end inline asm
	xor.b32  	%r6939, %r4524, %r4520;
	// begin inline asm
	shf.r.wrap.b32 %r4528, %r4530, %r4530, %r6571;
	// end inline asm
	xor.b32  	%r6940, %r6939, %r4528;
	xor.b32  	%r6941, %r4506, %r4482;
	and.b32  	%r6942, %r4530, %r6941;
	and.b32  	%r6943, %r4506, %r4482;
	xor.b32  	%r6944, %r6942, %r6943;
	add.s32 	%r4542, %r6938, %r4458;
	add.s32 	%r6945, %r6938, %r6944;
	add.s32 	%r4554, %r6945, %r6940;
	// begin inline asm
	shf.r.wrap.b32 %r4532, %r4542, %r4542, %r6551;
	// end inline asm
	// begin inline asm
	shf.r.wrap.b32 %r4536, %r4542, %r4542, %r6555;
	// end inline asm
	xor.b32  	%r6946, %r4536, %r4532;
	// begin inline asm
	shf.r.wrap.b32 %r4540, %r4542, %r4542, %r6559;
	// end inline asm
	xor.b32  	%r6947, %r6946, %r4540;
	and.b32  	%r6948, %r4542, %r4518;
	not.b32 	%r6949, %r4542;
	and.b32  	%r6950, %r4494, %r6949;
	or.b32  	%r6951, %r6948, %r6950;
	add.s32 	%r6952, %r6951, %r4470;
	add.s32 	%r6953, %r6952, %r6947;
	ld.const.u32 	%r6954, [d_K+44];
	add.s32 	%r6955, %r6953, %r6954;
	add.s32 	%r6956, %r6955, %r5066;
	// begin inline asm
	shf.r.wrap.b32 %r4544, %r4554, %r4554, %r6563;
	// end inline asm
	// begin inline asm
	shf.r.wrap.b32 %r4548, %r4554, %r4554, %r6567;
	// end inline asm
	xor.b32  	%r6957, %r4548, %r4544;
	// begin inline asm
	shf.r.wrap.b32 %r4552, %r4554, %r4554, %r6571;
	// end inline asm
	xor.b32  	%r6958, %r6957, %r4552;
	xor.b32  	%r6959, %r4530, %r4506;
	and.b32  	%r6960, %r4554, %r6959;
	and.b32  	%r6961, %r4530, %r4506;
	xor.b32  	%r6962, %r6960, %r6961;
	add.s32 	%r4566, %r6956, %r4482;
	add.s32 	%r6963, %r6956, %r6962;
	add.s32 	%r4578, %r6963, %r6958;
	// begin inline asm
	shf.r.wrap.b32 %r4556, %r4566, %r4566, %r6551;
	// end inline asm
	// begin inline asm
	shf.r.wrap.b32 %r4560, %r4566, %r4566, %r6555;
	// end inline asm
	xor.b32  	%r6964, %r4560, %r4556;
	// begin inline asm
	shf.r.wrap.b32 %r4564, %r4566, %r4566, %r6559;
	// end inline asm
	xor.b32  	%r6965, %r6964, %r4564;
	and.b32  	%r6966, %r4566, %r4542;
	not.b32 	%r6967, %r4566;
	and.b32  	%r6968, %r4518, %r6967;
	or.b32  	%r6969, %r6966, %r6968;
	add.s32 	%r6970, %r6969, %r4494;
	add.s32 	%r6971, %r6970, %r6965;
	ld.const.u32 	%r6972, [d_K+48];
	add.s32 	%r6973, %r6971, %r6972;
	add.s32 	%r6974, %r6973, %r5106;
	// begin inline asm
	shf.r.wrap.b32 %r4568, %r4578, %r4578, %r6563;
	// end inline asm
	// begin inline asm
	shf.r.wrap.b32 %r4572, %r4578, %r4578, %r6567;
	// end inline asm
	xor.b32  	%r6975, %r4572, %r4568;
	// begin inline asm
	shf.r.wrap.b32 %r4576, %r4578, %r4578, %r6571;
	// end inline asm
	xor.b32  	%r6976, %r6975, %r4576;
	xor.b32  	%r6977, %r4554, %r4530;
	and.b32  	%r6978, %r4578, %r6977;
	and.b32  	%r6979, %r4554, %r4530;
	xor.b32  	%r6980, %r6978, %r6979;
	add.s32 	%r4590, %r6974, %r4506;
	add.s32 	%r6981, %r6974, %r6980;
	add.s32 	%r4602, %r6981, %r6976;
	// begin inline asm
	shf.r.wrap.b32 %r4580, %r4590, %r4590, %r6551;
	// end inline asm
	// begin inline asm
	shf.r.wrap.b32 %r4584, %r4590, %r4590, %r6555;
	// end inline asm
	xor.b32  	%r6982, %r4584, %r4580;
	// begin inline asm
	shf.r.wrap.b32 %r4588, %r4590, %r4590, %r6559;
	// end inline asm
	xor.b32  	%r6983, %r6982, %r4588;
	and.b32  	%r6984, %r4590, %r4566;
	not.b32 	%r6985, %r4590;
	and.b32  	%r6986, %r4542, %r6985;
	or.b32  	%r6987, %r6984, %r6986;
	add.s32 	%r6988, %r6987, %r4518;
	add.s32 	%r6989, %r6988, %r6983;
	ld.const.u32 	%r6990, [d_K+52];
	add.s32 	%r6991, %r6989, %r6990;
	add.s32 	%r6992, %r6991, %r5146;
	// begin inline asm
	shf.r.wrap.b32 %r4592, %r4602, %r4602, %r6563;
	// end inline asm
	// begin inline asm
	shf.r.wrap.b32 %r4596, %r4602, %r4602, %r6567;
	// end inline asm
	xor.b32  	%r6993, %r4596, %r4592;
	// begin inline asm
	shf.r.wrap.b32 %r4600, %r4602, %r4602, %r6571;
	// end inline asm
	xor.b32  	%r6994, %r6993, %r4600;
	xor.b32  	%r6995, %r4578, %r4554;
	and.b32  	%r6996, %r4602, %r6995;
	and.b32  	%r6997, %r4578, %r4554;
	xor.b32  	%r6998, %r6996, %r6997;
	add.s32 	%r4614, %r6992, %r4530;
	add.s32 	%r6999, %r6992, %r6998;
	add.s32 	%r4626, %r6999, %r6994;
	// begin inline asm
	shf.r.wrap.b32 %r4604, %r4614, %r4614, %r6551;
	// end inline asm
	// begin inline asm
	shf.r.wrap.b32 %r4608, %r4614, %r4614, %r6555;
	// end inline asm
	xor.b32  	%r7000, %r4608, %r4604;
	// begin inline asm
	shf.r.wrap.b32 %r4612, %r4614, %r4614, %r6559;
	// end inline asm
	xor.b32  	%r7001, %r7000, %r4612;
	and.b32  	%r7002, %r4614, %r4590;
	not.b32 	%r7003, %r4614;
	and.b32  	%r7004, %r4566, %r7003;
	or.b32  	%r7005, %r7002, %r7004;
	add.s32 	%r7006, %r7005, %r4542;
	add.s32 	%r7007, %r7006, %r7001;
	ld.const.u32 	%r7008, [d_K+56];
	add.s32 	%r7009, %r7007, %r7008;
	add.s32 	%r7010, %r7009, %r5186;
	// begin inline asm
	shf.r.wrap.b32 %r4616, %r4626, %r4626, %r6563;
	// end inline asm
	// begin inline asm
	shf.r.wrap.b32 %r4620, %r4626, %r4626, %r6567;
	// end inline asm
	xor.b32  	%r7011, %r4620, %r4616;
	// begin inline asm
	shf.r.wrap.b32 %r4624, %r4626, %r4626, %r6571;
	// end inline asm
	xor.b32  	%r7012, %r7011, %r4624;
	xor.b32  	%r7013, %r4602, %r4578;
	and.b32  	%r7014, %r4626, %r7013;
	and.b32  	%r7015, %r4602, %r4578;
	xor.b32  	%r7016, %r7014, %r7015;
	add.s32 	%r4638, %r7010, %r4554;
	add.s32 	%r7017, %r7010, %r7016;
	add.s32 	%r4650, %r7017, %r7012;
	// begin inline asm
	shf.r.wrap.b32 %r4628, %r4638, %r4638, %r6551;
	// end inline asm
	// begin inline asm
	shf.r.wrap.b32 %r4632, %r4638, %r4638, %r6555;
	// end inline asm
	xor.b32  	%r7018, %r4632, %r4628;
	// begin inline asm
	shf.r.wrap.b32 %r4636, %r4638, %r4638, %r6559;
	// end inline asm
	xor.b32  	%r7019, %r7018, %r4636;
	and.b32  	%r7020, %r4638, %r4614;
	not.b32 	%r7021, %r4638;
	and.b32  	%r7022, %r4590, %r7021;
	or.b32  	%r7023, %r7020, %r7022;
	add.s32 	%r7024, %r7023, %r4566;
	add.s32 	%r7025, %r7024, %r7019;
	ld.const.u32 	%r7026, [d_K+60];
	add.s32 	%r7027, %r7025, %r7026;
	add.s32 	%r7028, %r7027, %r5226;
	// begin inline asm
	shf.r.wrap.b32 %r4640, %r4650, %r4650, %r6563;
	// end inline asm
	// begin inline asm
	shf.r.wrap.b32 %r4644, %r4650, %r4650, %r6567;
	// end inline asm
	xor.b32  	%r7029, %r4644, %r4640;
	// begin inline asm
	shf.r.wrap.b32 %r4648, %r4650, %r4650, %r6571;
	// end inline asm
	xor.b32  	%r7030, %r7029, %r4648;
	xor.b32  	%r7031, %r4626, %r4602;
	and.b32  	%r7032, %r4650, %r7031;
	and.b32  	%r7033, %r4626, %r4602;
	xor.b32  	%r7034, %r7032, %r7033;
	add.s32 	%r4678, %r7028, %r4578;
	add.s32 	%r7035, %r7028, %r7034;
	add.s32 	%r4690, %r7035, %r7030;
	mov.b32 	%r6535, 17;
	// begin inline asm
	shf.r.wrap.b32 %r4652, %r5186, %r5186, %r6535;
	// end inline asm
	mov.b32 	%r6539, 19;
	// begin inline asm
	shf.r.wrap.b32 %r4656, %r5186, %r5186, %r6539;
	// end inline asm
	shr.u32 	%r7036, %r6740, 10;
	xor.b32  	%r7037, %r7036, %r4652;
	xor.b32  	%r7038, %r7037, %r4656;
	add.s32 	%r7039, %r7038, %r4986;
	mov.b32 	%r6543, 7;
	// begin inline asm
	shf.r.wrap.b32 %r4660, %r4666, %r4666, %r6543;
	// end inline asm
	mov.b32 	%r6547, 18;
	// begin inline asm
	shf.r.wrap.b32 %r4664, %r4666, %r4666, %r6547;
	// end inline asm
	shr.u32 	%r7040, %r4666, 3;
	xor.b32  	%r7041, %r7040, %r4660;
	xor.b32  	%r7042, %r7041, %r4664;
	add.s32 	%r7043, %r7039, %r6595;
	add.s32 	%r5266, %r7043, %r7042;
	// begin inline asm
	shf.r.wrap.b32 %r4668, %r4678, %r4678, %r6551;
	// end inline asm
	// begin inline asm
	shf.r.wrap.b32 %r4672, %r4678, %r4678, %r6555;
	// end inline asm
	xor.b32  	%r7044, %r4672, %r4668;
	// begin inline asm
	shf.r.wrap.b32 %r4676, %r4678, %r4678, %r6559;
	// end inline asm
	xor.b32  	%r7045, %r7044, %r4676;
	and.b32  	%r7046, %r4678, %r4638;
	not.b32 	%r7047, %r4678;
	and.b32  	%r7048, %r4614, %r7047;
	or.b32  	%r7049, %r7046, %r7048;
	add.s32 	%r7050, %r7049, %r4590;
	add.s32 	%r7051, %r7050, %r5266;
	add.s32 	%r7052, %r7051, %r7045;
	add.s32 	%r7053, %r7052, %r111;
	// begin inline asm
	shf.r.wrap.b32 %r4680, %r4690, %r4690, %r6563;
	// end inline asm
	// begin inline asm
	shf.r.wrap.b32 %r4684, %r4690, %r4690, %r6567;
	// end inline asm
	xor.b32  	%r7054, %r4684, %r4680;
	// begin inline asm
	shf.r.wrap.b32 %r4688, %r4690, %r4690, %r6571;
	// end inline asm
	xor.b32  	%r7055, %r7054, %r4688;
	xor.b32  	%r7056, %r4650, %r4626;
	and.b32  	%r7057, %r4690, %r7056;
	and.b32  	%r7058, %r4650, %r4626;
	xor.b32  	%r7059, %r7057, %r7058;
	add.s32 	%r7060, %r7055, %r7059;
	add.s32 	%r4718, %r7053, %r4602;
	add.s32 	%r4730, %r7060, %r7053;
	// begin inline asm
	shf.r.wrap.b32 %r4692, %r5226, %r5226, %r6535;
	// end inline asm
	// begin inline asm
	shf.r.wrap.b32 %r4696, %r5226, %r5226, %r6539;
	// end inline asm
	shr.u32 	%r7061, %r6747, 10;
	xor.b32  	%r7062, %r7061, %r4692;
	xor.b32  	%r7063, %r7062, %r4696;
	add.s32 	%r7064, %r7063, %r5026;
	// begin inline asm
	shf.r.wrap.b32 %r4700, %r4706, %r4706, %r6543;
	// end inline asm
	// begin inline asm
	shf.r.wrap.b32 %r4704, %r4706, %r4706, %r6547;
	// end inline asm
	shr.u32 	%r7065, %r4706, 3;
	xor.b32  	%r7066, %r7065, %r4700;
	xor.b32  	%r7067, %r7066, %r4704;
	add.s32 	%r7068, %r7064, %r4666;
	add.s32 	%r5306, %r7068, %r7067;
	// begin inline asm
	shf.r.wrap.b32 %r4708, %r4718, %r4718, %r6551;
	// end inline asm
	// begin inline asm
	shf.r.wrap.b32 %r4712, %r4718, %r4718, %r6555;
	// end inline asm
	xor.b32  	%r7069, %r4712, %r4708;
	// begin inline asm
	shf.r.wrap.b32 %r4716, %r4718, %r4718, %r6559;
	// end inline asm
	xor.b32  	%r7070, %r7069, %r4716;
	and.b32  	%r7071, %r4718, %r4678;
	not.b32 	%r7072, %r4718;
	and.b32  	%r7073, %r4638, %r7072;
	or.b32  	%r7074, %r7071, %r7073;
	add.s32 	%r7075, %r7074, %r4614;
	add.s32 	%r7076, %r7075, %r5306;
	add.s32 	%r7077, %r7076, %r7070;
	ld.const.u32 	%r7078, [d_K+68];
	add.s32 	%r7079, %r7077, %r7078;
	// begin inline asm
	shf.r.wrap.b32 %r4720, %r4730, %r4730, %r6563;
	// end inline asm
	// begin inline asm
	shf.r.wrap.b32 %r4724, %r4730, %r4730, %r6567;
	// end inline asm
	xor.b32  	%r7080, %r4724, %r4720;
	// begin inline asm
	shf.r.wrap.b32 %r4728, %r4730, %r4730, %r6571;
	// end inline asm
	xor.b32  	%r7081, %r7080, %r4728;
	xor.b32  	%r7082, %r4690, %r4650;
	and.b32  	%r7083, %r4730, %r7082;
	and.b32  	%r7084, %r4690, %r4650;
	xor.b32  	%r7085, %r7083, %r7084;
	add.s32 	%r7086, %r7081, %r7085;
	add.s32 	%r4758, %r7079, %r4626;
	add.s32 	%r4770, %r7086, %r7079;
	// begin inline asm
	shf.r.wrap.b32 %r4732, %r5266, %r5266, %r6535;
	// end inline asm
	// begin inline asm
	shf.r.wrap.b32 %r4736, %r5266, %r5266, %r6539;
	// end inline asm
	shr.u32 	%r7087, %r5266, 10;
	xor.b32  	%r7088, %r7087, %r4732;
	xor.b32  	%r7089, %r7088, %r4736;
	add.s32 	%r7090, %r7089, %r5066;
	// begin inline asm
	shf.r.wrap.b32 %r4740, %r4746, %r4746, %r6543;
	// end inline asm
	// begin inline asm
	shf.r.wrap.b32 %r4744, %r4746, %r4746, %r6547;
	// end inline asm
	shr.u32 	%r7091, %r4746, 3;
	xor.b32  	%r7092, %r7091, %r4740;
	xor.b32  	%r7093, %r7092, %r4744;
	add.s32 	%r7094, %r7090, %r4706;
	add.s32 	%r5346, %r7094, %r7093;
	// begin inline asm
	shf.r.wrap.b32 %r4748, %r4758, %r4758, %r6551;
	// end inline asm
	// begin inline asm
	shf.r.wrap.b32 %r4752, %r4758, %r4758, %r6555;
	// end inline asm
	xor.b32  	%r7095, %r4752, %r4748;
	// begin inline asm
	shf.r.wrap.b32 %r4756, %r4758, %r4758, %r6559;
	// end inline asm
	xor.b32  	%r7096, %r7095, %r4756;
	and.b32  	%r7097, %r4758, %r4718;
	not.b32 	%r7098, %r4758;
	and.b32  	%r7099, %r4678, %r7098;
	or.b32  	%r7100, %r7097, %r7099;
	add.s32 	%r7101, %r7100, %r4638;
	add.s32 	%r7102, %r7101, %r5346;
	add.s32 	%r7103, %r7102, %r7096;
	ld.const.u32 	%r7104, [d_K+72];
	add.s32 	%r7105, %r7103, %r7104;
	// begin inline asm
	shf.r.wrap.b32 %r4760, %r4770, %r4770, %r6563;
	// end inline asm
	// begin inline asm
	shf.r.wrap.b32 %r4764, %r4770, %r4770, %r6567;
	// end inline asm
	xor.b32  	%r7106, %r4764, %r4760;
	// begin inline asm
	shf.r.wrap.b32 %r4768, %r4770, %r4770, %r6571;
	// end inline asm
	xor.b32  	%r7107, %r7106, %r4768;
	xor.b32  	%r7108, %r4730, %r4690;
	and.b32  	%r7109, %r4770, %r7108;
	and.b32  	%r7110, %r4730, %r4690;
	xor.b32  	%r7111, %r7109, %r7110;
	add.s32 	%r7112, %r7107, %r7111;
	add.s32 	%r4798, %r7105, %r4650;
	add.s32 	%r4810, %r7112, %r7105;
	// begin inline asm
	shf.r.wrap.b32 %r4772, %r5306, %r5306, %r6535;
	// end inline asm
	// begin inline asm
	shf.r.wrap.b32 %r4776, %r5306, %r5306, %r6539;
	// end inline asm
	shr.u32 	%r7113, %r5306, 10;
	xor.b32  	%r7114, %r7113, %r4772;
	xor.b32  	%r7115, %r7114, %r4776;
	add.s32 	%r7116, %r7115, %r5106;
	// begin inline asm
	shf.r.wrap.b32 %r4780, %r4786, %r4786, %r6543;
	// end inline asm
	// begin inline asm
	shf.r.wrap.b32 %r4784, %r4786, %r4786, %r6547;
	// end inline asm
	shr.u32 	%r7117, %r4786, 3;
	xor.b32  	%r7118, %r7117, %r4780;
	xor.b32  	%r7119, %r7118, %r4784;
	add.s32 	%r7120, %r7116, %r4746;
	add.s32 	%r5386, %r7120, %r7119;
	// begin inline asm
	shf.r.wrap.b32 %r4788, %r4798, %r4798, %r6551;
	// end inline asm
	// begin inline asm
	shf.r.wrap.b32 %r4792, %r4798, %r4798, %r6555;
	// end inline asm
	xor.b32  	%r7121, %r4792, %r4788;
	// begin inline asm
	shf.r.wrap.b32 %r4796, %r4798, %r4798, %r6559;
	// end inline asm
	xor.b32  	%r7122, %r7121, %r4796;
	and.b32  	%r7123, %r4798, %r4758;
	not.b32 	%r7124, %r4798;
	and.b32  	%r7125, %r4718, %r7124;
	or.b32  	%r7126, %r7123, %r7125;
	add.s32 	%r7127, %r7126, %r4678;
	add.s32 	%r7128, %r7127, %r5386;
	add.s32 	%r7129, %r7128, %r7122;
	ld.const.u32 	%r7130, [d_K+76];
	add.s32 	%r7131, %r7129, %r7130;
	// begin inline asm
	shf.r.wrap.b32 %r4800, %r4810, %r4810, %r6563;
	// end inline asm
	// begin inline asm
	shf.r.wrap.b32 %r4804, %r4810, %r4810, %r6567;
	// end inline asm
	xor.b32  	%r7132, %r4804, %r4800;
	// begin inline asm
	shf.r.wrap.b32 %r4808, %r4810, %r4810, %r6571;
	// end inline asm
	xor.b32  	%r7133, %r7132, %r4808;
	xor.b32  	%r7134, %r4770, %r4730;
	and.b32  	%r7135, %r4810, %r7134;
	and.b32  	%r7136, %r4770, %r4730;
	xor.b32  	%r7137, %r7135, %r7136;
	add.s32 	%r7138, %r7133, %r7137;
	add.s32 	%r4838, %r7131, %r4690;
	add.s32 	%r4850, %r7138, %r7131;
	// begin inline asm
	shf.r.wrap.b32 %r4812, %r5346, %r5346, %r6535;
	// end inline asm
	// begin inline asm
	shf.r.wrap.b32 %r4816, %r5346, %r5346, %r6539;
	// end inline asm
	shr.u32 	%r7139, %r5346, 10;
	xor.b32  	%r7140, %r7139, %r4812;
	xor.b32  	%r7141, %r7140, %r4816;
	add.s32 	%r7142, %r7141, %r5146;
	// begin inline asm
	shf.r.wrap.b32 %r4820, %r4826, %r4826, %r6543;
	// end inline asm
	// begin inline asm
	shf.r.wrap.b32 %r4824, %r4826, %r4826, %r6547;
	// end inline asm
	shr.u32 	%r7143, %r4826, 3;
	xor.b32  	%r7144, %r7143, %r4820;
	xor.b32  	%r7145, %r7144, %r4824;
	add.s32 	%r7146, %r7142, %r4786;
	add.s32 	%r5426, %r7146, %r7145;
	// begin inline asm
	shf.r.wrap.b32 %r4828, %r4838, %r4838, %r6551;
	// end inline asm
	// begin inline asm
	shf.r.wrap.b32 %r4832, %r4838, %r4838, %r6555;
	// end inline asm
	xor.b32  	%r7147, %r4832, %r4828;
	// begin inline asm
	shf.r.wrap.b32 %r4836, %r4838, %r4838, %r6559;
	// end inline asm
	xor.b32  	%r7148, %r7147, %r4836;
	and.b32  	%r7149, %r4838, %r4798;
	not.b32 	%r7150, %r4838;
	and.b32  	%r7151, %r4758, %r7150;
	or.b32  	%r7152, %r7149, %r7151;
	add.s32 	%r7153, %r7152, %r4718;
	add.s32 	%r7154, %r7153, %r5426;
	add.s32 	%r7155, %r7154, %r7148;
	ld.const.u32 	%r7156, [d_K+80];
	add.s32 	%r7157, %r7155, %r7156;
	// begin inline asm
	shf.r.wrap.b32 %r4840, %r4850, %r4850, %r6563;
	// end inline asm
	// begin inline asm
	shf.r.wrap.b32 %r4844, %r4850, %r4850, %r6567;
	// end inline asm
	xor.b32  	%r7158, %r4844, %r4840;
	// begin inline asm
	shf.r.wrap.b32 %r4848, %r4850, %r4850, %r6571;
	// end inline asm
	xor.b32  	%r7159, %r7158, %r4848;
	xor.b32  	%r7160, %r4810, %r4770;
	and.b32  	%r7161, %r4850, %r7160;
	and.b32  	%r7162, %r4810, %r4770;
	xor.b32  	%r7163, %r7161, %r7162;
	add.s32 	%r7164, %r7159, %r7163;
	add.s32 	%r4878, %r7157, %r4730;
	add.s32 	%r4890, %r7164, %r7157;
	// begin inline asm
	shf.r.wrap.b32 %r4852, %r5386, %r5386, %r6535;
	// end inline asm
	// begin inline asm
	shf.r.wrap.b32 %r4856, %r5386, %r5386, %r6539;
	// end inline asm
	shr.u32 	%r7165, %r5386, 10;
	xor.b32  	%r7166, %r7165, %r4852;
	xor.b32  	%r7167, %r7166, %r4856;
	add.s32 	%r7168, %r7167, %r5186;
	// begin inline asm
	shf.r.wrap.b32 %r4860, %r4866, %r4866, %r6543;
	// end inline asm
	// begin inline asm
	shf.r.wrap.b32 %r4864, %r4866, %r4866, %r6547;
	// end inline asm
	shr.u32 	%r7169, %r4866, 3;
	xor.b32  	%r7170, %r7169, %r4860;
	xor.b32  	%r7171, %r7170, %r4864;
	add.s32 	%r7172, %r7168, %r4826;
	add.s32 	%r5466, %r7172, %r7171;
	// begin inline asm
	shf.r.wrap.b32 %r4868, %r4878, %r4878, %r6551;
	// end inline asm
	// begin inline asm
	shf.r.wrap.b32 %r4872, %r4878, %r4878, %r6555;
	// end inline asm
	xor.b32  	%r7173, %r4872, %r4868;
	// begin inline asm
	shf.r.wrap.b32 %r4876, %r4878, %r4878, %r6559;
	// end inline asm
	xor.b32  	%r7174, %r7173, %r4876;
	and.b32  	%r7175, %r4878, %r4838;
	not.b32 	%r7176, %r4878;
	and.b32  	%r7177, %r4798, %r7176;
	or.b32  	%r7178, %r7175, %r7177;
	add.s32 	%r7179, %r7178, %r4758;
	add.s32 	%r7180, %r7179, %r5466;
	add.s32 	%r7181, %r7180, %r7174;
	ld.const.u32 	%r7182, [d_K+84];
	add.s32 	%r7183, %r7181, %r7182;
	// begin inline asm
	shf.r.wrap.b32 %r4880, %r4890, %r4890, %r6563;
	// end inline asm
	// begin inline asm
	shf.r.wrap.b32 %r4884, %r4890, %r4890, %r6567;
	// end inline asm
	xor.b32  	%r7184, %r4884, %r4880;
	// begin inline asm
	shf.r.wrap.b32 %r4888, %r4890, %r4890, %r6571;
	// end inline asm
	xor.b32  	%r7185, %r7184, %r4888;
	xor.b32  	%r7186, %r4850, %r4810;
	and.b32  	%r7187, %r4890, %r7186;
	and.b32  	%r7188, %r4850, %r4810;
	xor.b32  	%r7189, %r7187, %r7188;
	add.s32 	%r7190, %r7185, %r7189;
	add.s32 	%r4918, %r7183, %r4770;
	add.s32 	%r4930, %r7190, %r7183;
	// begin inline asm
	shf.r.wrap.b32 %r4892, %r5426, %r5426, %r6535;
	// end inline asm
	// begin inline asm
	shf.r.wrap.b32 %r4896, %r5426, %r5426, %r6539;
	// end inline asm
	shr.u32 	%r7191, %r5426, 10;
	xor.b32  	%r7192, %r7191, %r4892;
	xor.b32  	%r7193, %r7192, %r4896;
	add.s32 	%r7194, %r7193, %r5226;
	// begin inline asm
	shf.r.wrap.b32 %r4900, %r4906, %r4906, %r6543;
	// end inline asm
	// begin inline asm
	shf.r.wrap.b32 %r4904, %r4906, %r4906, %r6547;
	// end inline asm
	shr.u32 	%r7195, %r4906, 3;
	xor.b32  	%r7196, %r7195, %r4900;
	xor.b32  	%r7197, %r7196, %r4904;
	add.s32 	%r7198, %r7194, %r4866;
	add.s32 	%r5506, %r7198, %r7197;
	// begin inline asm
	shf.r.wrap.b32 %r4908, %r4918, %r4918, %r6551;
	// end inline asm
	// begin inline asm
	shf.r.wrap.b32 %r4912, %r4918, %r4918, %r6555;
	// end inline asm
	xor.b32  	%r7199, %r4912, %r4908;
	// begin inline asm
	shf.r.wrap.b32 %r4916, %r4918, %r4918, %r6559;
	// end inline asm
	xor.b32  	%r7200, %r7199, %r4916;
	and.b32  	%r7201, %r4918, %r4878;
	not.b32 	%r7202, %r4918;
	and.b32  	%r7203, %r4838, %r7202;
	or.b32  	%r7204, %r7201, %r7203;
	add.s32 	%r7205, %r7204, %r4798;
	add.s32 	%r7206, %r7205, %r5506;
	add.s32 	%r7207, %r7206, %r7200;
	ld.const.u32 	%r7208, [d_K+88];
	add.s32 	%r7209, %r7207, %r7208;
	// begin inline asm
	shf.r.wrap.b32 %r4920, %r4930, %r4930, %r6563;
	// end inline asm
	// begin inline asm
	shf.r.wrap.b32 %r4924, %r4930, %r4930, %r6567;
	// end inline asm
	xor.b32  	%r7210, %r4924, %r4920;
	// begin inline asm
	shf.r.wrap.b32 %r4928, %r4930, %r4930, %r6571;
	// end inline asm
	xor.b32  	%r7211, %r7210, %r4928;
	xor.b32  	%r7212, %r4890, %r4850;
	and.b32  	%r7213, %r4930, %r7212;
	and.b32  	%r7214, %r4890, %r4850;
	xor.b32  	%r7215, %r7213, %r7214;
	add.s32 	%r7216, %r7211, %r7215;
	add.s32 	%r4958, %r7209, %r4810;
	add.s32 	%r4970, %r7216, %r7209;
	// begin inline asm
	shf.r.wrap.b32 %r4932, %r5466, %r5466, %r6535;
	// end inline asm
	// begin inline asm
	shf.r.wrap.b32 %r4936, %r5466, %r5466, %r6539;
	// end inline asm
	shr.u32 	%r7217, %r5466, 10;
	xor.b32  	%r7218, %r7217, %r4932;
	xor.b32  	%r7219, %r7218, %r4936;
	add.s32 	%r7220, %r7219, %r5266;
	// begin inline asm
	shf.r.wrap.b32 %r4940, %r4946, %r4946, %r6543;
	// end inline asm
	// begin inline asm
	shf.r.wrap.b32 %r4944, %r4946, %r4946, %r6547;
	// end inline asm
	shr.u32 	%r7221, %r4946, 3;
	xor.b32  	%r7222, %r7221, %r4940;
	xor.b32  	%r7223, %r7222, %r4944;
	add.s32 	%r7224, %r7220, %r4906;
	add.s32 	%r5546, %r7224, %r7223;
	// begin inline asm
	shf.r.wrap.b32 %r4948, %r4958, %r4958, %r6551;
	// end inline asm
	// begin inline asm
	shf.r.wrap.b32 %r4952, %r4958, %r4958, %r6555;
	// end inline asm
	xor.b32  	%r7225, %r4952, %r4948;
	// begin inline asm
	shf.r.wrap.b32 %r4956, %r4958, %r4958, %r6559;
	// end inline asm
	xor.b32  	%r7226, %r7225, %r4956;
	and.b32  	%r7227, %r4958, %r4918;
	not.b32 	%r7228, %r4958;
	and.b32  	%r7229, %r4878, %r7228;
	or.b32  	%r7230, %r7227, %r7229;
	add.s32 	%r7231, %r7230, %r4838;
	add.s32 	%r7232, %r7231, %r5546;
	add.s32 	%r7233, %r7232, %r7226;
	ld.const.u32 	%r7234, [d_K+92];
	add.s32 	%r7235, %r7233, %r7234;
	// begin inline asm
	shf.r.wrap.b32 %r4960, %r4970, %r4970, %r6563;
	// end inline asm
	// begin inline asm
	shf.r.wrap.b32 %r4964, %r4970, %r4970, %r6567;
	// end inline asm
	xor.b32  	%r7236, %r4964, %r4960;
	// begin inline asm
	shf.r.wrap.b32 %r4968, %r4970, %r4970, %r6571;
	// end inline asm
	xor.b32  	%r7237, %r7236, %r4968;
	xor.b32  	%r7238, %r4930, %r4890;
	and.b32  	%r7239, %r4970, %r7238;
	and.b32  	%r7240, %r4930, %r4890;
	xor.b32  	%r7241, %r7239, %r7240;
	add.s32 	%r7242, %r7237, %r7241;
	add.s32 	%r4998, %r7235, %r4850;
	add.s32 	%r5010, %r7242, %r7235;
	// begin inline asm
	shf.r.wrap.b32 %r4972, %r5506, %r5506, %r6535;
	// end inline asm
	// begin inline asm
	shf.r.wrap.b32 %r4976, %r5506, %r5506, %r6539;
	// end inline asm
	shr.u32 	%r7243, %r5506, 10;
	xor.b32  	%r7244, %r7243, %r4972;
	xor.b32  	%r7245, %r7244, %r4976;
	add.s32 	%r7246, %r7245, %r5306;
	// begin inline asm
	shf.r.wrap.b32 %r4980, %r4986, %r4986, %r6543;
	// end inline asm
	// begin inline asm
	shf.r.wrap.b32 %r4984, %r4986, %r4986, %r6547;
	// end inline asm
	shr.u32 	%r7247, %r4986, 3;
	xor.b32  	%r7248, %r7247, %r4980;
	xor.b32  	%r7249, %r7248, %r4984;
	add.s32 	%r7250, %r7246, %r4946;
	add.s32 	%r5586, %r7250, %r7249;
	// begin inline asm
	shf.r.wrap.b32 %r4988, %r4998, %r4998, %r6551;
	// end inline asm
	// begin inline asm
	shf.r.wrap.b32 %r4992, %r4998, %r4998, %r6555;
	// end inline asm
	xor.b32  	%r7251, %r4992, %r4988;
	// begin inline asm
	shf.r.wrap.b32 %r4996, %r4998, %r4998, %r6559;
	// end inline asm
	xor.b32  	%r7252, %r7251, %r4996;
	and.b32  	%r7253, %r4998, %r4958;
	not.b32 	%r7254, %r4998;
	and.b32  	%r7255, %r4918, %r7254;
	or.b32  	%r7256, %r7253, %r7255;
	add.s32 	%r7257, %r7256, %r4878;
	add.s32 	%r7258, %r7257, %r5586;
	add.s32 	%r7259, %r7258, %r7252;
	ld.const.u32 	%r7260, [d_K+96];
	add.s32 	%r7261, %r7259, %r7260;
	// begin inline asm
	shf.r.wrap.b32 %r5000, %r5010, %r5010, %r6563;
	// end inline asm
	// begin inline asm
	shf.r.wrap.b32 %r5004, %r5010, %r5010, %r6567;
	// end inline asm
	xor.b32  	%r7262, %r5004, %r5000;
	// begin inline asm
	shf.r.wrap.b32 %r5008, %r5010, %r5010, %r6571;
	// end inline asm
	xor.b32  	%r7263, %r7262, %r5008;
	xor.b32  	%r7264, %r4970, %r4930;
	and.b32  	%r7265, %r5010, %r7264;
	and.b32  	%r7266, %r4970, %r4930;
	xor.b32  	%r7267, %r7265, %r7266;
	add.s32 	%r7268, %r7263, %r7267;
	add.s32 	%r5038, %r7261, %r4890;
	add.s32 	%r5050, %r7268, %r7261;
	// begin inline asm
	shf.r.wrap.b32 %r5012, %r5546, %r5546, %r6535;
	// end inline asm
	// begin inline asm
	shf.r.wrap.b32 %r5016, %r5546, %r5546, %r6539;
	// end inline asm
	shr.u32 	%r7269, %r5546, 10;
	xor.b32  	%r7270, %r7269, %r5012;
	xor.b32  	%r7271, %r7270, %r5016;
	add.s32 	%r7272, %r7271, %r5346;
	// begin inline asm
	shf.r.wrap.b32 %r5020, %r5026, %r5026, %r6543;
	// end inline asm
	// begin inline asm
	shf.r.wrap.b32 %r5024, %r5026, %r5026, %r6547;
	// end inline asm
	shr.u32 	%r7273, %r5026, 3;
	xor.b32  	%r7274, %r7273, %r5020;
	xor.b32  	%r7275, %r7274, %r5024;
	add.s32 	%r7276, %r7272, %r4986;
	add.s32 	%r5626, %r7276, %r7275;
	// begin inline asm
	shf.r.wrap.b32 %r5028, %r5038, %r5038, %r6551;
	// end inline asm
	// begin inline asm
	shf.r.wrap.b32 %r5032, %r5038, %r5038, %r6555;
	// end inline asm
	xor.b32  	%r7277, %r5032, %r5028;
	// begin inline asm
	shf.r.wrap.b32 %r5036, %r5038, %r5038, %r6559;
	// end inline asm
	xor.b32  	%r7278, %r7277, %r5036;
	and.b32  	%r7279, %r5038, %r4998;
	not.b32 	%r7280, %r5038;
	and.b32  	%r7281, %r4958, %r7280;
	or.b32  	%r7282, %r7279, %r7281;
	add.s32 	%r7283, %r7282, %r4918;
	add.s32 	%r7284, %r7283, %r5626;
	add.s32 	%r7285, %r7284, %r7278;
	ld.const.u32 	%r7286, [d_K+100];
	add.s32 	%r7287, %r7285, %r7286;
	// begin inline asm
	shf.r.wrap.b32 %r5040, %r5050, %r5050, %r6563;
	// end inline asm
	// begin inline asm
	shf.r.wrap.b32 %r5044, %r5050, %r5050, %r6567;
	// end inline asm
	xor.b32  	%r7288, %r5044, %r5040;
	// begin inline asm
	shf.r.wrap.b32 %r5048, %r5050, %r5050, %r6571;
	// end inline asm
	xor.b32  	%r7289, %r7288, %r5048;
	xor.b32  	%r7290, %r5010, %r4970;
	and.b32  	%r7291, %r5050, %r7290;
	and.b32  	%r7292, %r5010, %r4970;
	xor.b32  	%r7293, %r7291, %r7292;
	add.s32 	%r7294, %r7289, %r7293;
	add.s32 	%r5078, %r7287, %r4930;
	add.s32 	%r5090, %r7294, %r7287;
	// begin inline asm
	shf.r.wrap.b32 %r5052, %r5586, %r5586, %r6535;
	// end inline asm
	// begin inline asm
	shf.r.wrap.b32 %r5056, %r5586, %r5586, %r6539;
	// end inline asm
	shr.u32 	%r7295, %r5586, 10;
	xor.b32  	%r7296, %r7295, %r5052;
	xor.b32  	%r7297, %r7296, %r5056;
	add.s32 	%r7298, %r7297, %r5386;
	// begin inline asm
	shf.r.wrap.b32 %r5060, %r5066, %r5066, %r6543;
	// end inline asm
	// begin inline asm
	shf.r.wrap.b32 %r5064, %r5066, %r5066, %r6547;
	// end inline asm
	shr.u32 	%r7299, %r5066, 3;
	xor.b32  	%r7300, %r7299, %r5060;
	xor.b32  	%r7301, %r7300, %r5064;
	add.s32 	%r7302, %r7298, %r5026;
	add.s32 	%r5666, %r7302, %r7301;
	// begin inline asm
	shf.r.wrap.b32 %r5068, %r5078, %r5078, %r6551;
	// end inline asm
	// begin inline asm
	shf.r.wrap.b32 %r5072, %r5078, %r5078, %r6555;
	// end inline asm
	xor.b32  	%r7303, %r5072, %r5068;
	// begin inline asm
	shf.r.wrap.b32 %r5076, %r5078, %r5078, %r6559;
	// end inline asm
	xor.b32  	%r7304, %r7303, %r5076;
	and.b32  	%r7305, %r5078, %r5038;
	not.b32 	%r7306, %r5078;
	and.b32  	%r7307, %r4998, %r7306;
	or.b32  	%r7308, %r7305, %r7307;
	add.s32 	%r7309, %r7308, %r4958;
	add.s32 	%r7310, %r7309, %r5666;
	add.s32 	%r7311, %r7310, %r7304;
	ld.const.u32 	%r7312, [d_K+104];
	add.s32 	%r7313, %r7311, %r7312;
	// begin inline asm
	shf.r.wrap.b32 %r5080, %r5090, %r5090, %r6563;
	// end inline asm
	// begin inline asm
	shf.r.wrap.b32 %r5084, %r5090, %r5090, %r6567;
	// end inline asm
	xor.b32  	%r7314, %r5084, %r5080;
	// begin inline asm
	shf.r.wrap.b32 %r5088, %r5090, %r5090, %r6571;
	// end inline asm
	xor.b32  	%r7315, %r7314, %r5088;
	xor.b32  	%r7316, %r5050, %r5010;
	and.b32  	%r7317, %r5090, %r7316;
	and.b32  	%r7318, %r5050, %r5010;
	xor.b32  	%r7319, %r7317, %r7318;
	add.s32 	%r7320, %r7315, %r7319;
	add.s32 	%r5118, %r7313, %r4970;
	add.s32 	%r5130, %r7320, %r7313;
	// begin inline asm
	shf.r.wrap.b32 %r5092, %r5626, %r5626, %r6535;
	// end inline asm
	// begin inline asm
	shf.r.wrap.b32 %r5096, %r5626, %r5626, %r6539;
	// end inline asm
	shr.u32 	%r7321, %r5626, 10;
	xor.b32  	%r7322, %r7321, %r5092;
	xor.b32  	%r7323, %r7322, %r5096;
	add.s32 	%r7324, %r7323, %r5426;
	// begin inline asm
	shf.r.wrap.b32 %r5100, %r5106, %r5106, %r6543;
	// end inline asm
	// begin inline asm
	shf.r.wrap.b32 %r5104, %r5106, %r5106, %r6547;
	// end inline asm
	shr.u32 	%r7325, %r5106, 3;
	xor.b32  	%r7326, %r7325, %r5100;
	xor.b32  	%r7327, %r7326, %r5104;
	add.s32 	%r7328, %r7324, %r5066;
	add.s32 	%r5706, %r7328, %r7327;
	// begin inline asm
	shf.r.wrap.b32 %r5108, %r5118, %r5118, %r6551;
	// end inline asm
	// begin inline asm
	shf.r.wrap.b32 %r5112, %r5118, %r5118, %r6555;
	// end inline asm
	xor.b32  	%r7329, %r5112, %r5108;
	// begin inline asm
	shf.r.wrap.b32 %r5116, %r5118, %r5118, %r6559;
	// end inline asm
	xor.b32  	%r7330, %r7329, %r5116;
	and.b32  	%r7331, %r5118, %r5078;
	not.b32 	%r7332, %r5118;
	and.b32  	%r7333, %r5038, %r7332;
	or.b32  	%r7334, %r7331, %r7333;
	add.s32 	%r7335, %r7334, %r4998;
	add.s32 	%r7336, %r7335, %r5706;
	add.s32 	%r7337, %r7336, %r7330;
	ld.const.u32 	%r7338, [d_K+108];
	add.s32 	%r7339, %r7337, %r7338;
	// begin inline asm
	shf.r.wrap.b32 %r5120, %r5130, %r5130, %r6563;
	// end inline asm
	// begin inline asm
	shf.r.wrap.b32 %r5124, %r5130, %r5130, %r6567;
	// end inline asm
	xor.b32  	%r7340, %r5124, %r5120;
	// begin inline asm
	shf.r.wrap.b32 %r5128, %r5130, %r5130, %r6571;
	// end inline asm
	xor.b32  	%r7341, %r7340, %r5128;
	xor.b32  	%r7342, %r5090, %r5050;
	and.b32  	%r7343, %r5130, %r7342;
	and.b32  	%r7344, %r5090, %r5050;
	xor.b32  	%r7345, %r7343, %r7344;
	add.s32 	%r7346, %r7341, %r7345;
	add.s32 	%r5158, %r7339, %r5010;
	add.s32 	%r5170, %r7346, %r7339;
	// begin inline asm
	shf.r.wrap.b32 %r5132, %r5666, %r5666, %r6535;
	// end inline asm
	// begin inline asm
	shf.r.wrap.b32 %r5136, %r5666, %r5666, %r6539;
	// end inline asm
	shr.u32 	%r7347, %r5666, 10;
	xor.b32  	%r7348, %r7347, %r5132;
	xor.b32  	%r7349, %r7348, %r5136;
	add.s32 	%r7350, %r7349, %r5466;
	// begin inline asm
	shf.r.wrap.b32 %r5140, %r5146, %r5146, %r6543;
	// end inline asm
	// begin inline asm
	shf.r.wrap.b32 %r5144, %r5146, %r5146, %r6547;
	// end inline asm
	shr.u32 	%r7351, %r5146, 3;
	xor.b32  	%r7352, %r7351, %r5140;
	xor.b32  	%r7353, %r7352, %r5144;
	add.s32 	%r7354, %r7350, %r5106;
	add.s32 	%r5746, %r7354, %r7353;
	// begin inline asm
	shf.r.wrap.b32 %r5148, %r5158, %r5158, %r6551;
	// end inline asm
	// begin inline asm
	shf.r.wrap.b32 %r5152, %r5158, %r5158, %r6555;
	// end inline asm
	xor.b32  	%r7355, %r5152, %r5148;
	// begin inline asm
	shf.r.wrap.b32 %r5156, %r5158, %r5158, %r6559;
	// end inline asm
	xor.b32  	%r7356, %r7355, %r5156;
	and.b32  	%r7357, %r5158, %r5118;
	not.b32 	%r7358, %r5158;
	and.b32  	%r7359, %r5078, %r7358;
	or.b32  	%r7360, %r7357, %r7359;
	add.s32 	%r7361, %r7360, %r5038;
	add.s32 	%r7362, %r7361, %r5746;
	add.s32 	%r7363, %r7362, %r7356;
	ld.const.u32 	%r7364, [d_K+112];
	add.s32 	%r7365, %r7363, %r7364;
	// begin inline asm
	shf.r.wrap.b32 %r5160, %r5170, %r5170, %r6563;
	// end inline asm
	// begin inline asm
	shf.r.wrap.b32 %r5164, %r5170, %r5170, %r6567;
	// end inline asm
	xor.b32  	%r7366, %r5164, %r5160;
	// begin inline asm
	shf.r.wrap.b32 %r5168, %r5170, %r5170, %r6571;
	// end inline asm
	xor.b32  	%r7367, %r7366, %r5168;
	xor.b32  	%r7368, %r5130, %r5090;
	and.b32  	%r7369, %r5170, %r7368;
	and.b32  	%r7370, %r5130, %r5090;
	xor.b32  	%r7371, %r7369, %r7370;
	add.s32 	%r7372, %r7367, %r7371;
	add.s32 	%r5198, %r7365, %r5050;
	add.s32 	%r5210, %r7372, %r7365;
	// begin inline asm
	shf.r.wrap.b32 %r5172, %r5706, %r5706, %r6535;
	// end inline asm
	// begin inline asm
	shf.r.wrap.b32 %r5176, %r5706, %r5706, %r6539;
	// end inline asm
	shr.u32 	%r7373, %r5706, 10;
	xor.b32  	%r7374, %r7373, %r5172;
	xor.b32  	%r7375, %r7374, %r5176;
	add.s32 	%r7376, %r7375, %r5506;
	// begin inline asm
	shf.r.wrap.b32 %r5180, %r5186, %r5186, %r6543;
	// end inline asm
	// begin inline asm
	shf.r.wrap.b32 %r5184, %r5186, %r5186, %r6547;
	// end inline asm
	shr.u32 	%r7377, %r5186, 3;
	xor.b32  	%r7378, %r7377, %r5180;
	xor.b32  	%r7379, %r7378, %r5184;
	add.s32 	%r7380, %r7376, %r5146;
	add.s32 	%r5786, %r7380, %r7379;
	// begin inline asm
	shf.r.wrap.b32 %r5188, %r5198, %r5198, %r6551;
	// end inline asm
	// begin inline asm
	shf.r.wrap.b32 %r5192, %r5198, %r5198, %r6555;
	// end inline asm
	xor.b32  	%r7381, %r5192, %r5188;
	// begin inline asm
	shf.r.wrap.b32 %r5196, %r5198, %r5198, %r6559;
	// end inline asm
	xor.b32  	%r7382, %r7381, %r5196;
	and.b32  	%r7383, %r5198, %r5158;
	not.b32 	%r7384, %r5198;
	and.b32  	%r7385, %r5118, %r7384;
	or.b32  	%r7386, %r7383, %r7385;
	add.s32 	%r7387, %r7386, %r5078;
	add.s32 	%r7388, %r7387, %r5786;
	add.s32 	%r7389, %r7388, %r7382;
	ld.const.u32 	%r7390, [d_K+116];
	add.s32 	%r7391, %r7389, %r7390;
	// begin inline asm
	shf.r.wrap.b32 %r5200, %r5210, %r5210, %r6563;
	// end inline asm
	// begin inline asm
	shf.r.wrap.b32 %r5204, %r5210, %r5210, %r6567;
	// end inline asm
	xor.b32  	%r7392, %r5204, %r5200;
	// begin inline asm
	shf.r.wrap.b32 %r5208, %r5210, %r5210, %r6571;
	// end inline asm
	xor.b32  	%r7393, %r7392, %r5208;
	xor.b32  	%r7394, %r5170, %r5130;
	and.b32  	%r7395, %r5210, %r7394;
	and.b32  	%r7396, %r5170, %r5130;
	xor.b32  	%r7397, %r7395, %r7396;
	add.s32 	%r7398, %r7393, %r7397;
	add.s32 	%r5238, %r7391, %r5090;
	add.s32 	%r5250, %r7398, %r7391;
	// begin inline asm
	shf.r.wrap.b32 %r5212, %r5746, %r5746, %r6535;
	// end inline asm
	// begin inline asm
	shf.r.wrap.b32 %r5216, %r5746, %r5746, %r6539;
	// end inline asm
	shr.u32 	%r7399, %r5746, 10;
	xor.b32  	%r7400, %r7399, %r5212;
	xor.b32  	%r7401, %r7400, %r5216;
	add.s32 	%r7402, %r7401, %r5546;
	// begin inline asm
	shf.r.wrap.b32 %r5220, %r5226, %r5226, %r6543;
	// end inline asm
	// begin inline asm
	shf.r.wrap.b32 %r5224, %r5226, %r5226, %r6547;
	// end inline asm
	shr.u32 	%r7403, %r5226, 3;
	xor.b32  	%r7404, %r7403, %r5220;
	xor.b32  	%r7405, %r7404, %r5224;
	add.s32 	%r7406, %r7402, %r5186;
	add.s32 	%r5826, %r7406, %r7405;
	// begin inline asm
	shf.r.wrap.b32 %r5228, %r5238, %r5238, %r6551;
	// end inline asm
	// begin inline asm
	shf.r.wrap.b32 %r5232, %r5238, %r5238, %r6555;
	// end inline asm
	xor.b32  	%r7407, %r5232, %r5228;
	// begin inline asm
	shf.r.wrap.b32 %r5236, %r5238, %r5238, %r6559;
	// end inline asm
	xor.b32  	%r7408, %r7407, %r5236;
	and.b32  	%r7409, %r5238, %r5198;
	not.b32 	%r7410, %r5238;
	and.b32  	%r7411, %r5158, %r7410;
	or.b32  	%r7412, %r7409, %r7411;
	add.s32 	%r7413, %r7412, %r5118;
	add.s32 	%r7414, %r7413, %r5826;
	add.s32 	%r7415, %r7414, %r7408;
	ld.const.u32 	%r7416, [d_K+120];
	add.s32 	%r7417, %r7415, %r7416;
	// begin inline asm
	shf.r.wrap.b32 %r5240, %r5250, %r5250, %r6563;
	// end inline asm
	// begin inline asm
	shf.r.wrap.b32 %r5244, %r5250, %r5250, %r6567;
	// end inline asm
	xor.b32  	%r7418, %r5244, %r5240;
	// begin inline asm
	shf.r.wrap.b32 %r5248, %r5250, %r5250, %r6571;
	// end inline asm
	xor.b32  	%r7419, %r7418, %r5248;
	xor.b32  	%r7420, %r5210, %r5170;
	and.b32  	%r7421, %r5250, %r7420;
	and.b32  	%r7422, %r5210, %r5170;
	xor.b32  	%r7423, %r7421, %r7422;
	add.s32 	%r7424, %r7419, %r7423;
	add.s32 	%r5278, %r7417, %r5130;
	add.s32 	%r5290, %r7424, %r7417;
	// begin inline asm
	shf.r.wrap.b32 %r5252, %r5786, %r5786, %r6535;
	// end inline asm
	// begin inline asm
	shf.r.wrap.b32 %r5256, %r5786, %r5786, %r6539;
	// end inline asm
	shr.u32 	%r7425, %r5786, 10;
	xor.b32  	%r7426, %r7425, %r5252;
	xor.b32  	%r7427, %r7426, %r5256;
	add.s32 	%r7428, %r7427, %r5586;
	// begin inline asm
	shf.r.wrap.b32 %r5260, %r5266, %r5266, %r6543;
	// end inline asm
	// begin inline asm
	shf.r.wrap.b32 %r5264, %r5266, %r5266, %r6547;
	// end inline asm
	shr.u32 	%r7429, %r5266, 3;
	xor.b32  	%r7430, %r7429, %r5260;
	xor.b32  	%r7431, %r7430, %r5264;
	add.s32 	%r7432, %r7428, %r5226;
	add.s32 	%r5866, %r7432, %r7431;
	// begin inline asm
	shf.r.wrap.b32 %r5268, %r5278, %r5278, %r6551;
	// end inline asm
	// begin inline asm
	shf.r.wrap.b32 %r5272, %r5278, %r5278, %r6555;
	// end inline asm
	xor.b32  	%r7433, %r5272, %r5268;
	// begin inline asm
	shf.r.wrap.b32 %r5276, %r5278, %r5278, %r6559;
	// end inline asm
	xor.b32  	%r7434, %r7433, %r5276;
	and.b32  	%r7435, %r5278, %r5238;
	not.b32 	%r7436, %r5278;
	and.b32  	%r7437, %r5198, %r7436;
	or.b32  	%r7438, %r7435, %r7437;
	add.s32 	%r7439, %r7438, %r5158;
	add.s32 	%r7440, %r7439, %r5866;
	add.s32 	%r7441, %r7440, %r7434;
	ld.const.u32 	%r7442, [d_K+124];
	add.s32 	%r7443, %r7441, %r7442;
	// begin inline asm
	shf.r.wrap.b32 %r5280, %r5290, %r5290, %r6563;
	// end inline asm
	// begin inline asm
	shf.r.wrap.b32 %r5284, %r5290, %r5290, %r6567;
	// end inline asm
	xor.b32  	%r7444, %r5284, %r5280;
	// begin inline asm
	shf.r.wrap.b32 %r5288, %r5290, %r5290, %r6571;
	// end inline asm
	xor.b32  	%r7445, %r7444, %r5288;
	xor.b32  	%r7446, %r5250, %r5210;
	and.b32  	%r7447, %r5290, %r7446;
	and.b32  	%r7448, %r5250, %r5210;
	xor.b32  	%r7449, %r7447, %r7448;
	add.s32 	%r7450, %r7445, %r7449;
	add.s32 	%r5318, %r7443, %r5170;
	add.s32 	%r5330, %r7450, %r7443;
	// begin inline asm
	shf.r.wrap.b32 %r5292, %r5826, %r5826, %r6535;
	// end inline asm
	// begin inline asm
	shf.r.wrap.b32 %r5296, %r5826, %r5826, %r6539;
	// end inline asm
	shr.u32 	%r7451, %r5826, 10;
	xor.b32  	%r7452, %r7451, %r5292;
	xor.b32  	%r7453, %r7452, %r5296;
	add.s32 	%r7454, %r7453, %r5626;
	// begin inline asm
	shf.r.wrap.b32 %r5300, %r5306, %r5306, %r6543;
	// end inline asm
	// begin inline asm
	shf.r.wrap.b32 %r5304, %r5306, %r5306, %r6547;
	// end inline asm
	shr.u32 	%r7455, %r5306, 3;
	xor.b32  	%r7456, %r7455, %r5300;
	xor.b32  	%r7457, %r7456, %r5304;
	add.s32 	%r7458, %r7454, %r5266;
	add.s32 	%r5906, %r7458, %r7457;
	// begin inline asm
	shf.r.wrap.b32 %r5308, %r5318, %r5318, %r6551;
	// end inline asm
	// begin inline asm
	shf.r.wrap.b32 %r5312, %r5318, %r5318, %r6555;
	// end inline asm
	xor.b32  	%r7459, %r5312, %r5308;
	// begin inline asm
	shf.r.wrap.b32 %r5316, %r5318, %r5318, %r6559;
	// end inline asm
	xor.b32  	%r7460, %r7459, %r5316;
	and.b32  	%r7461, %r5318, %r5278;
	not.b32 	%r7462, %r5318;
	and.b32  	%r7463, %r5238, %r7462;
	or.b32  	%r7464, %r7461, %r7463;
	add.s32 	%r7465, %r7464, %r5198;
	add.s32 	%r7466, %r7465, %r5906;
	add.s32 	%r7467, %r7466, %r7460;
	ld.const.u32 	%r7468, [d_K+128];
	add.s32 	%r7469, %r7467, %r7468;
	// begin inline asm
	shf.r.wrap.b32 %r5320, %r5330, %r5330, %r6563;
	// end inline asm
	// begin inline asm
	shf.r.wrap.b32 %r5324, %r5330, %r5330, %r6567;
	// end inline asm
	xor.b32  	%r7470, %r5324, %r5320;
	// begin inline asm
	shf.r.wrap.b32 %r5328, %r5330, %r5330, %r6571;
	// end inline asm
	xor.b32  	%r7471, %r7470, %r5328;
	xor.b32  	%r7472, %r5290, %r5250;
	and.b32  	%r7473, %r5330, %r7472;
	and.b32  	%r7474, %r5290, %r5250;
	xor.b32  	%r7475, %r7473, %r7474;
	add.s32 	%r7476, %r7471, %r7475;
	add.s32 	%r5358, %r7469, %r5210;
	add.s32 	%r5370, %r7476, %r7469;
	// begin inline asm
	shf.r.wrap.b32 %r5332, %r5866, %r5866, %r6535;
	// end inline asm
	// begin inline asm
	shf.r.wrap.b32 %r5336, %r5866, %r5866, %r6539;
	// end inline asm
	shr.u32 	%r7477, %r5866, 10;
	xor.b32  	%r7478, %r7477, %r5332;
	xor.b32  	%r7479, %r7478, %r5336;
	add.s32 	%r7480, %r7479, %r5666;
	// begin inline asm
	shf.r.wrap.b32 %r5340, %r5346, %r5346, %r6543;
	// end inline asm
	// begin inline asm
	shf.r.wrap.b32 %r5344, %r5346, %r5346, %r6547;
	// end inline asm
	shr.u32 	%r7481, %r5346, 3;
	xor.b32  	%r7482, %r7481, %r5340;
	xor.b32  	%r7483, %r7482, %r5344;
	add.s32 	%r7484, %r7480, %r5306;
	add.s32 	%r5946, %r7484, %r7483;
	// begin inline asm
	shf.r.wrap.b32 %r5348, %r5358, %r5358, %r6551;
	// end inline asm
	// begin inline asm
	shf.r.wrap.b32 %r5352, %r5358, %r5358, %r6555;
	// end inline asm
	xor.b32  	%r7485, %r5352, %r5348;
	// begin inline asm
	shf.r.wrap.b32 %r5356, %r5358, %r5358, %r6559;
	// end inline asm
	xor.b32  	%r7486, %r7485, %r5356;
	and.b32  	%r7487, %r5358, %r5318;
	not.b32 	%r7488, %r5358;
	and.b32  	%r7489, %r5278, %r7488;
	or.b32  	%r7490, %r7487, %r7489;
	add.s32 	%r7491, %r7490, %r5238;
	add.s32 	%r7492, %r7491, %r5946;
	add.s32 	%r7493, %r7492, %r7486;
	ld.const.u32 	%r7494, [d_K+132];
	add.s32 	%r7495, %r7493, %r7494;
	// begin inline asm
	shf.r.wrap.b32 %r5360, %r5370, %r5370, %r6563;
	// end inline asm
	// begin inline asm
	shf.r.wrap.b32 %r5364, %r5370, %r5370, %r6567;
	// end inline asm
	xor.b32  	%r7496, %r5364, %r5360;
	// begin inline asm
	shf.r.wrap.b32 %r5368, %r5370, %r5370, %r6571;
	// end inline asm
	xor.b32  	%r7497, %r7496, %r5368;
	xor.b32  	%r7498, %r5330, %r5290;
	and.b32  	%r7499, %r5370, %r7498;
	and.b32  	%r7500, %r5330, %r5290;
	xor.b32  	%r7501, %r7499, %r7500;
	add.s32 	%r7502, %r7497, %r7501;
	add.s32 	%r5398, %r7495, %r5250;
	add.s32 	%r5410, %r7502, %r7495;
	// begin inline asm
	shf.r.wrap.b32 %r5372, %r5906, %r5906, %r6535;
	// end inline asm
	// begin inline asm
	shf.r.wrap.b32 %r5376, %r5906, %r5906, %r6539;
	// end inline asm
	shr.u32 	%r7503, %r5906, 10;
	xor.b32  	%r7504, %r7503, %r5372;
	xor.b32  	%r7505, %r7504, %r5376;
	add.s32 	%r7506, %r7505, %r5706;
	// begin inline asm
	shf.r.wrap.b32 %r5380, %r5386, %r5386, %r6543;
	// end inline asm
	// begin inline asm
	shf.r.wrap.b32 %r5384, %r5386, %r5386, %r6547;
	// end inline asm
	shr.u32 	%r7507, %r5386, 3;
	xor.b32  	%r7508, %r7507, %r5380;
	xor.b32  	%r7509, %r7508, %r5384;
	add.s32 	%r7510, %r7506, %r5346;
	add.s32 	%r5986, %r7510, %r7509;
	// begin inline asm
	shf.r.wrap.b32 %r5388, %r5398, %r5398, %r6551;
	// end inline asm
	// begin inline asm
	shf.r.wrap.b32 %r5392, %r5398, %r5398, %r6555;
	// end inline asm
	xor.b32  	%r7511, %r5392, %r5388;
	// begin inline asm
	shf.r.wrap.b32 %r5396, %r5398, %r5398, %r6559;
	// end inline asm
	xor.b32  	%r7512, %r7511, %r5396;
	and.b32  	%r7513, %r5398, %r5358;
	not.b32 	%r7514, %r5398;
	and.b32  	%r7515, %r5318, %r7514;
	or.b32  	%r7516, %r7513, %r7515;
	add.s32 	%r7517, %r7516, %r5278;
	add.s32 	%r7518, %r7517, %r5986;
	add.s32 	%r7519, %r7518, %r7512;
	ld.const.u32 	%r7520, [d_K+136];
	add.s32 	%r7521, %r7519, %r7520;
	// begin inline asm
	shf.r.wrap.b32 %r5400, %r5410, %r5410, %r6563;
	// end inline asm
	// begin inline asm
	shf.r.wrap.b32 %r5404, %r5410, %r5410, %r6567;
	// end inline asm
	xor.b32  	%r7522, %r5404, %r5400;
	// begin inline asm
	shf.r.wrap.b32 %r5408, %r5410, %r5410, %r6571;
	// end inline asm
	xor.b32  	%r7523, %r7522, %r5408;
	xor.b32  	%r7524, %r5370, %r5330;
	and.b32  	%r7525, %r5410, %r7524;
	and.b32  	%r7526, %r5370, %r5330;
	xor.b32  	%r7527, %r7525, %r7526;
	add.s32 	%r7528, %r7523, %r7527;
	add.s32 	%r5438, %r7521, %r5290;
	add.s32 	%r5450, %r7528, %r7521;
	// begin inline asm
	shf.r.wrap.b32 %r5412, %r5946, %r5946, %r6535;
	// end inline asm
	// begin inline asm
	shf.r.wrap.b32 %r5416, %r5946, %r5946, %r6539;
	// end inline asm
	shr.u32 	%r7529, %r5946, 10;
	xor.b32  	%r7530, %r7529, %r5412;
	xor.b32  	%r7531, %r7530, %r5416;
	add.s32 	%r7532, %r7531, %r5746;
	// begin inline asm
	shf.r.wrap.b32 %r5420, %r5426, %r5426, %r6543;
	// end inline asm
	// begin inline asm
	shf.r.wrap.b32 %r5424, %r5426, %r5426, %r6547;
	// end inline asm
	shr.u32 	%r7533, %r5426, 3;
	xor.b32  	%r7534, %r7533, %r5420;
	xor.b32  	%r7535, %r7534, %r5424;
	add.s32 	%r7536, %r7532, %r5386;
	add.s32 	%r6026, %r7536, %r7535;
	// begin inline asm
	shf.r.wrap.b32 %r5428, %r5438, %r5438, %r6551;
	// end inline asm
	// begin inline asm
	shf.r.wrap.b32 %r5432, %r5438, %r5438, %r6555;
	// end inline asm
	xor.b32  	%r7537, %r5432, %r5428;
	// begin inline asm
	shf.r.wrap.b32 %r5436, %r5438, %r5438, %r6559;
	// end inline asm
	xor.b32  	%r7538, %r7537, %r5436;
	and.b32  	%r7539, %r5438, %r5398;
	not.b32 	%r7540, %r5438;
	and.b32  	%r7541, %r5358, %r7540;
	or.b32  	%r7542, %r7539, %r7541;
	add.s32 	%r7543, %r7542, %r5318;
	add.s32 	%r7544, %r7543, %r6026;
	add.s32 	%r7545, %r7544, %r7538;
	ld.const.u32 	%r7546, [d_K+140];
	add.s32 	%r7547, %r7545, %r7546;
	// begin inline asm
	shf.r.wrap.b32 %r5440, %r5450, %r5450, %r6563;
	// end inline asm
	// begin inline asm
	shf.r.wrap.b32 %r5444, %r5450, %r5450, %r6567;
	// end inline asm
	xor.b32  	%r7548, %r5444, %r5440;
	// begin inline asm
	shf.r.wrap.b32 %r5448, %r5450, %r5450, %r6571;
	// end inline asm
	xor.b32  	%r7549, %r7548, %r5448;
	xor.b32  	%r7550, %r5410, %r5370;
	and.b32  	%r7551, %r5450, %r7550;
	and.b32  	%r7552, %r5410, %r5370;
	xor.b32  	%r7553, %r7551, %r7552;
	add.s32 	%r7554, %r7549, %r7553;
	add.s32 	%r5478, %r7547, %r5330;
	add.s32 	%r5490, %r7554, %r7547;
	// begin inline asm
	shf.r.wrap.b32 %r5452, %r5986, %r5986, %r6535;
	// end inline asm
	// begin inline asm
	shf.r.wrap.b32 %r5456, %r5986, %r5986, %r6539;
	// end inline asm
	shr.u32 	%r7555, %r5986, 10;
	xor.b32  	%r7556, %r7555, %r5452;
	xor.b32  	%r7557, %r7556, %r5456;
	add.s32 	%r7558, %r7557, %r5786;
	// begin inline asm
	shf.r.wrap.b32 %r5460, %r5466, %r5466, %r6543;
	// end inline asm
	// begin inline asm
	shf.r.wrap.b32 %r5464, %r5466, %r5466, %r6547;
	// end inline asm
	shr.u32 	%r7559, %r5466, 3;
	xor.b32  	%r7560, %r7559, %r5460;
	xor.b32  	%r7561, %r7560, %r5464;
	add.s32 	%r7562, %r7558, %r5426;
	add.s32 	%r6066, %r7562, %r7561;
	// begin inline asm
	shf.r.wrap.b32 %r5468, %r5478, %r5478, %r6551;
	// end inline asm
	// begin inline asm
	shf.r.wrap.b32 %r5472, %r5478, %r5478, %r6555;
	// end inline asm
	xor.b32  	%r7563, %r5472, %r5468;
	// begin inline asm
	shf.r.wrap.b32 %r5476, %r5478, %r5478, %r6559;
	// end inline asm
	xor.b32  	%r7564, %r7563, %r5476;
	and.b32  	%r7565, %r5478, %r5438;
	not.b32 	%r7566, %r5478;
	and.b32  	%r7567, %r5398, %r7566;
	or.b32  	%r7568, %r7565, %r7567;
	add.s32 	%r7569, %r7568, %r5358;
	add.s32 	%r7570, %r7569, %r6066;
	add.s32 	%r7571, %r7570, %r7564;
	ld.const.u32 	%r7572, [d_K+144];
	add.s32 	%r7573, %r7571, %r7572;
	// begin inline asm
	shf.r.wrap.b32 %r5480, %r5490, %r5490, %r6563;
	// end inline asm
	// begin inline asm
	shf.r.wrap.b32 %r5484, %r5490, %r5490, %r6567;
	// end inline asm
	xor.b32  	%r7574, %r5484, %r5480;
	// begin inline asm
	shf.r.wrap.b32 %r5488, %r5490, %r5490, %r6571;
	// end inline asm
	xor.b32  	%r7575, %r7574, %r5488;
	xor.b32  	%r7576, %r5450, %r5410;
	and.b32  	%r7577, %r5490, %r7576;
	and.b32  	%r7578, %r5450, %r5410;
	xor.b32  	%r7579, %r7577, %r7578;
	add.s32 	%r7580, %r7575, %r7579;
	add.s32 	%r5518, %r7573, %r5370;
	add.s32 	%r5530, %r7580, %r7573;
	// begin inline asm
	shf.r.wrap.b32 %r5492, %r6026, %r6026, %r6535;
	// end inline asm
	// begin inline asm
	shf.r.wrap.b32 %r5496, %r6026, %r6026, %r6539;
	// end inline asm
	shr.u32 	%r7581, %r6026, 10;
	xor.b32  	%r7582, %r7581, %r5492;
	xor.b32  	%r7583, %r7582, %r5496;
	add.s32 	%r7584, %r7583, %r5826;
	// begin inline asm
	shf.r.wrap.b32 %r5500, %r5506, %r5506, %r6543;
	// end inline asm
	// begin inline asm
	shf.r.wrap.b32 %r5504, %r5506, %r5506, %r6547;
	// end inline asm
	shr.u32 	%r7585, %r5506, 3;
	xor.b32  	%r7586, %r7585, %r5500;
	xor.b32  	%r7587, %r7586, %r5504;
	add.s32 	%r7588, %r7584, %r5466;
	add.s32 	%r6106, %r7588, %r7587;
	// begin inline asm
	shf.r.wrap.b32 %r5508, %r5518, %r5518, %r6551;
	// end inline asm
	// begin inline asm
	shf.r.wrap.b32 %r5512, %r5518, %r5518, %r6555;
	// end inline asm
	xor.b32  	%r7589, %r5512, %r5508;
	// begin inline asm
	shf.r.wrap.b32 %r5516, %r5518, %r5518, %r6559;
	// end inline asm
	xor.b32  	%r7590, %r7589, %r5516;
	and.b32  	%r7591, %r5518, %r5478;
	not.b32 	%r7592, %r5518;
	and.b32  	%r7593, %r5438, %r7592;
	or.b32  	%r7594, %r7591, %r7593;
	add.s32 	%r7595, %r7594, %r5398;
	add.s32 	%r7596, %r7595, %r6106;
	add.s32 	%r7597, %r7596, %r7590;
	ld.const.u32 	%r7598, [d_K+148];
	add.s32 	%r7599, %r7597, %r7598;
	// begin inline asm
	shf.r.wrap.b32 %r5520, %r5530, %r5530, %r6563;
	// end inline asm
	// begin inline asm
	shf.r.wrap.b32 %r5524, %r5530, %r5530, %r6567;
	// end inline asm
	xor.b32  	%r7600, %r5524, %r5520;
	// begin inline asm
	shf.r.wrap.b32 %r5528, %r5530, %r5530, %r6571;
	// end inline asm
	xor.b32  	%r7601, %r7600, %r5528;
	xor.b32  	%r7602, %r5490, %r5450;
	and.b32  	%r7603, %r5530, %r7602;
	and.b32  	%r7604, %r5490, %r5450;
	xor.b32  	%r7605, %r7603, %r7604;
	add.s32 	%r7606, %r7601, %r7605;
	add.s32 	%r5558, %r7599, %r5410;
	add.s32 	%r5570, %r7606, %r7599;
	// begin inline asm
	shf.r.wrap.b32 %r5532, %r6066, %r6066, %r6535;
	// end inline asm
	// begin inline asm
	shf.r.wrap.b32 %r5536, %r6066, %r6066, %r6539;
	// end inline asm
	shr.u32 	%r7607, %r6066, 10;
	xor.b32  	%r7608, %r7607, %r5532;
	xor.b32  	%r7609, %r7608, %r5536;
	add.s32 	%r7610, %r7609, %r5866;
	// begin inline asm
	shf.r.wrap.b32 %r5540, %r5546, %r5546, %r6543;
	// end inline asm
	// begin inline asm
	shf.r.wrap.b32 %r5544, %r5546, %r5546, %r6547;
	// end inline asm
	shr.u32 	%r7611, %r5546, 3;
	xor.b32  	%r7612, %r7611, %r5540;
	xor.b32  	%r7613, %r7612, %r5544;
	add.s32 	%r7614, %r7610, %r5506;
	add.s32 	%r6146, %r7614, %r7613;
	// begin inline asm
	shf.r.wrap.b32 %r5548, %r5558, %r5558, %r6551;
	// end inline asm
	// begin inline asm
	shf.r.wrap.b32 %r5552, %r5558, %r5558, %r6555;
	// end inline asm
	xor.b32  	%r7615, %r5552, %r5548;
	// begin inline asm
	shf.r.wrap.b32 %r5556, %r5558, %r5558, %r6559;
	// end inline asm
	xor.b32  	%r7616, %r7615, %r5556;
	and.b32  	%r7617, %r5558, %r5518;
	not.b32 	%r7618, %r5558;
	and.b32  	%r7619, %r5478, %r7618;
	or.b32  	%r7620, %r7617, %r7619;
	add.s32 	%r7621, %r7620, %r5438;
	add.s32 	%r7622, %r7621, %r6146;
	add.s32 	%r7623, %r7622, %r7616;
	ld.const.u32 	%r7624, [d_K+152];
	add.s32 	%r7625, %r7623, %r7624;
	// begin inline asm
	shf.r.wrap.b32 %r5560, %r5570, %r5570, %r6563;
	// end inline asm
	// begin inline asm
	shf.r.wrap.b32 %r5564, %r5570, %r5570, %r6567;
	// end inline asm
	xor.b32  	%r7626, %r5564, %r5560;
	// begin inline asm
	shf.r.wrap.b32 %r5568, %r5570, %r5570, %r6571;
	// end inline asm
	xor.b32  	%r7627, %r7626, %r5568;
	xor.b32  	%r7628, %r5530, %r5490;
	and.b32  	%r7629, %r5570, %r7628;
	and.b32  	%r7630, %r5530, %r5490;
	xor.b32  	%r7631, %r7629, %r7630;
	add.s32 	%r7632, %r7627, %r7631;
	add.s32 	%r5598, %r7625, %r5450;
	add.s32 	%r5610, %r7632, %r7625;
	// begin inline asm
	shf.r.wrap.b32 %r5572, %r6106, %r6106, %r6535;
	// end inline asm
	// begin inline asm
	shf.r.wrap.b32 %r5576, %r6106, %r6106, %r6539;
	// end inline asm
	shr.u32 	%r7633, %r6106, 10;
	xor.b32  	%r7634, %r7633, %r5572;
	xor.b32  	%r7635, %r7634, %r5576;
	add.s32 	%r7636, %r7635, %r5906;
	// begin inline asm
	shf.r.wrap.b32 %r5580, %r5586, %r5586, %r6543;
	// end inline asm
	// begin inline asm
	shf.r.wrap.b32 %r5584, %r5586, %r5586, %r6547;
	// end inline asm
	shr.u32 	%r7637, %r5586, 3;
	xor.b32  	%r7638, %r7637, %r5580;
	xor.b32  	%r7639, %r7638, %r5584;
	add.s32 	%r7640, %r7636, %r5546;
	add.s32 	%r6186, %r7640, %r7639;
	// begin inline asm
	shf.r.wrap.b32 %r5588, %r5598, %r5598, %r6551;
	// end inline asm
	// begin inline asm
	shf.r.wrap.b32 %r5592, %r5598, %r5598, %r6555;
	// end inline asm
	xor.b32  	%r7641, %r5592, %r5588;
	// begin inline asm
	shf.r.wrap.b32 %r5596, %r5598, %r5598, %r6559;
	// end inline asm
	xor.b32  	%r7642, %r7641, %r5596;
	and.b32  	%r7643, %r5598, %r5558;
	not.b32 	%r7644, %r5598;
	and.b32  	%r7645, %r5518, %r7644;
	or.b32  	%r7646, %r7643, %r7645;
	add.s32 	%r7647, %r7646, %r5478;
	add.s32 	%r7648, %r7647, %r6186;
	add.s32 	%r7649, %r7648, %r7642;
	ld.const.u32 	%r7650, [d_K+156];
	add.s32 	%r7651, %r7649, %r7650;
	// begin inline asm
	shf.r.wrap.b32 %r5600, %r5610, %r5610, %r6563;
	// end inline asm
	// begin inline asm
	shf.r.wrap.b32 %r5604, %r5610, %r5610, %r6567;
	// end inline asm
	xor.b32  	%r7652, %r5604, %r5600;
	// begin inline asm
	shf.r.wrap.b32 %r5608, %r5610, %r5610, %r6571;
	// end inline asm
	xor.b32  	%r7653, %r7652, %r5608;
	xor.b32  	%r7654, %r5570, %r5530;
	and.b32  	%r7655, %r5610, %r7654;
	and.b32  	%r7656, %r5570, %r5530;
	xor.b32  	%r7657, %r7655, %r7656;
	add.s32 	%r7658, %r7653, %r7657;
	add.s32 	%r5638, %r7651, %r5490;
	add.s32 	%r5650, %r7658, %r7651;
	// begin inline asm
	shf.r.wrap.b32 %r5612, %r6146, %r6146, %r6535;
	// end inline asm
	// begin inline asm
	shf.r.wrap.b32 %r5616, %r6146, %r6146, %r6539;
	// end inline asm
	shr.u32 	%r7659, %r6146, 10;
	xor.b32  	%r7660, %r7659, %r5612;
	xor.b32  	%r7661, %r7660, %r5616;
	add.s32 	%r7662, %r7661, %r5946;
	// begin inline asm
	shf.r.wrap.b32 %r5620, %r5626, %r5626, %r6543;
	// end inline asm
	// begin inline asm
	shf.r.wrap.b32 %r5624, %r5626, %r5626, %r6547;
	// end inline asm
	shr.u32 	%r7663, %r5626, 3;
	xor.b32  	%r7664, %r7663, %r5620;
	xor.b32  	%r7665, %r7664, %r5624;
	add.s32 	%r7666, %r7662, %r5586;
	add.s32 	%r6226, %r7666, %r7665;
	// begin inline asm
	shf.r.wrap.b32 %r5628, %r5638, %r5638, %r6551;
	// end inline asm
	// begin inline asm
	shf.r.wrap.b32 %r5632, %r5638, %r5638, %r6555;
	// end inline asm
	xor.b32  	%r7667, %r5632, %r5628;
	// begin inline asm
	shf.r.wrap.b32 %r5636, %r5638, %r5638, %r6559;
	// end inline asm
	xor.b32  	%r7668, %r7667, %r5636;
	and.b32  	%r7669, %r5638, %r5598;
	not.b32 	%r7670, %r5638;
	and.b32  	%r7671, %r5558, %r7670;
	or.b32  	%r7672, %r7669, %r7671;
	add.s32 	%r7673, %r7672, %r5518;
	add.s32 	%r7674, %r7673, %r6226;
	add.s32 	%r7675, %r7674, %r7668;
	ld.const.u32 	%r7676, [d_K+160];
	add.s32 	%r7677, %r7675, %r7676;
	// begin inline asm
	shf.r.wrap.b32 %r5640, %r5650, %r5650, %r6563;
	// end inline asm
	// begin inline asm
	shf.r.wrap.b32 %r5644, %r5650, %r5650, %r6567;
	// end inline asm
	xor.b32  	%r7678, %r5644, %r5640;
	// begin inline asm
	shf.r.wrap.b32 %r5648, %r5650, %r5650, %r6571;
	// end inline asm
	xor.b32  	%r7679, %r7678, %r5648;
	xor.b32  	%r7680, %r5610, %r5570;
	and.b32  	%r7681, %r5650, %r7680;
	and.b32  	%r7682, %r5610, %r5570;
	xor.b32  	%r7683, %r7681, %r7682;
	add.s32 	%r7684, %r7679, %r7683;
	add.s32 	%r5678, %r7677, %r5530;
	add.s32 	%r5690, %r7684, %r7677;
	// begin inline asm
	shf.r.wrap.b32 %r5652, %r6186, %r6186, %r6535;
	// end inline asm
	// begin inline asm
	shf.r.wrap.b32 %r5656, %r6186, %r6186, %r6539;
	// end inline asm
	shr.u32 	%r7685, %r6186, 10;
	xor.b32  	%r7686, %r7685, %r5652;
	xor.b32  	%r7687, %r7686, %r5656;
	add.s32 	%r7688, %r7687, %r5986;
	// begin inline asm
	shf.r.wrap.b32 %r5660, %r5666, %r5666, %r6543;
	// end inline asm
	// begin inline asm
	shf.r.wrap.b32 %r5664, %r5666, %r5666, %r6547;
	// end inline asm
	shr.u32 	%r7689, %r5666, 3;
	xor.b32  	%r7690, %r7689, %r5660;
	xor.b32  	%r7691, %r7690, %r5664;
	add.s32 	%r7692, %r7688, %r5626;
	add.s32 	%r6266, %r7692, %r7691;
	// begin inline asm
	shf.r.wrap.b32 %r5668, %r5678, %r5678, %r6551;
	// end inline asm
	// begin inline asm
	shf.r.wrap.b32 %r5672, %r5678, %r5678, %r6555;
	// end inline asm
	xor.b32  	%r7693, %r5672, %r5668;
	// begin inline asm
	shf.r.wrap.b32 %r5676, %r5678, %r5678, %r6559;
	// end inline asm
	xor.b32  	%r7694, %r7693, %r5676;
	and.b32  	%r7695, %r5678, %r5638;
	not.b32 	%r7696, %r5678;
	and.b32  	%r7697, %r5598, %r7696;
	or.b32  	%r7698, %r7695, %r7697;
	add.s32 	%r7699, %r7698, %r5558;
	add.s32 	%r7700, %r7699, %r6266;
	add.s32 	%r7701, %r7700, %r7694;
	ld.const.u32 	%r7702, [d_K+164];
	add.s32 	%r7703, %r7701, %r7702;
	// begin inline asm
	shf.r.wrap.b32 %r5680, %r5690, %r5690, %r6563;
	// end inline asm
	// begin inline asm
	shf.r.wrap.b32 %r5684, %r5690, %r5690, %r6567;
	// end inline asm
	xor.b32  	%r7704, %r5684, %r5680;
	// begin inline asm
	shf.r.wrap.b32 %r5688, %r5690, %r5690, %r6571;
	// end inline asm
	xor.b32  	%r7705, %r7704, %r5688;
	xor.b32  	%r7706, %r5650, %r5610;
	and.b32  	%r7707, %r5690, %r7706;
	and.b32  	%r7708, %r5650, %r5610;
	xor.b32  	%r7709, %r7707, %r7708;
	add.s32 	%r7710, %r7705, %r7709;
	add.s32 	%r5718, %r7703, %r5570;
	add.s32 	%r5730, %r7710, %r7703;
	// begin inline asm
	shf.r.wrap.b32 %r5692, %r6226, %r6226, %r6535;
	// end inline asm
	// begin inline asm
	shf.r.wrap.b32 %r5696, %r6226, %r6226, %r6539;
	// end inline asm
	shr.u32 	%r7711, %r6226, 10;
	xor.b32  	%r7712, %r7711, %r5692;
	xor.b32  	%r7713, %r7712, %r5696;
	add.s32 	%r7714, %r7713, %r6026;
	// begin inline asm
	shf.r.wrap.b32 %r5700, %r5706, %r5706, %r6543;
	// end inline asm
	// begin inline asm
	shf.r.wrap.b32 %r5704, %r5706, %r5706, %r6547;
	// end inline asm
	shr.u32 	%r7715, %r5706, 3;
	xor.b32  	%r7716, %r7715, %r5700;
	xor.b32  	%r7717, %r7716, %r5704;
	add.s32 	%r7718, %r7714, %r5666;
	add.s32 	%r6306, %r7718, %r7717;
	// begin inline asm
	shf.r.wrap.b32 %r5708, %r5718, %r5718, %r6551;
	// end inline asm
	// begin inline asm
	shf.r.wrap.b32 %r5712, %r5718, %r5718, %r6555;
	// end inline asm
	xor.b32  	%r7719, %r5712, %r5708;
	// begin inline asm
	shf.r.wrap.b32 %r5716, %r5718, %r5718, %r6559;
	// end inline asm
	xor.b32  	%r7720, %r7719, %r5716;
	and.b32  	%r7721, %r5718, %r5678;
	not.b32 	%r7722, %r5718;
	and.b32  	%r7723, %r5638, %r7722;
	or.b32  	%r7724, %r7721, %r7723;
	add.s32 	%r7725, %r7724, %r5598;
	add.s32 	%r7726, %r7725, %r6306;
	add.s32 	%r7727, %r7726, %r7720;
	ld.const.u32 	%r7728, [d_K+168];
	add.s32 	%r7729, %r7727, %r7728;
	// begin inline asm
	shf.r.wrap.b32 %r5720, %r5730, %r5730, %r6563;
	// end inline asm
	// begin inline asm
	shf.r.wrap.b32 %r5724, %r5730, %r5730, %r6567;
	// end inline asm
	xor.b32  	%r7730, %r5724, %r5720;
	// begin inline asm
	shf.r.wrap.b32 %r5728, %r5730, %r5730, %r6571;
	// end inline asm
	xor.b32  	%r7731, %r7730, %r5728;
	xor.b32  	%r7732, %r5690, %r5650;
	and.b32  	%r7733, %r5730, %r7732;
	and.b32  	%r7734, %r5690, %r5650;
	xor.b32  	%r7735, %r7733, %r7734;
	add.s32 	%r7736, %r7731, %r7735;
	add.s32 	%r5758, %r7729, %r5610;
	add.s32 	%r5770, %r7736, %r7729;
	// begin inline asm
	shf.r.wrap.b32 %r5732, %r6266, %r6266, %r6535;
	// end inline asm
	// begin inline asm
	shf.r.wrap.b32 %r5736, %r6266, %r6266, %r6539;
	// end inline asm
	shr.u32 	%r7737, %r6266, 10;
	xor.b32  	%r7738, %r7737, %r5732;
	xor.b32  	%r7739, %r7738, %r5736;
	add.s32 	%r7740, %r7739, %r6066;
	// begin inline asm
	shf.r.wrap.b32 %r5740, %r5746, %r5746, %r6543;
	// end inline asm
	// begin inline asm
	shf.r.wrap.b32 %r5744, %r5746, %r5746, %r6547;
	// end inline asm
	shr.u32 	%r7741, %r5746, 3;
	xor.b32  	%r7742, %r7741, %r5740;
	xor.b32  	%r7743, %r7742, %r5744;
	add.s32 	%r7744, %r7740, %r5706;
	add.s32 	%r6346, %r7744, %r7743;
	// begin inline asm
	shf.r.wrap.b32 %r5748, %r5758, %r5758, %r6551;
	// end inline asm
	// begin inline asm
	shf.r.wrap.b32 %r5752, %r5758, %r5758, %r6555;
	// end inline asm
	xor.b32  	%r7745, %r5752, %r5748;
	// begin inline asm
	shf.r.wrap.b32 %r5756, %r5758, %r5758, %r6559;
	// end inline asm
	xor.b32  	%r7746, %r7745, %r5756;
	and.b32  	%r7747, %r5758, %r5718;
	not.b32 	%r7748, %r5758;
	and.b32  	%r7749, %r5678, %r7748;
	or.b32  	%r7750, %r7747, %r7749;
	add.s32 	%r7751, %r7750, %r5638;
	add.s32 	%r7752, %r7751, %r6346;
	add.s32 	%r7753, %r7752, %r7746;
	ld.const.u32 	%r7754, [d_K+172];
	add.s32 	%r7755, %r7753, %r7754;
	// begin inline asm
	shf.r.wrap.b32 %r5760, %r5770, %r5770, %r6563;
	// end inline asm
	// begin inline asm
	shf.r.wrap.b32 %r5764, %r5770, %r5770, %r6567;
	// end inline asm
	xor.b32  	%r7756, %r5764, %r5760;
	// begin inline asm
	shf.r.wrap.b32 %r5768, %r5770, %r5770, %r6571;
	// end inline asm
	xor.b32  	%r7757, %r7756, %r5768;
	xor.b32  	%r7758, %r5730, %r5690;
	and.b32  	%r7759, %r5770, %r7758;
	and.b32  	%r7760, %r5730, %r5690;
	xor.b32  	%r7761, %r7759, %r7760;
	add.s32 	%r7762, %r7757, %r7761;
	add.s32 	%r5798, %r7755, %r5650;
	add.s32 	%r5810, %r7762, %r7755;
	// begin inline asm
	shf.r.wrap.b32 %r5772, %r6306, %r6306, %r6535;
	// end inline asm
	// begin inline asm
	shf.r.wrap.b32 %r5776, %r6306, %r6306, %r6539;
	// end inline asm
	shr.u32 	%r7763, %r6306, 10;
	xor.b32  	%r7764, %r7763, %r5772;
	xor.b32  	%r7765, %r7764, %r5776;
	add.s32 	%r7766, %r7765, %r6106;
	// begin inline asm
	shf.r.wrap.b32 %r5780, %r5786, %r5786, %r6543;
	// end inline asm
	// begin inline asm
	shf.r.wrap.b32 %r5784, %r5786, %r5786, %r6547;
	// end inline asm
	shr.u32 	%r7767, %r5786, 3;
	xor.b32  	%r7768, %r7767, %r5780;
	xor.b32  	%r7769, %r7768, %r5784;
	add.s32 	%r7770, %r7766, %r5746;
	add.s32 	%r6386, %r7770, %r7769;
	// begin inline asm
	shf.r.wrap.b32 %r5788, %r5798, %r5798, %r6551;
	// end inline asm
	// begin inline asm
	shf.r.wrap.b32 %r5792, %r5798, %r5798, %r6555;
	// end inline asm
	xor.b32  	%r7771, %r5792, %r5788;
	// begin inline asm
	shf.r.wrap.b32 %r5796, %r5798, %r5798, %r6559;
	// end inline asm
	xor.b32  	%r7772, %r7771, %r5796;
	and.b32  	%r7773, %r5798, %r5758;
	not.b32 	%r7774, %r5798;
	and.b32  	%r7775, %r5718, %r7774;
	or.b32  	%r7776, %r7773, %r7775;
	add.s32 	%r7777, %r7776, %r5678;
	add.s32 	%r7778, %r7777, %r6386;
	add.s32 	%r7779, %r7778, %r7772;
	ld.const.u32 	%r7780, [d_K+176];
	add.s32 	%r7781, %r7779, %r7780;
	// begin inline asm
	shf.r.wrap.b32 %r5800, %r5810, %r5810, %r6563;
	// end inline asm
	// begin inline asm
	shf.r.wrap.b32 %r5804, %r5810, %r5810, %r6567;
	// end inline asm
	xor.b32  	%r7782, %r5804, %r5800;
	// begin inline asm
	shf.r.wrap.b32 %r5808, %r5810, %r5810, %r6571;
	// end inline asm
	xor.b32  	%r7783, %r7782, %r5808;
	xor.b32  	%r7784, %r5770, %r5730;
	and.b32  	%r7785, %r5810, %r7784;
	and.b32  	%r7786, %r5770, %r5730;
	xor.b32  	%r7787, %r7785, %r7786;
	add.s32 	%r7788, %r7783, %r7787;
	add.s32 	%r5838, %r7781, %r5690;
	add.s32 	%r5850, %r7788, %r7781;
	// begin inline asm
	shf.r.wrap.b32 %r5812, %r6346, %r6346, %r6535;
	// end inline asm
	// begin inline asm
	shf.r.wrap.b32 %r5816, %r6346, %r6346, %r6539;
	// end inline asm
	shr.u32 	%r7789, %r6346, 10;
	xor.b32  	%r7790, %r7789, %r5812;
	xor.b32  	%r7791, %r7790, %r5816;
	add.s32 	%r7792, %r7791, %r6146;
	// begin inline asm
	shf.r.wrap.b32 %r5820, %r5826, %r5826, %r6543;
	// end inline asm
	// begin inline asm
	shf.r.wrap.b32 %r5824, %r5826, %r5826, %r6547;
	// end inline asm
	shr.u32 	%r7793, %r5826, 3;
	xor.b32  	%r7794, %r7793, %r5820;
	xor.b32  	%r7795, %r7794, %r5824;
	add.s32 	%r7796, %r7792, %r5786;
	add.s32 	%r6426, %r7796, %r7795;
	// begin inline asm
	shf.r.wrap.b32 %r5828, %r5838, %r5838, %r6551;
	// end inline asm
	// begin inline asm
	shf.r.wrap.b32 %r5832, %r5838, %r5838, %r6555;
	// end inline asm
	xor.b32  	%r7797, %r5832, %r5828;
	// begin inline asm
	shf.r.wrap.b32 %r5836, %r5838, %r5838, %r6559;
	// end inline asm
	xor.b32  	%r7798, %r7797, %r5836;
	and.b32  	%r7799, %r5838, %r5798;
	not.b32 	%r7800, %r5838;
	and.b32  	%r7801, %r5758, %r7800;
	or.b32  	%r7802, %r7799, %r7801;
	add.s32 	%r7803, %r7802, %r5718;
	add.s32 	%r7804, %r7803, %r6426;
	add.s32 	%r7805, %r7804, %r7798;
	ld.const.u32 	%r7806, [d_K+180];
	add.s32 	%r7807, %r7805, %r7806;
	// begin inline asm
	shf.r.wrap.b32 %r5840, %r5850, %r5850, %r6563;
	// end inline asm
	// begin inline asm
	shf.r.wrap.b32 %r5844, %r5850, %r5850, %r6567;
	// end inline asm
	xor.b32  	%r7808, %r5844, %r5840;
	// begin inline asm
	shf.r.wrap.b32 %r5848, %r5850, %r5850, %r6571;
	// end inline asm
	xor.b32  	%r7809, %r7808, %r5848;
	xor.b32  	%r7810, %r5810, %r5770;
	and.b32  	%r7811, %r5850, %r7810;
	and.b32  	%r7812, %r5810, %r5770;
	xor.b32  	%r7813, %r7811, %r7812;
	add.s32 	%r7814, %r7809, %r7813;
	add.s32 	%r5878, %r7807, %r5730;
	add.s32 	%r5890, %r7814, %r7807;
	// begin inline asm
	shf.r.wrap.b32 %r5852, %r6386, %r6386, %r6535;
	// end inline asm
	// begin inline asm
	shf.r.wrap.b32 %r5856, %r6386, %r6386, %r6539;
	// end inline asm
	shr.u32 	%r7815, %r6386, 10;
	xor.b32  	%r7816, %r7815, %r5852;
	xor.b32  	%r7817, %r7816, %r5856;
	add.s32 	%r7818, %r7817, %r6186;
	// begin inline asm
	shf.r.wrap.b32 %r5860, %r5866, %r5866, %r6543;
	// end inline asm
	// begin inline asm
	shf.r.wrap.b32 %r5864, %r5866, %r5866, %r6547;
	// end inline asm
	shr.u32 	%r7819, %r5866, 3;
	xor.b32  	%r7820, %r7819, %r5860;
	xor.b32  	%r7821, %r7820, %r5864;
	add.s32 	%r7822, %r7818, %r5826;
	add.s32 	%r6466, %r7822, %r7821;
	// begin inline asm
	shf.r.wrap.b32 %r5868, %r5878, %r5878, %r6551;
	// end inline asm
	// begin inline asm
	shf.r.wrap.b32 %r5872, %r5878, %r5878, %r6555;
	// end inline asm
	xor.b32  	%r7823, %r5872, %r5868;
	// begin inline asm
	shf.r.wrap.b32 %r5876, %r5878, %r5878, %r6559;
	// end inline asm
	xor.b32  	%r7824, %r7823, %r5876;
	and.b32  	%r7825, %r5878, %r5838;
	not.b32 	%r7826, %r5878;
	and.b32  	%r7827, %r5798, %r7826;
	or.b32  	%r7828, %r7825, %r7827;
	add.s32 	%r7829, %r7828, %r5758;
	add.s32 	%r7830, %r7829, %r6466;
	add.s32 	%r7831, %r7830, %r7824;
	ld.const.u32 	%r7832, [d_K+184];
	add.s32 	%r7833, %r7831, %r7832;
	// begin inline asm
	shf.r.wrap.b32 %r5880, %r5890, %r5890, %r6563;
	// end inline asm
	// begin inline asm
	shf.r.wrap.b32 %r5884, %r5890, %r5890, %r6567;
	// end inline asm
	xor.b32  	%r7834, %r5884, %r5880;
	// begin inline asm
	shf.r.wrap.b32 %r5888, %r5890, %r5890, %r6571;
	// end inline asm
	xor.b32  	%r7835, %r7834, %r5888;
	xor.b32  	%r7836, %r5850, %r5810;
	and.b32  	%r7837, %r5890, %r7836;
	and.b32  	%r7838, %r5850, %r5810;
	xor.b32  	%r7839, %r7837, %r7838;
	add.s32 	%r7840, %r7835, %r7839;
	add.s32 	%r5918, %r7833, %r5770;
	add.s32 	%r5930, %r7840, %r7833;
	// begin inline asm
	shf.r.wrap.b32 %r5892, %r6426, %r6426, %r6535;
	// end inline asm
	// begin inline asm
	shf.r.wrap.b32 %r5896, %r6426, %r6426, %r6539;
	// end inline asm
	shr.u32 	%r7841, %r6426, 10;
	xor.b32  	%r7842, %r7841, %r5892;
	xor.b32  	%r7843, %r7842, %r5896;
	add.s32 	%r7844, %r7843, %r6226;
	// begin inline asm
	shf.r.wrap.b32 %r5900, %r5906, %r5906, %r6543;
	// end inline asm
	// begin inline asm
	shf.r.wrap.b32 %r5904, %r5906, %r5906, %r6547;
	// end inline asm
	shr.u32 	%r7845, %r5906, 3;
	xor.b32  	%r7846, %r7845, %r5900;
	xor.b32  	%r7847, %r7846, %r5904;
	add.s32 	%r7848, %r7844, %r5866;
	add.s32 	%r6506, %r7848, %r7847;
	// begin inline asm
	shf.r.wrap.b32 %r5908, %r5918, %r5918, %r6551;
	// end inline asm
	// begin inline asm
	shf.r.wrap.b32 %r5912, %r5918, %r5918, %r6555;
	// end inline asm
	xor.b32  	%r7849, %r5912, %r5908;
	// begin inline asm
	shf.r.wrap.b32 %r5916, %r5918, %r5918, %r6559;
	// end inline asm
	xor.b32  	%r7850, %r7849, %r5916;
	and.b32  	%r7851, %r5918, %r5878;
	not.b32 	%r7852, %r5918;
	and.b32  	%r7853, %r5838, %r7852;
	or.b32  	%r7854, %r7851, %r7853;
	add.s32 	%r7855, %r7854, %r5798;
	add.s32 	%r7856, %r7855, %r6506;
	add.s32 	%r7857, %r7856, %r7850;
	ld.const.u32 	%r7858, [d_K+188];
	add.s32 	%r7859, %r7857, %r7858;
	// begin inline asm
	shf.r.wrap.b32 %r5920, %r5930, %r5930, %r6563;
	// end inline asm
	// begin inline asm
	shf.r.wrap.b32 %r5924, %r5930, %r5930, %r6567;
	// end inline asm
	xor.b32  	%r7860, %r5924, %r5920;
	// begin inline asm
	shf.r.wrap.b32 %r5928, %r5930, %r5930, %r6571;
	// end inline asm
	xor.b32  	%r7861, %r7860, %r5928;
	xor.b32  	%r7862, %r5890, %r5850;
	and.b32  	%r7863, %r5930, %r7862;
	and.b32  	%r7864, %r5890, %r5850;
	xor.b32  	%r7865, %r7863, %r7864;
	add.s32 	%r7866, %r7861, %r7865;
	add.s32 	%r5958, %r7859, %r5810;
	add.s32 	%r5970, %r7866, %r7859;
	// begin inline asm
	shf.r.wrap.b32 %r5932, %r6466, %r6466, %r6535;
	// end inline asm
	// begin inline asm
	shf.r.wrap.b32 %r5936, %r6466, %r6466, %r6539;
	// end inline asm
	shr.u32 	%r7867, %r6466, 10;
	xor.b32  	%r7868, %r7867, %r5932;
	xor.b32  	%r7869, %r7868, %r5936;
	add.s32 	%r7870, %r7869, %r6266;
	// begin inline asm
	shf.r.wrap.b32 %r5940, %r5946, %r5946, %r6543;
	// end inline asm
	// begin inline asm
	shf.r.wrap.b32 %r5944, %r5946, %r5946, %r6547;
	// end inline asm
	shr.u32 	%r7871, %r5946, 3;
	xor.b32  	%r7872, %r7871, %r5940;
	xor.b32  	%r7873, %r7872, %r5944;
	add.s32 	%r7874, %r7870, %r5906;
	add.s32 	%r6546, %r7874, %r7873;
	// begin inline asm
	shf.r.wrap.b32 %r5948, %r5958, %r5958, %r6551;
	// end inline asm
	// begin inline asm
	shf.r.wrap.b32 %r5952, %r5958, %r5958, %r6555;
	// end inline asm
	xor.b32  	%r7875, %r5952, %r5948;
	// begin inline asm
	shf.r.wrap.b32 %r5956, %r5958, %r5958, %r6559;
	// end inline asm
	xor.b32  	%r7876, %r7875, %r5956;
	and.b32  	%r7877, %r5958, %r5918;
	not.b32 	%r7878, %r5958;
	and.b32  	%r7879, %r5878, %r7878;
	or.b32  	%r7880, %r7877, %r7879;
	add.s32 	%r7881, %r7880, %r5838;
	add.s32 	%r7882, %r7881, %r6546;
	add.s32 	%r7883, %r7882, %r7876;
	ld.const.u32 	%r7884, [d_K+192];
	add.s32 	%r7885, %r7883, %r7884;
	// begin inline asm
	shf.r.wrap.b32 %r5960, %r5970, %r5970, %r6563;
	// end inline asm
	// begin inline asm
	shf.r.wrap.b32 %r5964, %r5970, %r5970, %r6567;
	// end inline asm
	xor.b32  	%r7886, %r5964, %r5960;
	// begin inline asm
	shf.r.wrap.b32 %r5968, %r5970, %r5970, %r6571;
	// end inline asm
	xor.b32  	%r7887, %r7886, %r5968;
	xor.b32  	%r7888, %r5930, %r5890;
	and.b32  	%r7889, %r5970, %r7888;
	and.b32  	%r7890, %r5930, %r5890;
	xor.b32  	%r7891, %r7889, %r7890;
	add.s32 	%r7892, %r7887, %r7891;
	add.s32 	%r5998, %r7885, %r5850;
	add.s32 	%r6010, %r7892, %r7885;
	// begin inline asm
	shf.r.wrap.b32 %r5972, %r6506, %r6506, %r6535;
	// end inline asm
	// begin inline asm
	shf.r.wrap.b32 %r5976, %r6506, %r6506, %r6539;
	// end inline asm
	shr.u32 	%r7893, %r6506, 10;
	xor.b32  	%r7894, %r7893, %r5972;
	xor.b32  	%r7895, %r7894, %r5976;
	add.s32 	%r7896, %r7895, %r6306;
	// begin inline asm
	shf.r.wrap.b32 %r5980, %r5986, %r5986, %r6543;
	// end inline asm
	// begin inline asm
	shf.r.wrap.b32 %r5984, %r5986, %r5986, %r6547;
	// end inline asm
	shr.u32 	%r7897, %r5986, 3;
	xor.b32  	%r7898, %r7897, %r5980;
	xor.b32  	%r7899, %r7898, %r5984;
	add.s32 	%r7900, %r7896, %r5946;
	add.s32 	%r6058, %r7900, %r7899;
	// begin inline asm
	shf.r.wrap.b32 %r5988, %r5998, %r5998, %r6551;
	// end inline asm
	// begin inline asm
	shf.r.wrap.b32 %r5992, %r5998, %r5998, %r6555;
	// end inline asm
	xor.b32  	%r7901, %r5992, %r5988;
	// begin inline asm
	shf.r.wrap.b32 %r5996, %r5998, %r5998, %r6559;
	// end inline asm
	xor.b32  	%r7902, %r7901, %r5996;
	and.b32  	%r7903, %r5998, %r5958;
	not.b32 	%r7904, %r5998;
	and.b32  	%r7905, %r5918, %r7904;
	or.b32  	%r7906, %r7903, %r7905;
	add.s32 	%r7907, %r7906, %r5878;
	add.s32 	%r7908, %r7907, %r6058;
	add.s32 	%r7909, %r7908, %r7902;
	ld.const.u32 	%r7910, [d_K+196];
	add.s32 	%r7911, %r7909, %r7910;
	// begin inline asm
	shf.r.wrap.b32 %r6000, %r6010, %r6010, %r6563;
	// end inline asm
	// begin inline asm
	shf.r.wrap.b32 %r6004, %r6010, %r6010, %r6567;
	// end inline asm
	xor.b32  	%r7912, %r6004, %r6000;
	// begin inline asm
	shf.r.wrap.b32 %r6008, %r6010, %r6010, %r6571;
	// end inline asm
	xor.b32  	%r7913, %r7912, %r6008;
	xor.b32  	%r7914, %r5970, %r5930;
	and.b32  	%r7915, %r6010, %r7914;
	and.b32  	%r7916, %r5970, %r5930;
	xor.b32  	%r7917, %r7915, %r7916;
	add.s32 	%r7918, %r7913, %r7917;
	add.s32 	%r6038, %r7911, %r5890;
	add.s32 	%r6050, %r7918, %r7911;
	// begin inline asm
	shf.r.wrap.b32 %r6012, %r6546, %r6546, %r6535;
	// end inline asm
	// begin inline asm
	shf.r.wrap.b32 %r6016, %r6546, %r6546, %r6539;
	// end inline asm
	shr.u32 	%r7919, %r6546, 10;
	xor.b32  	%r7920, %r7919, %r6012;
	xor.b32  	%r7921, %r7920, %r6016;
	add.s32 	%r7922, %r7921, %r6346;
	// begin inline asm
	shf.r.wrap.b32 %r6020, %r6026, %r6026, %r6543;
	// end inline asm
	// begin inline asm
	shf.r.wrap.b32 %r6024, %r6026, %r6026, %r6547;
	// end inline asm
	shr.u32 	%r7923, %r6026, 3;
	xor.b32  	%r7924, %r7923, %r6020;
	xor.b32  	%r7925, %r7924, %r6024;
	add.s32 	%r7926, %r7922, %r5986;
	add.s32 	%r6098, %r7926, %r7925;
	// begin inline asm
	shf.r.wrap.b32 %r6028, %r6038, %r6038, %r6551;
	// end inline asm
	// begin inline asm
	shf.r.wrap.b32 %r6032, %r6038, %r6038, %r6555;
	// end inline asm
	xor.b32  	%r7927, %r6032, %r6028;
	// begin inline asm
	shf.r.wrap.b32 %r6036, %r6038, %r6038, %r6559;
	// end inline asm
	xor.b32  	%r7928, %r7927, %r6036;
	and.b32  	%r7929, %r6038, %r5998;
	not.b32 	%r7930, %r6038;
	and.b32  	%r7931, %r5958, %r7930;
	or.b32  	%r7932, %r7929, %r7931;
	add.s32 	%r7933, %r7932, %r5918;
	add.s32 	%r7934, %r7933, %r6098;
	add.s32 	%r7935, %r7934, %r7928;
	ld.const.u32 	%r7936, [d_K+200];
	add.s32 	%r7937, %r7935, %r7936;
	// begin inline asm
	shf.r.wrap.b32 %r6040, %r6050, %r6050, %r6563;
	// end inline asm
	// begin inline asm
	shf.r.wrap.b32 %r6044, %r6050, %r6050, %r6567;
	// end inline asm
	xor.b32  	%r7938, %r6044, %r6040;
	// begin inline asm
	shf.r.wrap.b32 %r6048, %r6050, %r6050, %r6571;
	// end inline asm
	xor.b32  	%r7939, %r7938, %r6048;
	xor.b32  	%r7940, %r6010, %r5970;
	and.b32  	%r7941, %r6050, %r7940;
	and.b32  	%r7942, %r6010, %r5970;
	xor.b32  	%r7943, %r7941, %r7942;
	add.s32 	%r7944, %r7939, %r7943;
	add.s32 	%r6078, %r7937, %r5930;
	add.s32 	%r6090, %r7944, %r7937;
	// begin inline asm
	shf.r.wrap.b32 %r6052, %r6058, %r6058, %r6535;
	// end inline asm
	// begin inline asm
	shf.r.wrap.b32 %r6056, %r6058, %r6058, %r6539;
	// end inline asm
	shr.u32 	%r7945, %r6058, 10;
	xor.b32  	%r7946, %r7945, %r6052;
	xor.b32  	%r7947, %r7946, %r6056;
	add.s32 	%r7948, %r7947, %r6386;
	// begin inline asm
	shf.r.wrap.b32 %r6060, %r6066, %r6066, %r6543;
	// end inline asm
	// begin inline asm
	shf.r.wrap.b32 %r6064, %r6066, %r6066, %r6547;
	// end inline asm
	shr.u32 	%r7949, %r6066, 3;
	xor.b32  	%r7950, %r7949, %r6060;
	xor.b32  	%r7951, %r7950, %r6064;
	add.s32 	%r7952, %r7948, %r6026;
	add.s32 	%r6138, %r7952, %r7951;
	// begin inline asm
	shf.r.wrap.b32 %r6068, %r6078, %r6078, %r6551;
	// end inline asm
	// begin inline asm
	shf.r.wrap.b32 %r6072, %r6078, %r6078, %r6555;
	// end inline asm
	xor.b32  	%r7953, %r6072, %r6068;
	// begin inline asm
	shf.r.wrap.b32 %r6076, %r6078, %r6078, %r6559;
	// end inline asm
	xor.b32  	%r7954, %r7953, %r6076;
	and.b32  	%r7955, %r6078, %r6038;
	not.b32 	%r7956, %r6078;
	and.b32  	%r7957, %r5998, %r7956;
	or.b32  	%r7958, %r7955, %r7957;
	add.s32 	%r7959, %r7958, %r5958;
	add.s32 	%r7960, %r7959, %r6138;
	add.s32 	%r7961, %r7960, %r7954;
	ld.const.u32 	%r7962, [d_K+204];
	add.s32 	%r7963, %r7961, %r7962;
	// begin inline asm
	shf.r.wrap.b32 %r6080, %r6090, %r6090, %r6563;
	// end inline asm
	// begin inline asm
	shf.r.wrap.b32 %r6084, %r6090, %r6090, %r6567;
	// end inline asm
	xor.b32  	%r7964, %r6084, %r6080;
	// begin inline asm
	shf.r.wrap.b32 %r6088, %r6090, %r6090, %r6571;
	// end inline asm
	xor.b32  	%r7965, %r7964, %r6088;
	xor.b32  	%r7966, %r6050, %r6010;
	and.b32  	%r7967, %r6090, %r7966;
	and.b32  	%r7968, %r6050, %r6010;
	xor.b32  	%r7969, %r7967, %r7968;
	add.s32 	%r7970, %r7965, %r7969;
	add.s32 	%r6118, %r7963, %r5970;
	add.s32 	%r6130, %r7970, %r7963;
	// begin inline asm
	shf.r.wrap.b32 %r6092, %r6098, %r6098, %r6535;
	// end inline asm
	// begin inline asm
	shf.r.wrap.b32 %r6096, %r6098, %r6098, %r6539;
	// end inline asm
	shr.u32 	%r7971, %r6098, 10;
	xor.b32  	%r7972, %r7971, %r6092;
	xor.b32  	%r7973, %r7972, %r6096;
	add.s32 	%r7974, %r7973, %r6426;
	// begin inline asm
	shf.r.wrap.b32 %r6100, %r6106, %r6106, %r6543;
	// end inline asm
	// begin inline asm
	shf.r.wrap.b32 %r6104, %r6106, %r6106, %r6547;
	// end inline asm
	shr.u32 	%r7975, %r6106, 3;
	xor.b32  	%r7976, %r7975, %r6100;
	xor.b32  	%r7977, %r7976, %r6104;
	add.s32 	%r7978, %r7974, %r6066;
	add.s32 	%r6178, %r7978, %r7977;
	// begin inline asm
	shf.r.wrap.b32 %r6108, %r6118, %r6118, %r6551;
	// end inline asm
	// begin inline asm
	shf.r.wrap.b32 %r6112, %r6118, %r6118, %r6555;
	// end inline asm
	xor.b32  	%r7979, %r6112, %r6108;
	// begin inline asm
	shf.r.wrap.b32 %r6116, %r6118, %r6118, %r6559;
	// end inline asm
	xor.b32  	%r7980, %r7979, %r6116;
	and.b32  	%r7981, %r6118, %r6078;
	not.b32 	%r7982, %r6118;
	and.b32  	%r7983, %r6038, %r7982;
	or.b32  	%r7984, %r7981, %r7983;
	add.s32 	%r7985, %r7984, %r5998;
	add.s32 	%r7986, %r7985, %r6178;
	add.s32 	%r7987, %r7986, %r7980;
	ld.const.u32 	%r7988, [d_K+208];
	add.s32 	%r7989, %r7987, %r7988;
	// begin inline asm
	shf.r.wrap.b32 %r6120, %r6130, %r6130, %r6563;
	// end inline asm
	// begin inline asm
	shf.r.wrap.b32 %r6124, %r6130, %r6130, %r6567;
	// end inline asm
	xor.b32  	%r7990, %r6124, %r6120;
	// begin inline asm
	shf.r.wrap.b32 %r6128, %r6130, %r6130, %r6571;
	// end inline asm
	xor.b32  	%r7991, %r7990, %r6128;
	xor.b32  	%r7992, %r6090, %r6050;
	and.b32  	%r7993, %r6130, %r7992;
	and.b32  	%r7994, %r6090, %r6050;
	xor.b32  	%r7995, %r7993, %r7994;
	add.s32 	%r7996, %r7991, %r7995;
	add.s32 	%r6158, %r7989, %r6010;
	add.s32 	%r6170, %r7996, %r7989;
	// begin inline asm
	shf.r.wrap.b32 %r6132, %r6138, %r6138, %r6535;
	// end inline asm
	// begin inline asm
	shf.r.wrap.b32 %r6136, %r6138, %r6138, %r6539;
	// end inline asm
	shr.u32 	%r7997, %r6138, 10;
	xor.b32  	%r7998, %r7997, %r6132;
	xor.b32  	%r7999, %r7998, %r6136;
	add.s32 	%r8000, %r7999, %r6466;
	// begin inline asm
	shf.r.wrap.b32 %r6140, %r6146, %r6146, %r6543;
	// end inline asm
	// begin inline asm
	shf.r.wrap.b32 %r6144, %r6146, %r6146, %r6547;
	// end inline asm
	shr.u32 	%r8001, %r6146, 3;
	xor.b32  	%r8002, %r8001, %r6140;
	xor.b32  	%r8003, %r8002, %r6144;
	add.s32 	%r8004, %r8000, %r6106;
	add.s32 	%r6218, %r8004, %r8003;
	// begin inline asm
	shf.r.wrap.b32 %r6148, %r6158, %r6158, %r6551;
	// end inline asm
	// begin inline asm
	shf.r.wrap.b32 %r6152, %r6158, %r6158, %r6555;
	// end inline asm
	xor.b32  	%r8005, %r6152, %r6148;
	// begin inline asm
	shf.r.wrap.b32 %r6156, %r6158, %r6158, %r6559;
	// end inline asm
	xor.b32  	%r8006, %r8005, %r6156;
	and.b32  	%r8007, %r6158, %r6118;
	not.b32 	%r8008, %r6158;
	and.b32  	%r8009, %r6078, %r8008;
	or.b32  	%r8010, %r8007, %r8009;
	add.s32 	%r8011, %r8010, %r6038;
	add.s32 	%r8012, %r8011, %r6218;
	add.s32 	%r8013, %r8012, %r8006;
	ld.const.u32 	%r8014, [d_K+212];
	add.s32 	%r8015, %r8013, %r8014;
	// begin inline asm
	shf.r.wrap.b32 %r6160, %r6170, %r6170, %r6563;
	// end inline asm
	// begin inline asm
	shf.r.wrap.b32 %r6164, %r6170, %r6170, %r6567;
	// end inline asm
	xor.b32  	%r8016, %r6164, %r6160;
	// begin inline asm
	shf.r.wrap.b32 %r6168, %r6170, %r6170, %r6571;
	// end inline asm
	xor.b32  	%r8017, %r8016, %r6168;
	xor.b32  	%r8018, %r6130, %r6090;
	and.b32  	%r8019, %r6170, %r8018;
	and.b32  	%r8020, %r6130, %r6090;
	xor.b32  	%r8021, %r8019, %r8020;
	add.s32 	%r8022, %r8017, %r8021;
	add.s32 	%r6198, %r8015, %r6050;
	add.s32 	%r6210, %r8022, %r8015;
	// begin inline asm
	shf.r.wrap.b32 %r6172, %r6178, %r6178, %r6535;
	// end inline asm
	// begin inline asm
	shf.r.wrap.b32 %r6176, %r6178, %r6178, %r6539;
	// end inline asm
	shr.u32 	%r8023, %r6178, 10;
	xor.b32  	%r8024, %r8023, %r6172;
	xor.b32  	%r8025, %r8024, %r6176;
	add.s32 	%r8026, %r8025, %r6506;
	// begin inline asm
	shf.r.wrap.b32 %r6180, %r6186, %r6186, %r6543;
	// end inline asm
	// begin inline asm
	shf.r.wrap.b32 %r6184, %r6186, %r6186, %r6547;
	// end inline asm
	shr.u32 	%r8027, %r6186, 3;
	xor.b32  	%r8028, %r8027, %r6180;
	xor.b32  	%r8029, %r8028, %r6184;
	add.s32 	%r8030, %r8026, %r6146;
	add.s32 	%r6258, %r8030, %r8029;
	// begin inline asm
	shf.r.wrap.b32 %r6188, %r6198, %r6198, %r6551;
	// end inline asm
	// begin inline asm
	shf.r.wrap.b32 %r6192, %r6198, %r6198, %r6555;
	// end inline asm
	xor.b32  	%r8031, %r6192, %r6188;
	// begin inline asm
	shf.r.wrap.b32 %r6196, %r6198, %r6198, %r6559;
	// end inline asm
	xor.b32  	%r8032, %r8031, %r6196;
	and.b32  	%r8033, %r6198, %r6158;
	not.b32 	%r8034, %r6198;
	and.b32  	%r8035, %r6118, %r8034;
	or.b32  	%r8036, %r8033, %r8035;
	add.s32 	%r8037, %r8036, %r6078;
	add.s32 	%r8038, %r8037, %r6258;
	add.s32 	%r8039, %r8038, %r8032;
	ld.const.u32 	%r8040, [d_K+216];
	add.s32 	%r8041, %r8039, %r8040;
	// begin inline asm
	shf.r.wrap.b32 %r6200, %r6210, %r6210, %r6563;
	// end inline asm
	// begin inline asm
	shf.r.wrap.b32 %r6204, %r6210, %r6210, %r6567;
	// end inline asm
	xor.b32  	%r8042, %r6204, %r6200;
	// begin inline asm
	shf.r.wrap.b32 %r6208, %r6210, %r6210, %r6571;
	// end inline asm
	xor.b32  	%r8043, %r8042, %r6208;
	xor.b32  	%r8044, %r6170, %r6130;
	and.b32  	%r8045, %r6210, %r8044;
	and.b32  	%r8046, %r6170, %r6130;
	xor.b32  	%r8047, %r8045, %r8046;
	add.s32 	%r8048, %r8043, %r8047;
	add.s32 	%r6238, %r8041, %r6090;
	add.s32 	%r6250, %r8048, %r8041;
	// begin inline asm
	shf.r.wrap.b32 %r6212, %r6218, %r6218, %r6535;
	// end inline asm
	// begin inline asm
	shf.r.wrap.b32 %r6216, %r6218, %r6218, %r6539;
	// end inline asm
	shr.u32 	%r8049, %r6218, 10;
	xor.b32  	%r8050, %r8049, %r6212;
	xor.b32  	%r8051, %r8050, %r6216;
	add.s32 	%r8052, %r8051, %r6546;
	// begin inline asm
	shf.r.wrap.b32 %r6220, %r6226, %r6226, %r6543;
	// end inline asm
	// begin inline asm
	shf.r.wrap.b32 %r6224, %r6226, %r6226, %r6547;
	// end inline asm
	shr.u32 	%r8053, %r6226, 3;
	xor.b32  	%r8054, %r8053, %r6220;
	xor.b32  	%r8055, %r8054, %r6224;
	add.s32 	%r8056, %r8052, %r6186;
	add.s32 	%r6298, %r8056, %r8055;
	// begin inline asm
	shf.r.wrap.b32 %r6228, %r6238, %r6238, %r6551;
	// end inline asm
	// begin inline asm
	shf.r.wrap.b32 %r6232, %r6238, %r6238, %r6555;
	// end inline asm
	xor.b32  	%r8057, %r6232, %r6228;
	// begin inline asm
	shf.r.wrap.b32 %r6236, %r6238, %r6238, %r6559;
	// end inline asm
	xor.b32  	%r8058, %r8057, %r6236;
	and.b32  	%r8059, %r6238, %r6198;
	not.b32 	%r8060, %r6238;
	and.b32  	%r8061, %r6158, %r8060;
	or.b32  	%r8062, %r8059, %r8061;
	add.s32 	%r8063, %r8062, %r6118;
	add.s32 	%r8064, %r8063, %r6298;
	add.s32 	%r8065, %r8064, %r8058;
	ld.const.u32 	%r8066, [d_K+220];
	add.s32 	%r8067, %r8065, %r8066;
	// begin inline asm
	shf.r.wrap.b32 %r6240, %r6250, %r6250, %r6563;
	// end inline asm
	// begin inline asm
	shf.r.wrap.b32 %r6244, %r6250, %r6250, %r6567;
	// end inline asm
	xor.b32  	%r8068, %r6244, %r6240;
	// begin inline asm
	shf.r.wrap.b32 %r6248, %r6250, %r6250, %r6571;
	// end inline asm
	xor.b32  	%r8069, %r8068, %r6248;
	xor.b32  	%r8070, %r6210, %r6170;
	and.b32  	%r8071, %r6250, %r8070;
	and.b32  	%r8072, %r6210, %r6170;
	xor.b32  	%r8073, %r8071, %r8072;
	add.s32 	%r8074, %r8069, %r8073;
	add.s32 	%r6278, %r8067, %r6130;
	add.s32 	%r6290, %r8074, %r8067;
	// begin inline asm
	shf.r.wrap.b32 %r6252, %r6258, %r6258, %r6535;
	// end inline asm
	// begin inline asm
	shf.r.wrap.b32 %r6256, %r6258, %r6258, %r6539;
	// end inline asm
	shr.u32 	%r8075, %r6258, 10;
	xor.b32  	%r8076, %r8075, %r6252;
	xor.b32  	%r8077, %r8076, %r6256;
	add.s32 	%r8078, %r8077, %r6058;
	// begin inline asm
	shf.r.wrap.b32 %r6260, %r6266, %r6266, %r6543;
	// end inline asm
	// begin inline asm
	shf.r.wrap.b32 %r6264, %r6266, %r6266, %r6547;
	// end inline asm
	shr.u32 	%r8079, %r6266, 3;
	xor.b32  	%r8080, %r8079, %r6260;
	xor.b32  	%r8081, %r8080, %r6264;
	add.s32 	%r8082, %r8078, %r6226;
	add.s32 	%r6338, %r8082, %r8081;
	// begin inline asm
	shf.r.wrap.b32 %r6268, %r6278, %r6278, %r6551;
	// end inline asm
	// begin inline asm
	shf.r.wrap.b32 %r6272, %r6278, %r6278, %r6555;
	// end inline asm
	xor.b32  	%r8083, %r6272, %r6268;
	// begin inline asm
	shf.r.wrap.b32 %r6276, %r6278, %r6278, %r6559;
	// end inline asm
	xor.b32  	%r8084, %r8083, %r6276;
	and.b32  	%r8085, %r6278, %r6238;
	not.b32 	%r8086, %r6278;
	and.b32  	%r8087, %r6198, %r8086;
	or.b32  	%r8088, %r8085, %r8087;
	add.s32 	%r8089, %r8088, %r6158;
	add.s32 	%r8090, %r8089, %r6338;
	add.s32 	%r8091, %r8090, %r8084;
	ld.const.u32 	%r8092, [d_K+224];
	add.s32 	%r8093, %r8091, %r8092;
	// begin inline asm
	shf.r.wrap.b32 %r6280, %r6290, %r6290, %r6563;
	// end inline asm
	// begin inline asm
	shf.r.wrap.b32 %r6284, %r6290, %r6290, %r6567;
	// end inline asm
	xor.b32  	%r8094, %r6284, %r6280;
	// begin inline asm
	shf.r.wrap.b32 %r6288, %r6290, %r6290, %r6571;
	// end inline asm
	xor.b32  	%r8095, %r8094, %r6288;
	xor.b32  	%r8096, %r6250, %r6210;
	and.b32  	%r8097, %r6290, %r8096;
	and.b32  	%r8098, %r6250, %r6210;
	xor.b32  	%r8099, %r8097, %r8098;
	add.s32 	%r8100, %r8095, %r8099;
	add.s32 	%r6318, %r8093, %r6170;
	add.s32 	%r6330, %r8100, %r8093;
	// begin inline asm
	shf.r.wrap.b32 %r6292, %r6298, %r6298, %r6535;
	// end inline asm
	// begin inline asm
	shf.r.wrap.b32 %r6296, %r6298, %r6298, %r6539;
	// end inline asm
	shr.u32 	%r8101, %r6298, 10;
	xor.b32  	%r8102, %r8101, %r6292;
	xor.b32  	%r8103, %r8102, %r6296;
	add.s32 	%r8104, %r8103, %r6098;
	// begin inline asm
	shf.r.wrap.b32 %r6300, %r6306, %r6306, %r6543;
	// end inline asm
	// begin inline asm
	shf.r.wrap.b32 %r6304, %r6306, %r6306, %r6547;
	// end inline asm
	shr.u32 	%r8105, %r6306, 3;
	xor.b32  	%r8106, %r8105, %r6300;
	xor.b32  	%r8107, %r8106, %r6304;
	add.s32 	%r8108, %r8104, %r6266;
	add.s32 	%r6378, %r8108, %r8107;
	// begin inline asm
	shf.r.wrap.b32 %r6308, %r6318, %r6318, %r6551;
	// end inline asm
	// begin inline asm
	shf.r.wrap.b32 %r6312, %r6318, %r6318, %r6555;
	// end inline asm
	xor.b32  	%r8109, %r6312, %r6308;
	// begin inline asm
	shf.r.wrap.b32 %r6316, %r6318, %r6318, %r6559;
	// end inline asm
	xor.b32  	%r8110, %r8109, %r6316;
	and.b32  	%r8111, %r6318, %r6278;
	not.b32 	%r8112, %r6318;
	and.b32  	%r8113, %r6238, %r8112;
	or.b32  	%r8114, %r8111, %r8113;
	add.s32 	%r8115, %r8114, %r6198;
	add.s32 	%r8116, %r8115, %r6378;
	add.s32 	%r8117, %r8116, %r8110;
	ld.const.u32 	%r8118, [d_K+228];
	add.s32 	%r8119, %r8117, %r8118;
	// begin inline asm
	shf.r.wrap.b32 %r6320, %r6330, %r6330, %r6563;
	// end inline asm
	// begin inline asm
	shf.r.wrap.b32 %r6324, %r6330, %r6330, %r6567;
	// end inline asm
	xor.b32  	%r8120, %r6324, %r6320;
	// begin inline asm
	shf.r.wrap.b32 %r6328, %r6330, %r6330, %r6571;
	// end inline asm
	xor.b32  	%r8121, %r8120, %r6328;
	xor.b32  	%r8122, %r6290, %r6250;
	and.b32  	%r8123, %r6330, %r8122;
	and.b32  	%r8124, %r6290, %r6250;
	xor.b32  	%r8125, %r8123, %r8124;
	add.s32 	%r8126, %r8121, %r8125;
	add.s32 	%r6358, %r8119, %r6210;
	add.s32 	%r6370, %r8126, %r8119;
	// begin inline asm
	shf.r.wrap.b32 %r6332, %r6338, %r6338, %r6535;
	// end inline asm
	// begin inline asm
	shf.r.wrap.b32 %r6336, %r6338, %r6338, %r6539;
	// end inline asm
	shr.u32 	%r8127, %r6338, 10;
	xor.b32  	%r8128, %r8127, %r6332;
	xor.b32  	%r8129, %r8128, %r6336;
	add.s32 	%r8130, %r8129, %r6138;
	// begin inline asm
	shf.r.wrap.b32 %r6340, %r6346, %r6346, %r6543;
	// end inline asm
	// begin inline asm
	shf.r.wrap.b32 %r6344, %r6346, %r6346, %r6547;
	// end inline asm
	shr.u32 	%r8131, %r6346, 3;
	xor.b32  	%r8132, %r8131, %r6340;
	xor.b32  	%r8133, %r8132, %r6344;
	add.s32 	%r8134, %r8130, %r6306;
	add.s32 	%r6418, %r8134, %r8133;
	// begin inline asm
	shf.r.wrap.b32 %r6348, %r6358, %r6358, %r6551;
	// end inline asm
	// begin inline asm
	shf.r.wrap.b32 %r6352, %r6358, %r6358, %r6555;
	// end inline asm
	xor.b32  	%r8135, %r6352, %r6348;
	// begin inline asm
	shf.r.wrap.b32 %r6356, %r6358, %r6358, %r6559;
	// end inline asm
	xor.b32  	%r8136, %r8135, %r6356;
	and.b32  	%r8137, %r6358, %r6318;
	not.b32 	%r8138, %r6358;
	and.b32  	%r8139, %r6278, %r8138;
	or.b32  	%r8140, %r8137, %r8139;
	add.s32 	%r8141, %r8140, %r6238;
	add.s32 	%r8142, %r8141, %r6418;
	add.s32 	%r8143, %r8142, %r8136;
	ld.const.u32 	%r8144, [d_K+232];
	add.s32 	%r8145, %r8143, %r8144;
	// begin inline asm
	shf.r.wrap.b32 %r6360, %r6370, %r6370, %r6563;
	// end inline asm
	// begin inline asm
	shf.r.wrap.b32 %r6364, %r6370, %r6370, %r6567;
	// end inline asm
	xor.b32  	%r8146, %r6364, %r6360;
	// begin inline asm
	shf.r.wrap.b32 %r6368, %r6370, %r6370, %r6571;
	// end inline asm
	xor.b32  	%r8147, %r8146, %r6368;
	xor.b32  	%r8148, %r6330, %r6290;
	and.b32  	%r8149, %r6370, %r8148;
	and.b32  	%r8150, %r6330, %r6290;
	xor.b32  	%r8151, %r8149, %r8150;
	add.s32 	%r8152, %r8147, %r8151;
	add.s32 	%r6398, %r8145, %r6250;
	add.s32 	%r6410, %r8152, %r8145;
	// begin inline asm
	shf.r.wrap.b32 %r6372, %r6378, %r6378, %r6535;
	// end inline asm
	// begin inline asm
	shf.r.wrap.b32 %r6376, %r6378, %r6378, %r6539;
	// end inline asm
	shr.u32 	%r8153, %r6378, 10;
	xor.b32  	%r8154, %r8153, %r6372;
	xor.b32  	%r8155, %r8154, %r6376;
	add.s32 	%r8156, %r8155, %r6178;
	// begin inline asm
	shf.r.wrap.b32 %r6380, %r6386, %r6386, %r6543;
	// end inline asm
	// begin inline asm
	shf.r.wrap.b32 %r6384, %r6386, %r6386, %r6547;
	// end inline asm
	shr.u32 	%r8157, %r6386, 3;
	xor.b32  	%r8158, %r8157, %r6380;
	xor.b32  	%r8159, %r8158, %r6384;
	add.s32 	%r8160, %r8156, %r6346;
	add.s32 	%r6458, %r8160, %r8159;
	// begin inline asm
	shf.r.wrap.b32 %r6388, %r6398, %r6398, %r6551;
	// end inline asm
	// begin inline asm
	shf.r.wrap.b32 %r6392, %r6398, %r6398, %r6555;
	// end inline asm
	xor.b32  	%r8161, %r6392, %r6388;
	// begin inline asm
	shf.r.wrap.b32 %r6396, %r6398, %r6398, %r6559;
	// end inline asm
	xor.b32  	%r8162, %r8161, %r6396;
	and.b32  	%r8163, %r6398, %r6358;
	not.b32 	%r8164, %r6398;
	and.b32  	%r8165, %r6318, %r8164;
	or.b32  	%r8166, %r8163, %r8165;
	add.s32 	%r8167, %r8166, %r6278;
	add.s32 	%r8168, %r8167, %r6458;
	add.s32 	%r8169, %r8168, %r8162;
	ld.const.u32 	%r8170, [d_K+236];
	add.s32 	%r8171, %r8169, %r8170;
	// begin inline asm
	shf.r.wrap.b32 %r6400, %r6410, %r6410, %r6563;
	// end inline asm
	// begin inline asm
	shf.r.wrap.b32 %r6404, %r6410, %r6410, %r6567;
	// end inline asm
	xor.b32  	%r8172, %r6404, %r6400;
	// begin inline asm
	shf.r.wrap.b32 %r6408, %r6410, %r6410, %r6571;
	// end inline asm
	xor.b32  	%r8173, %r8172, %r6408;
	xor.b32  	%r8174, %r6370, %r6330;
	and.b32  	%r8175, %r6410, %r8174;
	and.b32  	%r8176, %r6370, %r6330;
	xor.b32  	%r8177, %r8175, %r8176;
	add.s32 	%r8178, %r8173, %r8177;
	add.s32 	%r6438, %r8171, %r6290;
	add.s32 	%r6450, %r8178, %r8171;
	// begin inline asm
	shf.r.wrap.b32 %r6412, %r6418, %r6418, %r6535;
	// end inline asm
	// begin inline asm
	shf.r.wrap.b32 %r6416, %r6418, %r6418, %r6539;
	// end inline asm
	shr.u32 	%r8179, %r6418, 10;
	xor.b32  	%r8180, %r8179, %r6412;
	xor.b32  	%r8181, %r8180, %r6416;
	add.s32 	%r8182, %r8181, %r6218;
	// begin inline asm
	shf.r.wrap.b32 %r6420, %r6426, %r6426, %r6543;
	// end inline asm
	// begin inline asm
	shf.r.wrap.b32 %r6424, %r6426, %r6426, %r6547;
	// end inline asm
	shr.u32 	%r8183, %r6426, 3;
	xor.b32  	%r8184, %r8183, %r6420;
	xor.b32  	%r8185, %r8184, %r6424;
	add.s32 	%r8186, %r8182, %r6386;
	add.s32 	%r6498, %r8186, %r8185;
	// begin inline asm
	shf.r.wrap.b32 %r6428, %r6438, %r6438, %r6551;
	// end inline asm
	// begin inline asm
	shf.r.wrap.b32 %r6432, %r6438, %r6438, %r6555;
	// end inline asm
	xor.b32  	%r8187, %r6432, %r6428;
	// begin inline asm
	shf.r.wrap.b32 %r6436, %r6438, %r6438, %r6559;
	// end inline asm
	xor.b32  	%r8188, %r8187, %r6436;
	and.b32  	%r8189, %r6438, %r6398;
	not.b32 	%r8190, %r6438;
	and.b32  	%r8191, %r6358, %r8190;
	or.b32  	%r8192, %r8189, %r8191;
	add.s32 	%r8193, %r8192, %r6318;
	add.s32 	%r8194, %r8193, %r6498;
	add.s32 	%r8195, %r8194, %r8188;
	ld.const.u32 	%r8196, [d_K+240];
	add.s32 	%r8197, %r8195, %r8196;
	// begin inline asm
	shf.r.wrap.b32 %r6440, %r6450, %r6450, %r6563;
	// end inline asm
	// begin inline asm
	shf.r.wrap.b32 %r6444, %r6450, %r6450, %r6567;
	// end inline asm
	xor.b32  	%r8198, %r6444, %r6440;
	// begin inline asm
	shf.r.wrap.b32 %r6448, %r6450, %r6450, %r6571;
	// end inline asm
	xor.b32  	%r8199, %r8198, %r6448;
	xor.b32  	%r8200, %r6410, %r6370;
	and.b32  	%r8201, %r6450, %r8200;
	and.b32  	%r8202, %r6410, %r6370;
	xor.b32  	%r8203, %r8201, %r8202;
	add.s32 	%r8204, %r8199, %r8203;
	add.s32 	%r6478, %r8197, %r6330;
	add.s32 	%r6490, %r8204, %r8197;
	// begin inline asm
	shf.r.wrap.b32 %r6452, %r6458, %r6458, %r6535;
	// end inline asm
	// begin inline asm
	shf.r.wrap.b32 %r6456, %r6458, %r6458, %r6539;
	// end inline asm
	shr.u32 	%r8205, %r6458, 10;
	xor.b32  	%r8206, %r8205, %r6452;
	xor.b32  	%r8207, %r8206, %r6456;
	add.s32 	%r8208, %r8207, %r6258;
	// begin inline asm
	shf.r.wrap.b32 %r6460, %r6466, %r6466, %r6543;
	// end inline asm
	// begin inline asm
	shf.r.wrap.b32 %r6464, %r6466, %r6466, %r6547;
	// end inline asm
	shr.u32 	%r8209, %r6466, 3;
	xor.b32  	%r8210, %r8209, %r6460;
	xor.b32  	%r8211, %r8210, %r6464;
	add.s32 	%r8212, %r8208, %r6426;
	add.s32 	%r6538, %r8212, %r8211;
	// begin inline asm
	shf.r.wrap.b32 %r6468, %r6478, %r6478, %r6551;
	// end inline asm
	// begin inline asm
	shf.r.wrap.b32 %r6472, %r6478, %r6478, %r6555;
	// end inline asm
	xor.b32  	%r8213, %r6472, %r6468;
	// begin inline asm
	shf.r.wrap.b32 %r6476, %r6478, %r6478, %r6559;
	// end inline asm
	xor.b32  	%r8214, %r8213, %r6476;
	and.b32  	%r8215, %r6478, %r6438;
	not.b32 	%r8216, %r6478;
	and.b32  	%r8217, %r6398, %r8216;
	or.b32  	%r8218, %r8215, %r8217;
	add.s32 	%r8219, %r8218, %r6358;
	add.s32 	%r8220, %r8219, %r6538;
	add.s32 	%r8221, %r8220, %r8214;
	ld.const.u32 	%r8222, [d_K+244];
	add.s32 	%r8223, %r8221, %r8222;
	// begin inline asm
	shf.r.wrap.b32 %r6480, %r6490, %r6490, %r6563;
	// end inline asm
	// begin inline asm
	shf.r.wrap.b32 %r6484, %r6490, %r6490, %r6567;
	// end inline asm
	xor.b32  	%r8224, %r6484, %r6480;
	// begin inline asm
	shf.r.wrap.b32 %r6488, %r6490, %r6490, %r6571;
	// end inline asm
	xor.b32  	%r8225, %r8224, %r6488;
	xor.b32  	%r8226, %r6450, %r6410;
	and.b32  	%r8227, %r6490, %r8226;
	and.b32  	%r8228, %r6450, %r6410;
	xor.b32  	%r8229, %r8227, %r8228;
	add.s32 	%r8230, %r8225, %r8229;
	add.s32 	%r6518, %r8223, %r6370;
	add.s32 	%r6530, %r8230, %r8223;
	// begin inline asm
	shf.r.wrap.b32 %r6492, %r6498, %r6498, %r6535;
	// end inline asm
	// begin inline asm
	shf.r.wrap.b32 %r6496, %r6498, %r6498, %r6539;
	// end inline asm
	shr.u32 	%r8231, %r6498, 10;
	xor.b32  	%r8232, %r8231, %r6492;
	xor.b32  	%r8233, %r8232, %r6496;
	add.s32 	%r8234, %r8233, %r6298;
	// begin inline asm
	shf.r.wrap.b32 %r6500, %r6506, %r6506, %r6543;
	// end inline asm
	// begin inline asm
	shf.r.wrap.b32 %r6504, %r6506, %r6506, %r6547;
	// end inline asm
	shr.u32 	%r8235, %r6506, 3;
	xor.b32  	%r8236, %r8235, %r6500;
	xor.b32  	%r8237, %r8236, %r6504;
	add.s32 	%r8238, %r8234, %r6466;
	add.s32 	%r8239, %r8238, %r8237;
	// begin inline asm
	shf.r.wrap.b32 %r6508, %r6518, %r6518, %r6551;
	// end inline asm
	// begin inline asm
	shf.r.wrap.b32 %r6512, %r6518, %r6518, %r6555;
	// end inline asm
	xor.b32  	%r8240, %r6512, %r6508;
	// begin inline asm
	shf.r.wrap.b32 %r6516, %r6518, %r6518, %r6559;
	// end inline asm
	xor.b32  	%r8241, %r8240, %r6516;
	and.b32  	%r8242, %r6518, %r6478;
	not.b32 	%r8243, %r6518;
	and.b32  	%r8244, %r6438, %r8243;
	or.b32  	%r8245, %r8242, %r8244;
	add.s32 	%r8246, %r8245, %r6398;
	add.s32 	%r8247, %r8246, %r8239;
	add.s32 	%r8248, %r8247, %r8241;
	ld.const.u32 	%r8249, [d_K+248];
	add.s32 	%r8250, %r8248, %r8249;
	// begin inline asm
	shf.r.wrap.b32 %r6520, %r6530, %r6530, %r6563;
	// end inline asm
	// begin inline asm
	shf.r.wrap.b32 %r6524, %r6530, %r6530, %r6567;
	// end inline asm
	xor.b32  	%r8251, %r6524, %r6520;
	// begin inline asm
	shf.r.wrap.b32 %r6528, %r6530, %r6530, %r6571;
	// end inline asm
	xor.b32  	%r8252, %r8251, %r6528;
	xor.b32  	%r8253, %r6490, %r6450;
	and.b32  	%r8254, %r6530, %r8253;
	and.b32  	%r8255, %r6490, %r6450;
	xor.b32  	%r8256, %r8254, %r8255;
	add.s32 	%r8257, %r8252, %r8256;
	add.s32 	%r6558, %r8250, %r6410;
	add.s32 	%r6570, %r8257, %r8250;
	// begin inline asm
	shf.r.wrap.b32 %r6532, %r6538, %r6538, %r6535;
	// end inline asm
	// begin inline asm
	shf.r.wrap.b32 %r6536, %r6538, %r6538, %r6539;
	// end inline asm
	shr.u32 	%r8258, %r6538, 10;
	xor.b32  	%r8259, %r8258, %r6532;
	xor.b32  	%r8260, %r8259, %r6536;
	add.s32 	%r8261, %r8260, %r6338;
	// begin inline asm
	shf.r.wrap.b32 %r6540, %r6546, %r6546, %r6543;
	// end inline asm
	// begin inline asm
	shf.r.wrap.b32 %r6544, %r6546, %r6546, %r6547;
	// end inline asm
	shr.u32 	%r8262, %r6546, 3;
	xor.b32  	%r8263, %r8262, %r6540;
	xor.b32  	%r8264, %r8263, %r6544;
	add.s32 	%r8265, %r8261, %r6506;
	add.s32 	%r8266, %r8265, %r8264;
	// begin inline asm
	shf.r.wrap.b32 %r6548, %r6558, %r6558, %r6551;
	// end inline asm
	// begin inline asm
	shf.r.wrap.b32 %r6552, %r6558, %r6558, %r6555;
	// end inline asm
	xor.b32  	%r8267, %r6552, %r6548;
	// begin inline asm
	shf.r.wrap.b32 %r6556, %r6558, %r6558, %r6559;
	// end inline asm
	xor.b32  	%r8268, %r8267, %r6556;
	and.b32  	%r8269, %r6558, %r6518;
	not.b32 	%r8270, %r6558;
	and.b32  	%r8271, %r6478, %r8270;
	or.b32  	%r8272, %r8269, %r8271;
	add.s32 	%r8273, %r8272, %r6438;
	add.s32 	%r8274, %r8273, %r8266;
	add.s32 	%r8275, %r8274, %r8268;
	ld.const.u32 	%r8276, [d_K+252];
	add.s32 	%r8277, %r8275, %r8276;
	// begin inline asm
	shf.r.wrap.b32 %r6560, %r6570, %r6570, %r6563;
	// end inline asm
	// begin inline asm
	shf.r.wrap.b32 %r6564, %r6570, %r6570, %r6567;
	// end inline asm
	xor.b32  	%r8278, %r6564, %r6560;
	// begin inline asm
	shf.r.wrap.b32 %r6568, %r6570, %r6570, %r6571;
	// end inline asm
	xor.b32  	%r8279, %r8278, %r6568;
	xor.b32  	%r8280, %r6530, %r6490;
	and.b32  	%r8281, %r6570, %r8280;
	and.b32  	%r8282, %r6530, %r6490;
	xor.b32  	%r8283, %r8281, %r8282;
	add.s32 	%r8284, %r8279, %r8283;
	add.s32 	%r8285, %r8277, %r6450;
	add.s32 	%r8286, %r8284, %r8277;
	add.s32 	%r8345, %r8345, %r8286;
	add.s32 	%r8346, %r8346, %r6570;
	add.s32 	%r8347, %r8347, %r6530;
	add.s32 	%r8348, %r8348, %r6490;
	add.s32 	%r8349, %r8349, %r8285;
	add.s32 	%r8350, %r8350, %r6558;
	add.s32 	%r8351, %r8351, %r6518;
	add.s32 	%r8352, %r8352, %r6478;
$L__BB0_62:
	st.local.v4.u32 	[%rd4], {%r8345, %r8346, %r8347, %r8348};
	st.local.v4.u32 	[%rd4+16], {%r8349, %r8350, %r8351, %r8352};
	mov.u64 	%rd229, %rd52;
	ld.param.u32 	%r136, [%rd229+136];
	shr.s32 	%r8287, %r136, 31;
	shr.u32 	%r8288, %r8287, 27;
	add.s32 	%r8289, %r136, %r8288;
	shr.s32 	%r137, %r8289, 5;
	setp.lt.s32 	%p49, %r136, 32;
	@%p49 bra 	$L__BB0_73;
	mov.b32 	%r8353, 0;
	bra.uni 	$L__BB0_72;
$L__BB0_64:
	mov.b16 	%rs12, 0;
	st.local.u8 	[%rd50+1], %rs12;
	setp.eq.s32 	%p24, %r8322, 62;
	mov.b32 	%r8332, 64;
	@%p24 bra 	$L__BB0_32;
	mov.b16 	%rs13, 0;
	st.local.u8 	[%rd50+2], %rs13;
	setp.eq.s32 	%p25, %r8322, 61;
	@%p25 bra 	$L__BB0_32;
	mov.b16 	%rs14, 0;
	st.local.u8 	[%rd50+3], %rs14;
	setp.eq.s32 	%p26, %r8322, 60;
	@%p26 bra 	$L__BB0_32;
	mov.b16 	%rs15, 0;
	st.local.u8 	[%rd50+4], %rs15;
	setp.eq.s32 	%p27, %r8322, 59;
	@%p27 bra 	$L__BB0_32;
	mov.b16 	%rs16, 0;
	st.local.u8 	[%rd50+5], %rs16;
	setp.eq.s32 	%p28, %r8322, 58;
	@%p28 bra 	$L__BB0_32;
	mov.b16 	%rs17, 0;
	st.local.u8 	[%rd50+6], %rs17;
	setp.eq.s32 	%p29, %r8322, 57;
	@%p29 bra 	$L__BB0_32;
	mov.b16 	%rs18, 0;
	st.local.u8 	[%rd50+7], %rs18;
	bra.uni 	$L__BB0_32;
$L__BB0_71:
	add.s32 	%r8353, %r8353, 1;
	setp.eq.s32 	%p51, %r8353, %r137;
	@%p51 bra 	$L__BB0_73;
$L__BB0_72:
	mul.wide.u32 	%rd230, %r8353, 4;
	add.s64 	%rd231, %rd4, %rd230;
	ld.local.u32 	%r8291, [%rd231];
	setp.eq.s32 	%p50, %r8291, 0;
	@%p50 bra 	$L__BB0_71;
	bra.uni 	$L__BB0_77;
$L__BB0_73:
	and.b32  	%r8295, %r8289, -32;
	sub.s32 	%r140, %r136, %r8295;
	setp.lt.s32 	%p52, %r140, 1;
	@%p52 bra 	$L__BB0_75;
	sub.s32 	%r8296, 32, %r140;
	mul.wide.s32 	%rd232, %r137, 4;
	add.s64 	%rd233, %rd4, %rd232;
	ld.local.u32 	%r8297, [%rd233];
	shr.u32 	%r8298, %r8297, %r8296;
	setp.ne.s32 	%p53, %r8298, 0;
	@%p53 bra 	$L__BB0_77;
$L__BB0_75:
	ld.param.u64 	%rd237, [_Z11mine_kernel12MiningParamsmPmPi_param_3];
	cvta.to.global.u64 	%rd234, %rd237;
	atom.relaxed.global.cas.b32 	%r8299, [%rd234], 0, 1;
	setp.ne.s32 	%p54, %r8299, 0;
	@%p54 bra 	$L__BB0_77;
	ld.param.u64 	%rd236, [_Z11mine_kernel12MiningParamsmPmPi_param_2];
	cvta.to.global.u64 	%rd235, %rd236;
	st.global.u64 	[%rd235], %rd6;
	st.global.u32 	[%rd235+8], %r8345;
	st.global.u32 	[%rd235+12], %r8346;
	st.global.u32 	[%rd235+16], %r8347;
	st.global.u32 	[%rd235+20], %r8348;
	st.global.u32 	[%rd235+24], %r8349;
	st.global.u32 	[%rd235+28], %r8350;
	st.global.u32 	[%rd235+32], %r8351;
	st.global.u32 	[%rd235+36], %r8352;
$L__BB0_77:
	ret;
$L__BB0_78:
	mov.b16 	%rs7, 48;
	st.local.u8 	[%rd3], %rs7;
	mov.b32 	%r8309, 1;
	bra.uni 	$L__BB0_10;

}


// ===== COMPILED SASS (sm_100) =====

	.target	sm_100

	.elftype	@"ET_EXEC"


//--------------------- .note.nv.tkinfo           --------------------------
	.section	.note.nv.tkinfo,"",@"SHT_NOTE"
	.sectionflags	@"SHF_NOTE_NV_TKINFO"
	.tkinfo
        /*0018*/ 	.word	0x00000002
        /*0030*/ 	.string	""
        /*0030*/ 	.string	"ptxas"
        /*0030*/ 	.string	"Cuda compilation tools, release 13.0, V13.0.88"
        /*0030*/ 	.string	"Build cuda_13.0.r13.0/compiler.36424714_0"
        /*0030*/ 	.string	"-arch sm_100 -m 64 "



//--------------------- .note.nv.cuinfo           --------------------------
	.section	.note.nv.cuinfo,"",@"SHT_NOTE"
	.sectionflags	@"SHF_NOTE_NV_CUINFO"
        /*0018*/ 	.short	0x0002
        /*001a*/ 	.short	0x0064
        /*001c*/ 	.short	0x0082
	.zero		2


//--------------------- .nv.info                  --------------------------
	.section	.nv.info,"",@"SHT_CUDA_INFO"
	.align	4


	//----- nvinfo : EIATTR_REGCOUNT
	.align		4
        /*0000*/ 	.byte	0x04, 0x2f
        /*0002*/ 	.short	(.L_2 - .L_1)
	.align		4
.L_1:
        /*0004*/ 	.word	index@(_Z11mine_kernel12MiningParamsmPmPi)
        /*0008*/ 	.word	0x00000030


	//----- nvinfo : EIATTR_FRAME_SIZE
	.align		4
.L_2:
        /*000c*/ 	.byte	0x04, 0x11
        /*000e*/ 	.short	(.L_4 - .L_3)
	.align		4
.L_3:
        /*0010*/ 	.word	index@(_Z11mine_kernel12MiningParamsmPmPi)
        /*0014*/ 	.word	0x000000c0


	//----- nvinfo : EIATTR_MIN_STACK_SIZE
	.align		4
.L_4:
        /*0018*/ 	.byte	0x04, 0x12
        /*001a*/ 	.short	(.L_6 - .L_5)
	.align		4
.L_5:
        /*001c*/ 	.word	index@(_Z11mine_kernel12MiningParamsmPmPi)
        /*0020*/ 	.word	0x000000c0
.L_6:


//--------------------- .nv.compat                --------------------------
	.section	.nv.compat,"",@"SHT_CUDA_COMPAT_INFO"
	.align	4
        /*0000*/ 	.byte	0x02, 0x09, 0x00, 0x00, 0x02, 0x02, 0x01, 0x00, 0x02, 0x05, 0x05, 0x00, 0x03, 0x07, 0x01, 0x01
        /*0010*/ 	.byte	0x02, 0x03, 0x00, 0x00, 0x02, 0x06, 0x01, 0x00, 0x04, 0x0b, 0x08, 0x00, 0x09, 0x00, 0x00, 0x00
        /*0020*/ 	.byte	0x00, 0x00, 0x00, 0x00


//--------------------- .nv.info._Z11mine_kernel12MiningParamsmPmPi --------------------------
	.section	.nv.info._Z11mine_kernel12MiningParamsmPmPi,"",@"SHT_CUDA_INFO"
	.sectionflags	@""
	.align	4


	//----- nvinfo : EIATTR_CUDA_API_VERSION
	.align		4
        /*0000*/ 	.byte	0x04, 0x37
        /*0002*/ 	.short	(.L_8 - .L_7)
.L_7:
        /*0004*/ 	.word	0x00000082


	//----- nvinfo : EIATTR_KPARAM_INFO
	.align		4
.L_8:
        /*0008*/ 	.byte	0x04, 0x17
        /*000a*/ 	.short	(.L_10 - .L_9)
.L_9:
        /*000c*/ 	.word	0x00000000
        /*0010*/ 	.short	0x0003
        /*0012*/ 	.short	0x00a0
        /*0014*/ 	.byte	0x00, 0xf5, 0x21, 0x00


	//----- nvinfo : EIATTR_KPARAM_INFO
	.align		4
.L_10:
        /*0018*/ 	.byte	0x04, 0x17
        /*001a*/ 	.short	(.L_12 - .L_11)
.L_11:
        /*001c*/ 	.word	0x00000000
        /*0020*/ 	.short	0x0002
        /*0022*/ 	.short	0x0098
        /*0024*/ 	.byte	0x00, 0xf5, 0x21, 0x00


	//----- nvinfo : EIATTR_KPARAM_INFO
	.align		4
.L_12:
        /*0028*/ 	.byte	0x04, 0x17
        /*002a*/ 	.short	(.L_14 - .L_13)
.L_13:
        /*002c*/ 	.word	0x00000000
        /*0030*/ 	.short	0x0001
        /*0032*/ 	.short	0x0090
        /*0034*/ 	.byte	0x00, 0xf0, 0x21, 0x00


	//----- nvinfo : EIATTR_KPARAM_INFO
	.align		4
.L_14:
        /*0038*/ 	.byte	0x04, 0x17
        /*003a*/ 	.short	(.L_16 - .L_15)
.L_15:
        /*003c*/ 	.word	0x00000000
        /*0040*/ 	.short	0x0000
        /*0042*/ 	.short	0x0000
        /*0044*/ 	.byte	0x00, 0xf0, 0x41, 0x02


	//----- nvinfo : EIATTR_SPARSE_MMA_MASK
	.align		4
.L_16:
        /*0048*/ 	.byte	0x03, 0x50
        /*004a*/ 	.short	0x0000


	//----- nvinfo : EIATTR_MAXREG_COUNT
	.align		4
        /*004c*/ 	.byte	0x03, 0x1b
        /*004e*/ 	.short	0x0030


	//----- nvinfo : EIATTR_MERCURY_ISA_VERSION
	.align		4
        /*0050*/ 	.byte	0x03, 0x5f
        /*0052*/ 	.short	0x0101


	//----- nvinfo : EIATTR_VRC_CTA_INIT_COUNT
	.align		4
        /*0054*/ 	.byte	0x02, 0x4a
	.zero		1
	.zero		1


	//----- nvinfo : EIATTR_EXIT_INSTR_OFFSETS
	.align		4
        /*0058*/ 	.byte	0x04, 0x1c
        /*005a*/ 	.short	(.L_18 - .L_17)


	//   ....[0]....
.L_17:
        /*005c*/ 	.word	0x000000b0


	//   ....[1]....
        /*0060*/ 	.word	0x0000f4d0


	//   ....[2]....
        /*0064*/ 	.word	0x0000f5a0


	//   ....[3]....
        /*0068*/ 	.word	0x0000f620


	//   ....[4]....
        /*006c*/ 	.word	0x0000f6a0


	//----- nvinfo : EIATTR_MAX_THREADS
	.align		4
.L_18:
        /*0070*/ 	.byte	0x04, 0x05
        /*0072*/ 	.short	(.L_20 - .L_19)
.L_19:
        /*0074*/ 	.word	0x00000100
        /*0078*/ 	.word	0x00000001
        /*007c*/ 	.word	0x00000001


	//----- nvinfo : EIATTR_CRS_STACK_SIZE
	.align		4
.L_20:
        /*0080*/ 	.byte	0x04, 0x1e
        /*0082*/ 	.short	(.L_22 - .L_21)
.L_21:
        /*0084*/ 	.word	0x00000000


	//----- nvinfo : EIATTR_CBANK_PARAM_SIZE
	.align		4
.L_22:
        /*0088*/ 	.byte	0x03, 0x19
        /*008a*/ 	.short	0x00a8


	//----- nvinfo : EIATTR_PARAM_CBANK
	.align		4
        /*008c*/ 	.byte	0x04, 0x0a
        /*008e*/ 	.short	(.L_24 - .L_23)
	.align		4
.L_23:
        /*0090*/ 	.word	index@(.nv.constant0._Z11mine_kernel12MiningParamsmPmPi)
        /*0094*/ 	.short	0x0380
        /*0096*/ 	.short	0x00a8


	//----- nvinfo : EIATTR_SW_WAR
	.align		4
.L_24:
        /*0098*/ 	.byte	0x04, 0x36
        /*009a*/ 	.short	(.L_26 - .L_25)
.L_25:
        /*009c*/ 	.word	0x00000008
.L_26:


//--------------------- .nv.callgraph             --------------------------
	.section	.nv.callgraph,"",@"SHT_CUDA_CALLGRAPH"
	.align	4
	.sectionentsize	8
	.align		4
        /*0000*/ 	.word	0x00000000
	.align		4
        /*0004*/ 	.word	0xffffffff
	.align		4
        /*0008*/ 	.word	0x00000000
	.align		4
        /*000c*/ 	.word	0xfffffffe
	.align		4
        /*0010*/ 	.word	0x00000000
	.align		4
        /*0014*/ 	.word	0xfffffffd
	.align		4
        /*0018*/ 	.word	0x00000000
	.align		4
        /*001c*/ 	.word	0xfffffffc


//--------------------- .nv.constant3             --------------------------
	.section	.nv.constant3,"a",@progbits
	.align	4
.nv.constant3:
	.type		d_K,@object
	.size		d_K,(.L_0 - d_K)
d_K:
        /*0000*/ 	.byte	0x98, 0x2f, 0x8a, 0x42, 0x91, 0x44, 0x37, 0x71, 0xcf, 0xfb, 0xc0, 0xb5, 0xa5, 0xdb, 0xb5, 0xe9
        /* <DEDUP_REMOVED lines=15> */
.L_0:


//--------------------- .text._Z11mine_kernel12MiningParamsmPmPi --------------------------
	.section	.text._Z11mine_kernel12MiningParamsmPmPi,"ax",@progbits
	.align	128
        .global         _Z11mine_kernel12MiningParamsmPmPi
        .type           _Z11mine_kernel12MiningParamsmPmPi,@function
        .size           _Z11mine_kernel12MiningParamsmPmPi,(.L_x_70 - _Z11mine_kernel12MiningParamsmPmPi)
        .other          _Z11mine_kernel12MiningParamsmPmPi,@"STO_CUDA_ENTRY STV_DEFAULT"
_Z11mine_kernel12MiningParamsmPmPi:
.text._Z11mine_kernel12MiningParamsmPmPi:
[----:B------:R-:W0:Y:S01]  /*0000*/  LDC R1, c[0x0][0x37c] ;  /* 0x0000df00ff017b82 */ /* 0x000e220000000800 */
[----:B------:R-:W1:Y:S07]  /*0010*/  S2R R2, SR_TID.X ;  /* 0x0000000000027919 */ /* 0x000e6e0000002100 */
[----:B------:R-:W1:Y:S01]  /*0020*/  S2UR UR4, SR_CTAID.X ;  /* 0x00000000000479c3 */ /* 0x000e620000002500 */
[----:B------:R-:W2:Y:S01]  /*0030*/  LDCU.64 UR6, c[0x0][0x410] ;  /* 0x00008200ff0677ac */ /* 0x000ea20008000a00 */
[----:B------:R-:W-:-:S02]  /*0040*/  IMAD.MOV.U32 R3, RZ, RZ, RZ ;  /* 0x000000ffff037224 */ /* 0x000fc400078e00ff */
[----:B0-----:R-:W-:-:S04]  /*0050*/  VIADD R1, R1, 0xffffff40 ;  /* 0xffffff4001017836 */ /* 0x001fc80000000000 */
[----:B------:R-:W1:Y:S01]  /*0060*/  LDC R5, c[0x0][0x360] ;  /* 0x0000d800ff057b82 */ /* 0x000e620000000800 */
[----:B------:R-:W-:Y:S01]  /*0070*/  R2UR UR5, R1 ;  /* 0x00000000010572ca */ /* 0x000fe200000e0000 */
[----:B-1----:R-:W-:-:S03]  /*0080*/  IMAD.WIDE.U32 R2, R5, UR4, R2 ;  /* 0x0000000405027c25 */ /* 0x002fc6000f8e0002 */
[----:B--2---:R-:W-:-:S04]  /*0090*/  ISETP.GE.U32.AND P0, PT, R2, UR6, PT ;  /* 0x0000000602007c0c */ /* 0x004fc8000bf06070 */
[----:B------:R-:W-:-:S13]  /*00a0*/  ISETP.GE.U32.AND.EX P0, PT, R3, UR7, PT, P0 ;  /* 0x0000000703007c0c */ /* 0x000fda000bf06100 */
[----:B------:R-:W-:Y:S05]  /*00b0*/  @P0 EXIT ;  /* 0x000000000000094d */ /* 0x000fea0003800000 */
[----:B------:R-:W0:Y:S01]  /*00c0*/  LDCU.64 UR6, c[0x0][0x400] ;  /* 0x00008000ff0677ac */ /* 0x000e220008000a00 */
[----:B------:R-:W-:Y:S01]  /*00d0*/  IMAD.MOV.U32 R0, RZ, RZ, 0x30 ;  /* 0x00000030ff007424 */ /* 0x000fe200078e00ff */
[----:B------:R-:W-:Y:S01]  /*00e0*/  BSSY.RECONVERGENT B0, `(.L_x_0) ;  /* 0x00000ae000007945 */ /* 0x000fe20003800200 */
[----:B0-----:R-:W-:-:S04]  /*00f0*/  IADD3 R20, P0, PT, R2, UR6, RZ ;  /* 0x0000000602147c10 */ /* 0x001fc8000ff1e0ff */
[----:B------:R-:W-:Y:S01]  /*0100*/  IADD3.X R21, PT, PT, R3, UR7, RZ, P0, !PT ;  /* 0x0000000703157c10 */ /* 0x000fe200087fe4ff */
[----:B------:R-:W-:Y:S01]  /*0110*/  VIADD R3, R1, 0x80 ;  /* 0x0000008001037836 */ /* 0x000fe20000000000 */
[----:B------:R-:W-:-:S04]  /*0120*/  ISETP.NE.U32.AND P0, PT, R20, RZ, PT ;  /* 0x000000ff1400720c */ /* 0x000fc80003f05070 */
[----:B------:R-:W-:-:S13]  /*0130*/  ISETP.NE.AND.EX P0, PT, R21, RZ, PT, P0 ;  /* 0x000000ff1500720c */ /* 0x000fda0003f05300 */
[----:B------:R0:W-:Y:S01]  /*0140*/  @!P0 STL.U8 [R1+0x80], R0 ;  /* 0x0000800001008387 */ /* 0x0001e20000100000 */
[----:B------:R-:W-:Y:S01]  /*0150*/  @!P0 IMAD.MOV.U32 R2, RZ, RZ, 0x1 ;  /* 0x00000001ff028424 */ /* 0x000fe200078e00ff */
[----:B------:R-:W-:Y:S06]  /*0160*/  @!P0 BRA `(.L_x_1) ;  /* 0x0000000800948947 */ /* 0x000fec0003800000 */
[----:B------:R-:W-:Y:S01]  /*0170*/  BSSY.RECONVERGENT B1, `(.L_x_2) ;  /* 0x0000021000017945 */ /* 0x000fe20003800200 */
[----:B------:R-:W-:Y:S02]  /*0180*/  IMAD.MOV.U32 R10, RZ, RZ, 0x1 ;  /* 0x00000001ff0a7424 */ /* 0x000fe400078e00ff */
[----:B------:R-:W-:Y:S02]  /*0190*/  IMAD.MOV.U32 R2, RZ, RZ, RZ ;  /* 0x000000ffff027224 */ /* 0x000fe400078e00ff */
[----:B0-----:R-:W-:Y:S02]  /*01a0*/  IMAD.MOV.U32 R0, RZ, RZ, -0x1 ;  /* 0xffffffffff007424 */ /* 0x001fe400078e00ff */
[----:B------:R-:W-:Y:S02]  /*01b0*/  IMAD.MOV.U32 R11, RZ, RZ, 0x1 ;  /* 0x00000001ff0b7424 */ /* 0x000fe400078e00ff */
[----:B------:R-:W-:Y:S02]  /*01c0*/  IMAD.MOV.U32 R13, RZ, RZ, R20 ;  /* 0x000000ffff0d7224 */ /* 0x000fe400078e0014 */
[----:B------:R-:W-:-:S07]  /*01d0*/  IMAD.MOV.U32 R12, RZ, RZ, R21 ;  /* 0x000000ffff0c7224 */ /* 0x000fce00078e0015 */
.L_x_3:
[----:B0-----:R-:W-:-:S04]  /*01e0*/  IMAD.WIDE.U32 R4, R12, -0x33333333, RZ ;  /* 0xcccccccd0c047825 */ /* 0x001fc800078e00ff */
[----:B------:R-:W-:Y:S02]  /*01f0*/  IMAD.MOV.U32 R14, RZ, RZ, R2 ;  /* 0x000000ffff0e7224 */ /* 0x000fe400078e0002 */
[----:B------:R-:W-:-:S04]  /*0200*/  IMAD.WIDE.U32 R6, P0, R13, -0x33333334, R4 ;  /* 0xcccccccc0d067825 */ /* 0x000fc80007800004 */
[----:B------:R-:W-:-:S04]  /*0210*/  IMAD.WIDE.U32 R4, R13, -0x33333333, RZ ;  /* 0xcccccccd0d047825 */ /* 0x000fc800078e00ff */
[----:B------:R-:W-:Y:S01]  /*0220*/  IMAD.X R9, RZ, RZ, RZ, P0 ;  /* 0x000000ffff097224 */ /* 0x000fe200000e06ff */
[----:B------:R-:W-:Y:S01]  /*0230*/  IADD3 RZ, P0, PT, R5, R6, RZ ;  /* 0x0000000605ff7210 */ /* 0x000fe20007f1e0ff */
[----:B------:R-:W-:Y:S02]  /*0240*/  IMAD.MOV.U32 R8, RZ, RZ, R7 ;  /* 0x000000ffff087224 */ /* 0x000fe400078e0007 */
[----:B------:R-:W-:Y:S02]  /*0250*/  VIADD R6, R10, 0x1 ;  /* 0x000000010a067836 */ /* 0x000fe40000000000 */
[----:B------:R-:W-:Y:S01]  /*0260*/  IMAD.WIDE.U32.X R4, R12, -0x33333334, R8, P0 ;  /* 0xcccccccc0c047825 */ /* 0x000fe200000e0408 */
[----:B------:R-:W-:-:S03]  /*0270*/  ISETP.GT.U32.AND P0, PT, R13, 0x9, PT ;  /* 0x000000090d00780c */ /* 0x000fc60003f04070 */
[----:B------:R-:W-:Y:S01]  /*0280*/  IMAD.IADD R9, R1, 0x1, R2 ;  /* 0x0000000101097824 */ /* 0x000fe200078e0202 */
[----:B------:R-:W-:Y:S01]  /*0290*/  SHF.R.U64 R8, R4, 0x3, R5 ;  /* 0x0000000304087819 */ /* 0x000fe20000001205 */
[----:B------:R-:W-:Y:S01]  /*02a0*/  IMAD.MOV.U32 R7, RZ, RZ, R0 ;  /* 0x000000ffff077224 */ /* 0x000fe200078e0000 */
[----:B------:R-:W-:Y:S01]  /*02b0*/  ISETP.GT.U32.AND.EX P0, PT, R12, RZ, PT, P0 ;  /* 0x000000ff0c00720c */ /* 0x000fe20003f04100 */
[----:B------:R-:W-:Y:S01]  /*02c0*/  IMAD.MOV.U32 R15, RZ, RZ, R11 ;  /* 0x000000ffff0f7224 */ /* 0x000fe200078e000b */
[----:B------:R-:W-:Y:S01]  /*02d0*/  SHF.R.U32.HI R12, RZ, 0x3, R5 ;  /* 0x00000003ff0c7819 */ /* 0x000fe20000011605 */
[----:B------:R-:W-:Y:S01]  /*02e0*/  IMAD R4, R8, -0xa, R13 ;  /* 0xfffffff608047824 */ /* 0x000fe200078e020d */
[----:B------:R-:W-:Y:S01]  /*02f0*/  PRMT R5, R10, 0x7610, R5 ;  /* 0x000076100a057816 */ /* 0x000fe20000000005 */
[----:B------:R-:W-:Y:S01]  /*0300*/  VIADD R2, R2, 0x1 ;  /* 0x0000000102027836 */ /* 0x000fe20000000000 */
[----:B------:R-:W-:Y:S01]  /*0310*/  PRMT R10, R6, 0x7610, R10 ;  /* 0x00007610060a7816 */ /* 0x000fe2000000000a */
[----:B------:R-:W-:-:S02]  /*0320*/  VIADD R4, R4, 0x30 ;  /* 0x0000003004047836 */ /* 0x000fc40000000000 */
[----:B------:R-:W-:Y:S02]  /*0330*/  VIADD R0, R0, 0x1 ;  /* 0x0000000100007836 */ /* 0x000fe40000000000 */
[----:B------:R-:W-:Y:S01]  /*0340*/  VIADD R11, R11, 0x1 ;  /* 0x000000010b0b7836 */ /* 0x000fe20000000000 */
[----:B------:R0:W-:Y:S01]  /*0350*/  STL.U8 [R9], R4 ;  /* 0x0000000409007387 */ /* 0x0001e20000100000 */
[----:B------:R-:W-:Y:S01]  /*0360*/  IMAD.MOV.U32 R13, RZ, RZ, R8 ;  /* 0x000000ffff0d7224 */ /* 0x000fe200078e0008 */
[----:B------:R-:W-:Y:S06]  /*0370*/  @P0 BRA `(.L_x_3) ;  /* 0xfffffffc00980947 */ /* 0x000fec000383ffff */
[----:B------:R-:W-:Y:S05]  /*0380*/  BSYNC.RECONVERGENT B1 ;  /* 0x0000000000017941 */ /* 0x000fea0003800200 */
.L_x_2:
[----:B------:R-:W-:Y:S01]  /*0390*/  ISETP.GE.U32.AND P0, PT, R14, 0x3, PT ;  /* 0x000000030e00780c */ /* 0x000fe20003f06070 */
[----:B------:R-:W-:Y:S01]  /*03a0*/  BSSY.RECONVERGENT B2, `(.L_x_4) ;  /* 0x0000073000027945 */ /* 0x000fe20003800200 */
[----:B------:R-:W-:-:S11]  /*03b0*/  IMAD.MOV.U32 R6, RZ, RZ, RZ ;  /* 0x000000ffff067224 */ /* 0x000fd600078e00ff */
[----:B------:R-:W-:Y:S05]  /*03c0*/  @!P0 BRA `(.L_x_5) ;  /* 0x0000000400c08947 */ /* 0x000fea0003800000 */
[----:B------:R-:W-:Y:S01]  /*03d0*/  LOP3.LUT R8, R15, 0xfffffffc, RZ, 0xc0, !PT ;  /* 0xfffffffc0f087812 */ /* 0x000fe200078ec0ff */
[----:B------:R-:W-:Y:S01]  /*03e0*/  BSSY.RELIABLE B1, `(.L_x_6) ;  /* 0x000005e000017945 */ /* 0x000fe20003800100 */
[----:B0-----:R-:W-:Y:S02]  /*03f0*/  IMAD.MOV.U32 R4, RZ, RZ, R7 ;  /* 0x000000ffff047224 */ /* 0x001fe400078e0007 */
[----:B------:R-:W-:Y:S02]  /*0400*/  IMAD.IADD R9, R1, 0x1, R0 ;  /* 0x0000000101097824 */ /* 0x000fe400078e0200 */
[----:B------:R-:W-:Y:S02]  /*0410*/  IMAD.MOV R8, RZ, RZ, -R8 ;  /* 0x000000ffff087224 */ /* 0x000fe400078e0a08 */
[----:B------:R-:W-:Y:S02]  /*0420*/  IMAD.MOV.U32 R6, RZ, RZ, RZ ;  /* 0x000000ffff067224 */ /* 0x000fe400078e00ff */
[----:B------:R-:W-:Y:S01]  /*0430*/  IMAD.MOV.U32 R7, RZ, RZ, R3 ;  /* 0x000000ffff077224 */ /* 0x000fe200078e0003 */
[----:B------:R-:W-:-:S13]  /*0440*/  ISETP.GE.AND P0, PT, R8, RZ, PT ;  /* 0x000000ff0800720c */ /* 0x000fda0003f06270 */
[----:B------:R-:W-:Y:S05]  /*0450*/  @P0 BRA `(.L_x_7) ;  /* 0x0000000400580947 */ /* 0x000fea0003800000 */
[----:B------:R-:W-:Y:S01]  /*0460*/  IMAD.MOV R10, RZ, RZ, -R8 ;  /* 0x000000ffff0a7224 */ /* 0x000fe200078e0a08 */
[----:B------:R-:W-:Y:S01]  /*0470*/  BSSY.RECONVERGENT B3, `(.L_x_8) ;  /* 0x0000033000037945 */ /* 0x000fe20003800200 */
[----:B------:R-:W-:-:S03]  /*0480*/  PLOP3.LUT P0, PT, PT, PT, PT, 0x80, 0x8 ;  /* 0x000000000008781c */ /* 0x000fc60003f0f070 */
[----:B------:R-:W-:-:S13]  /*0490*/  ISETP.GT.AND P1, PT, R10, 0xc, PT ;  /* 0x0000000c0a00780c */ /* 0x000fda0003f24270 */
[----:B------:R-:W-:Y:S05]  /*04a0*/  @!P1 BRA `(.L_x_9) ;  /* 0x0000000000bc9947 */ /* 0x000fea0003800000 */
[----:B------:R-:W-:-:S13]  /*04b0*/  PLOP3.LUT P0, PT, PT, PT, PT, 0x8, 0x80 ;  /* 0x000000000080781c */ /* 0x000fda0003f0e170 */
.L_x_10:
[----:B------:R-:W-:Y:S02]  /*04c0*/  IMAD.IADD R17, R9, 0x1, -R6 ;  /* 0x0000000109117824 */ /* 0x000fe400078e0a06 */
[----:B------:R-:W-:-:S03]  /*04d0*/  IMAD.IADD R16, R1, 0x1, R4 ;  /* 0x0000000101107824 */ /* 0x000fc600078e0204 */
[----:B------:R-:W2:Y:S04]  /*04e0*/  LDL.U8 R10, [R17+-0x3] ;  /* 0xfffffd00110a7983 */ /* 0x000ea80000100000 */
[----:B------:R-:W2:Y:S04]  /*04f0*/  LDL.U8 R11, [R17+-0x2] ;  /* 0xfffffe00110b7983 */ /* 0x000ea80000100000 */
[----:B------:R-:W3:Y:S04]  /*0500*/  LDL.U8 R13, [R17] ;  /* 0x00000000110d7983 */ /* 0x000ee80000100000 */
[----:B------:R-:W3:Y:S01]  /*0510*/  LDL.U8 R12, [R16] ;  /* 0x00000000100c7983 */ /* 0x000ee20000100000 */
[----:B------:R-:W-:-:S02]  /*0520*/  IADD3 R18, PT, PT, R9, -0x4, -R6 ;  /* 0xfffffffc09127810 */ /* 0x000fc40007ffe806 */
[----:B------:R-:W-:Y:S02]  /*0530*/  IADD3 R15, PT, PT, R1, -0x4, R4 ;  /* 0xfffffffc010f7810 */ /* 0x000fe40007ffe004 */
[----:B--2---:R-:W-:Y:S02]  /*0540*/  PRMT R10, R11, 0x3340, R10 ;  /* 0x000033400b0a7816 */ /* 0x004fe4000000000a */
[----:B---3--:R-:W-:-:S04]  /*0550*/  PRMT R13, R13, 0x3340, R12 ;  /* 0x000033400d0d7816 */ /* 0x008fc8000000000c */
[----:B------:R-:W-:-:S05]  /*0560*/  PRMT R10, R13, 0x5410, R10 ;  /* 0x000054100d0a7816 */ /* 0x000fca000000000a */
[----:B------:R0:W-:Y:S04]  /*0570*/  STL [R7], R10 ;  /* 0x0000000a07007387 */ /* 0x0001e80000100800 */
        /* <DEDUP_REMOVED lines=9> */
[----:B------:R1:W-:Y:S04]  /*0610*/  STL [R7+0x4], R14 ;  /* 0x0000040e07007387 */ /* 0x0003e80000100800 */
[----:B0-----:R-:W2:Y:S04]  /*0620*/  LDL.U8 R10, [R17+-0x3] ;  /* 0xfffffd00110a7983 */ /* 0x001ea80000100000 */
[----:B------:R-:W2:Y:S04]  /*0630*/  LDL.U8 R11, [R17+-0x2] ;  /* 0xfffffe00110b7983 */ /* 0x000ea80000100000 */
[----:B------:R-:W3:Y:S04]  /*0640*/  LDL.U8 R13, [R17] ;  /* 0x00000000110d7983 */ /* 0x000ee80000100000 */
[----:B------:R-:W3:Y:S01]  /*0650*/  LDL.U8 R12, [R16] ;  /* 0x00000000100c7983 */ /* 0x000ee20000100000 */
[----:B------:R-:W-:-:S02]  /*0660*/  IADD3 R15, PT, PT, R9, -0xc, -R6 ;  /* 0xfffffff4090f7810 */ /* 0x000fc40007ffe806 */
[----:B--2---:R-:W-:Y:S02]  /*0670*/  PRMT R10, R11, 0x3340, R10 ;  /* 0x000033400b0a7816 */ /* 0x004fe4000000000a */
[----:B---3--:R-:W-:-:S04]  /*0680*/  PRMT R13, R13, 0x3340, R12 ;  /* 0x000033400d0d7816 */ /* 0x008fc8000000000c */
[----:B------:R-:W-:Y:S02]  /*0690*/  PRMT R10, R13, 0x5410, R10 ;  /* 0x000054100d0a7816 */ /* 0x000fe4000000000a */
[----:B------:R-:W-:-:S03]  /*06a0*/  IADD3 R13, PT, PT, R1, -0xc, R4 ;  /* 0xfffffff4010d7810 */ /* 0x000fc60007ffe004 */
[----:B------:R-:W-:Y:S04]  /*06b0*/  STL [R7+0x8], R10 ;  /* 0x0000080a07007387 */ /* 0x000fe80000100800 */
[----:B------:R-:W2:Y:S04]  /*06c0*/  LDL.U8 R11, [R15+-0x3] ;  /* 0xfffffd000f0b7983 */ /* 0x000ea80000100000 */
[----:B------:R-:W2:Y:S04]  /*06d0*/  LDL.U8 R12, [R15+-0x2] ;  /* 0xfffffe000f0c7983 */ /* 0x000ea80000100000 */
[----:B-1----:R-:W3:Y:S04]  /*06e0*/  LDL.U8 R14, [R15] ;  /* 0x000000000f0e7983 */ /* 0x002ee80000100000 */
[----:B------:R-:W3:Y:S01]  /*06f0*/  LDL.U8 R13, [R13] ;  /* 0x000000000d0d7983 */ /* 0x000ee20000100000 */
[----:B------:R-:W-:-:S02]  /*0700*/  VIADD R8, R8, 0x10 ;  /* 0x0000001008087836 */ /* 0x000fc40000000000 */
[----:B------:R-:W-:Y:S02]  /*0710*/  VIADD R6, R6, 0x10 ;  /* 0x0000001006067836 */ /* 0x000fe40000000000 */
[----:B------:R-:W-:Y:S01]  /*0720*/  VIADD R4, R4, 0xfffffff0 ;  /* 0xfffffff004047836 */ /* 0x000fe20000000000 */
[----:B------:R-:W-:Y:S02]  /*0730*/  ISETP.GE.AND P1, PT, R8, -0xc, PT ;  /* 0xfffffff40800780c */ /* 0x000fe40003f26270 */
[----:B--2---:R-:W-:Y:S02]  /*0740*/  PRMT R11, R12, 0x3340, R11 ;  /* 0x000033400c0b7816 */ /* 0x004fe4000000000b */
[----:B---3--:R-:W-:-:S04]  /*0750*/  PRMT R14, R14, 0x3340, R13 ;  /* 0x000033400e0e7816 */ /* 0x008fc8000000000d */
[----:B------:R-:W-:-:S05]  /*0760*/  PRMT R14, R14, 0x5410, R11 ;  /* 0x000054100e0e7816 */ /* 0x000fca000000000b */
[----:B------:R0:W-:Y:S02]  /*0770*/  STL [R7+0xc], R14 ;  /* 0x00000c0e07007387 */ /* 0x0001e40000100800 */
[----:B0-----:R-:W-:Y:S01]  /*0780*/  VIADD R7, R7, 0x10 ;  /* 0x0000001007077836 */ /* 0x001fe20000000000 */
[----:B------:R-:W-:Y:S06]  /*0790*/  @!P1 BRA `(.L_x_10) ;  /* 0xfffffffc00489947 */ /* 0x000fec000383ffff */
.L_x_9:
[----:B------:R-:W-:Y:S05]  /*07a0*/  BSYNC.RECONVERGENT B3 ;  /* 0x0000000000037941 */ /* 0x000fea0003800200 */
.L_x_8:
[----:B------:R-:W-:Y:S01]  /*07b0*/  IMAD.MOV R10, RZ, RZ, -R8 ;  /* 0x000000ffff0a7224 */ /* 0x000fe200078e0a08 */
[----:B------:R-:W-:Y:S04]  /*07c0*/  BSSY.RECONVERGENT B3, `(.L_x_11) ;  /* 0x000001c000037945 */ /* 0x000fe80003800200 */
[----:B------:R-:W-:-:S13]  /*07d0*/  ISETP.GT.AND P1, PT, R10, 0x4, PT ;  /* 0x000000040a00780c */ /* 0x000fda0003f24270 */
[----:B------:R-:W-:Y:S05]  /*07e0*/  @!P1 BRA `(.L_x_12) ;  /* 0x0000000000649947 */ /* 0x000fea0003800000 */
[----:B------:R-:W-:Y:S02]  /*07f0*/  IMAD.IADD R17, R9, 0x1, -R6 ;  /* 0x0000000109117824 */ /* 0x000fe400078e0a06 */
[----:B------:R-:W-:-:S03]  /*0800*/  IMAD.IADD R16, R1, 0x1, R4 ;  /* 0x0000000101107824 */ /* 0x000fc600078e0204 */
[----:B------:R-:W2:Y:S04]  /*0810*/  LDL.U8 R10, [R17+-0x3] ;  /* 0xfffffd00110a7983 */ /* 0x000ea80000100000 */
        /* <DEDUP_REMOVED lines=8> */
[----:B------:R-:W-:Y:S04]  /*08a0*/  STL [R7], R10 ;  /* 0x0000000a07007387 */ /* 0x000fe80000100800 */
[----:B------:R-:W2:Y:S04]  /*08b0*/  LDL.U8 R11, [R15+-0x3] ;  /* 0xfffffd000f0b7983 */ /* 0x000ea80000100000 */
[----:B------:R-:W2:Y:S04]  /*08c0*/  LDL.U8 R12, [R15+-0x2] ;  /* 0xfffffe000f0c7983 */ /* 0x000ea80000100000 */
[----:B------:R-:W3:Y:S04]  /*08d0*/  LDL.U8 R14, [R15] ;  /* 0x000000000f0e7983 */ /* 0x000ee80000100000 */
[----:B------:R-:W3:Y:S01]  /*08e0*/  LDL.U8 R13, [R13] ;  /* 0x000000000d0d7983 */ /* 0x000ee20000100000 */
[----:B------:R-:W-:Y:S01]  /*08f0*/  PLOP3.LUT P0, PT, PT, PT, PT, 0x8, 0x80 ;  /* 0x000000000080781c */ /* 0x000fe20003f0e170 */
[----:B------:R-:W-:-:S02]  /*0900*/  VIADD R8, R8, 0x8 ;  /* 0x0000000808087836 */ /* 0x000fc40000000000 */
[----:B------:R-:W-:Y:S02]  /*0910*/  VIADD R6, R6, 0x8 ;  /* 0x0000000806067836 */ /* 0x000fe40000000000 */
[----:B------:R-:W-:Y:S01]  /*0920*/  VIADD R4, R4, 0xfffffff8 ;  /* 0xfffffff804047836 */ /* 0x000fe20000000000 */
[----:B--2---:R-:W-:Y:S02]  /*0930*/  PRMT R11, R12, 0x3340, R11 ;  /* 0x000033400c0b7816 */ /* 0x004fe4000000000b */
[----:B---3--:R-:W-:-:S04]  /*0940*/  PRMT R14, R14, 0x3340, R13 ;  /* 0x000033400e0e7816 */ /* 0x008fc8000000000d */
[----:B------:R-:W-:-:S05]  /*0950*/  PRMT R14, R14, 0x5410, R11 ;  /* 0x000054100e0e7816 */ /* 0x000fca000000000b */
[----:B------:R0:W-:Y:S02]  /*0960*/  STL [R7+0x4], R14 ;  /* 0x0000040e07007387 */ /* 0x0001e40000100800 */
[----:B0-----:R-:W-:-:S07]  /*0970*/  VIADD R7, R7, 0x8 ;  /* 0x0000000807077836 */ /* 0x001fce0000000000 */
.L_x_12:
[----:B------:R-:W-:Y:S05]  /*0980*/  BSYNC.RECONVERGENT B3 ;  /* 0x0000000000037941 */ /* 0x000fea0003800200 */
.L_x_11:
[----:B------:R-:W-:-:S13]  /*0990*/  ISETP.NE.OR P0, PT, R8, RZ, P0 ;  /* 0x000000ff0800720c */ /* 0x000fda0000705670 */
[----:B------:R-:W-:Y:S05]  /*09a0*/  @!P0 BREAK.RELIABLE B1 ;  /* 0x0000000000018942 */ /* 0x000fea0003800100 */
[----:B------:R-:W-:Y:S05]  /*09b0*/  @!P0 BRA `(.L_x_5) ;  /* 0x0000000000448947 */ /* 0x000fea0003800000 */
.L_x_7:
[----:B------:R-:W-:Y:S05]  /*09c0*/  BSYNC.RELIABLE B1 ;  /* 0x0000000000017941 */ /* 0x000fea0003800100 */
.L_x_6:
[----:B------:R-:W-:Y:S02]  /*09d0*/  IMAD.IADD R12, R1, 0x1, R4 ;  /* 0x00000001010c7824 */ /* 0x000fe400078e0204 */
[----:B------:R-:W-:-:S04]  /*09e0*/  IMAD.IADD R14, R9, 0x1, -R6 ;  /* 0x00000001090e7824 */ /* 0x000fc800078e0a06 */
[----:B------:R-:W2:Y:S04]  /*09f0*/  LDL.U8 R12, [R12] ;  /* 0x000000000c0c7983 */ /* 0x000ea80000100000 */
[----:B------:R-:W3:Y:S04]  /*0a00*/  LDL.U8 R10, [R14+-0x3] ;  /* 0xfffffd000e0a7983 */ /* 0x000ee80000100000 */
[----:B------:R-:W3:Y:S04]  /*0a10*/  LDL.U8 R11, [R14+-0x2] ;  /* 0xfffffe000e0b7983 */ /* 0x000ee80000100000 */
[----:B------:R-:W2:Y:S01]  /*0a20*/  LDL.U8 R13, [R14] ;  /* 0x000000000e0d7983 */ /* 0x000ea20000100000 */
[----:B------:R-:W-:-:S05]  /*0a30*/  VIADD R8, R8, 0x4 ;  /* 0x0000000408087836 */ /* 0x000fca0000000000 */
[----:B------:R-:W-:Y:S01]  /*0a40*/  ISETP.NE.AND P0, PT, R8, RZ, PT ;  /* 0x000000ff0800720c */ /* 0x000fe20003f05270 */
[----:B------:R-:W-:Y:S02]  /*0a50*/  VIADD R6, R6, 0x4 ;  /* 0x0000000406067836 */ /* 0x000fe40000000000 */
[----:B------:R-:W-:Y:S01]  /*0a60*/  VIADD R4, R4, 0xfffffffc ;  /* 0xfffffffc04047836 */ /* 0x000fe20000000000 */
[----:B---3--:R-:W-:Y:S02]  /*0a70*/  PRMT R10, R11, 0x3340, R10 ;  /* 0x000033400b0a7816 */ /* 0x008fe4000000000a */
[----:B--2---:R-:W-:-:S04]  /*0a80*/  PRMT R13, R13, 0x3340, R12 ;  /* 0x000033400d0d7816 */ /* 0x004fc8000000000c */
[----:B------:R-:W-:-:S05]  /*0a90*/  PRMT R10, R13, 0x5410, R10 ;  /* 0x000054100d0a7816 */ /* 0x000fca000000000a */
[----:B------:R0:W-:Y:S02]  /*0aa0*/  STL [R7], R10 ;  /* 0x0000000a07007387 */ /* 0x0001e40000100800 */
[----:B0-----:R-:W-:Y:S01]  /*0ab0*/  VIADD R7, R7, 0x4 ;  /* 0x0000000407077836 */ /* 0x001fe20000000000 */
[----:B------:R-:W-:Y:S06]  /*0ac0*/  @P0 BRA `(.L_x_6) ;  /* 0xfffffffc00c00947 */ /* 0x000fec000383ffff */
.L_x_5:
[----:B------:R-:W-:Y:S05]  /*0ad0*/  BSYNC.RECONVERGENT B2 ;  /* 0x0000000000027941 */ /* 0x000fea0003800200 */
.L_x_4:
[----:B------:R-:W-:-:S13]  /*0ae0*/  LOP3.LUT P0, RZ, R2, 0x3, RZ, 0xc0, !PT ;  /* 0x0000000302ff7812 */ /* 0x000fda000780c0ff */
[----:B------:R-:W-:Y:S05]  /*0af0*/  @!P0 BRA `(.L_x_1) ;  /* 0x0000000000308947 */ /* 0x000fea0003800000 */
[----:B------:R-:W-:Y:S01]  /*0b00*/  LOP3.LUT R5, R5, 0x3, RZ, 0xc0, !PT ;  /* 0x0000000305057812 */ /* 0x000fe200078ec0ff */
[----:B0-----:R-:W-:Y:S02]  /*0b10*/  IMAD.IADD R9, R1, 0x1, R0 ;  /* 0x0000000101097824 */ /* 0x001fe400078e0200 */
[----:B------:R-:W-:Y:S02]  /*0b20*/  IMAD.IADD R7, R6, 0x1, R3 ;  /* 0x0000000106077824 */ /* 0x000fe400078e0203 */
[----:B------:R-:W-:-:S07]  /*0b30*/  IMAD.MOV R5, RZ, RZ, -R5 ;  /* 0x000000ffff057224 */ /* 0x000fce00078e0a05 */
.L_x_13:
[----:B------:R-:W-:-:S06]  /*0b40*/  IMAD.IADD R0, R9, 0x1, -R6 ;  /* 0x0000000109007824 */ /* 0x000fcc00078e0a06 */
[----:B------:R-:W2:Y:S01]  /*0b50*/  LDL.U8 R0, [R0] ;  /* 0x0000000000007983 */ /* 0x000ea20000100000 */
[----:B------:R-:W-:Y:S02]  /*0b60*/  VIADD R5, R5, 0x1 ;  /* 0x0000000105057836 */ /* 0x000fe40000000000 */
[----:B------:R-:W-:-:S03]  /*0b70*/  VIADD R6, R6, 0x1 ;  /* 0x0000000106067836 */ /* 0x000fc60000000000 */
[----:B------:R-:W-:Y:S01]  /*0b80*/  ISETP.NE.AND P0, PT, R5, RZ, PT ;  /* 0x000000ff0500720c */ /* 0x000fe20003f05270 */
[----:B--2---:R0:W-:Y:S02]  /*0b90*/  STL.U8 [R7], R0 ;  /* 0x0000000007007387 */ /* 0x0041e40000100000 */
[----:B0-----:R-:W-:-:S10]  /*0ba0*/  VIADD R7, R7, 0x1 ;  /* 0x0000000107077836 */ /* 0x001fd40000000000 */
[----:B------:R-:W-:Y:S05]  /*0bb0*/  @P0 BRA `(.L_x_13) ;  /* 0xfffffffc00e00947 */ /* 0x000fea000383ffff */
.L_x_1:
[----:B------:R-:W-:Y:S05]  /*0bc0*/  BSYNC.RECONVERGENT B0 ;  /* 0x0000000000007941 */ /* 0x000fea0003800200 */
.L_x_0:
[----:B------:R-:W-:Y:S05]  /*0bd0*/  WARPSYNC.ALL ;  /* 0x0000000000007948 */ /* 0x000fea0003800000 */
[----:B------:R-:W1:Y:S01]  /*0be0*/  LDCU UR4, c[0x0][0x3e0] ;  /* 0x00007c00ff0477ac */ /* 0x000e620008000800 */
[----:B0-----:R-:W-:Y:S01]  /*0bf0*/  IMAD.MOV.U32 R0, RZ, RZ, RZ ;  /* 0x000000ffff007224 */ /* 0x001fe200078e00ff */
[----:B-1----:R-:W-:-:S09]  /*0c00*/  UISETP.GE.AND UP0, UPT, UR4, 0x1, UPT ;  /* 0x000000010400788c */ /* 0x002fd2000bf06270 */
[----:B------:R-:W-:Y:S05]  /*0c10*/  BRA.U !UP0, `(.L_x_14) ;  /* 0x0000000108f87547 */ /* 0x000fea000b800000 */
[----:B------:R-:W-:Y:S01]  /*0c20*/  UISETP.GE.AND UP0, UPT, UR4, 0x4, UPT ;  /* 0x000000040400788c */ /* 0x000fe2000bf06270 */
[----:B------:R-:W-:Y:S01]  /*0c30*/  IMAD.MOV.U32 R0, RZ, RZ, RZ ;  /* 0x000000ffff007224 */ /* 0x000fe200078e00ff */
[----:B------:R-:W-:-:S07]  /*0c40*/  ULOP3.LUT UR6, UR4, 0x3, URZ, 0xc0, !UPT ;  /* 0x0000000304067892 */ /* 0x000fce000f8ec0ff */
[----:B------:R-:W-:Y:S05]  /*0c50*/  BRA.U !UP0, `(.L_x_15) ;  /* 0x0000000108b47547 */ /* 0x000fea000b800000 */
[----:B------:R-:W-:Y:S01]  /*0c60*/  ULOP3.LUT UR4, UR4, 0x7ffffffc, URZ, 0xc0, !UPT ;  /* 0x7ffffffc04047892 */ /* 0x000fe2000f8ec0ff */
[----:B------:R-:W-:Y:S02]  /*0c70*/  IMAD.MOV.U32 R6, RZ, RZ, 0x20 ;  /* 0x00000020ff067424 */ /* 0x000fe400078e00ff */
[----:B------:R-:W-:Y:S01]  /*0c80*/  IMAD.MOV.U32 R4, RZ, RZ, R1 ;  /* 0x000000ffff047224 */ /* 0x000fe200078e0001 */
[----:B------:R-:W-:Y:S02]  /*0c90*/  UIADD3 UR7, UPT, UPT, -UR4, URZ, URZ ;  /* 0x000000ff04077290 */ /* 0x000fe4000fffe1ff */
[----:B------:R-:W-:Y:S02]  /*0ca0*/  IMAD.U32 R0, RZ, RZ, UR4 ;  /* 0x00000004ff007e24 */ /* 0x000fe4000f8e00ff */
[----:B------:R-:W-:-:S09]  /*0cb0*/  UISETP.GE.AND UP0, UPT, UR7, URZ, UPT ;  /* 0x000000ff0700728c */ /* 0x000fd2000bf06270 */
[----:B------:R-:W-:Y:S05]  /*0cc0*/  BRA.U UP0, `(.L_x_16) ;  /* 0x00000001007c7547 */ /* 0x000fea000b800000 */
[----:B------:R-:W-:Y:S01]  /*0cd0*/  UIADD3 UR4, UPT, UPT, -UR7, URZ, URZ ;  /* 0x000000ff07047290 */ /* 0x000fe2000fffe1ff */
[----:B------:R-:W-:-:S03]  /*0ce0*/  PLOP3.LUT P0, PT, PT, PT, PT, 0x80, 0x8 ;  /* 0x000000000008781c */ /* 0x000fc60003f0f070 */
[----:B------:R-:W-:-:S09]  /*0cf0*/  UISETP.GT.AND UP0, UPT, UR4, 0xc, UPT ;  /* 0x0000000c0400788c */ /* 0x000fd2000bf04270 */
[----:B------:R-:W-:Y:S05]  /*0d00*/  BRA.U !UP0, `(.L_x_17) ;  /* 0x0000000108387547 */ /* 0x000fea000b800000 */
[----:B------:R-:W-:-:S13]  /*0d10*/  PLOP3.LUT P0, PT, PT, PT, PT, 0x8, 0x80 ;  /* 0x000000000080781c */ /* 0x000fda0003f0e170 */
.L_x_18:
[----:B------:R-:W0:Y:S01]  /*0d20*/  LDC R5, c[0x0][R6+0x380] ;  /* 0x0000e00006057b82 */ /* 0x000e220000000800 */
[----:B------:R-:W-:-:S04]  /*0d30*/  UIADD3 UR7, UPT, UPT, UR7, 0x10, URZ ;  /* 0x0000001007077890 */ /* 0x000fc8000fffe0ff */
[----:B------:R-:W-:-:S03]  /*0d40*/  UISETP.GE.AND UP0, UPT, UR7, -0xc, UPT ;  /* 0xfffffff40700788c */ /* 0x000fc6000bf06270 */
[----:B------:R-:W1:Y:S08]  /*0d50*/  LDC R7, c[0x0][R6+0x384] ;  /* 0x0000e10006077b82 */ /* 0x000e700000000800 */
[----:B------:R2:W3:Y:S08]  /*0d60*/  LDC R9, c[0x0][R6+0x388] ;  /* 0x0000e20006097b82 */ /* 0x0004f00000000800 */
[----:B------:R2:W4:Y:S01]  /*0d70*/  LDC R11, c[0x0][R6+0x38c] ;  /* 0x0000e300060b7b82 */ /* 0x0005220000000800 */
[----:B0-----:R-:W-:Y:S04]  /*0d80*/  STL [R4], R5 ;  /* 0x0000000504007387 */ /* 0x001fe80000100800 */
[----:B-1----:R-:W-:Y:S01]  /*0d90*/  STL [R4+0x4], R7 ;  /* 0x0000040704007387 */ /* 0x002fe20000100800 */
[----:B--2---:R-:W-:-:S03]  /*0da0*/  VIADD R6, R6, 0x10 ;  /* 0x0000001006067836 */ /* 0x004fc60000000000 */
[----:B---3--:R-:W-:Y:S04]  /*0db0*/  STL [R4+0x8], R9 ;  /* 0x0000080904007387 */ /* 0x008fe80000100800 */
[----:B----4-:R0:W-:Y:S02]  /*0dc0*/  STL [R4+0xc], R11 ;  /* 0x00000c0b04007387 */ /* 0x0101e40000100800 */
[----:B0-----:R-:W-:Y:S01]  /*0dd0*/  VIADD R4, R4, 0x10 ;  /* 0x0000001004047836 */ /* 0x001fe20000000000 */
[----:B------:R-:W-:Y:S06]  /*0de0*/  BRA.U !UP0, `(.L_x_18) ;  /* 0xfffffffd08cc7547 */ /* 0x000fec000b83ffff */
.L_x_17:
[----:B------:R-:W-:-:S04]  /*0df0*/  UIADD3 UR4, UPT, UPT, -UR7, URZ, URZ ;  /* 0x000000ff07047290 */ /* 0x000fc8000fffe1ff */
[----:B------:R-:W-:-:S09]  /*0e00*/  UISETP.GT.AND UP0, UPT, UR4, 0x4, UPT ;  /* 0x000000040400788c */ /* 0x000fd2000bf04270 */
[----:B------:R-:W-:Y:S05]  /*0e10*/  BRA.U !UP0, `(.L_x_19) ;  /* 0x0000000108207547 */ /* 0x000fea000b800000 */
[----:B------:R0:W1:Y:S01]  /*0e20*/  LDC R5, c[0x0][R6+0x380] ;  /* 0x0000e00006057b82 */ /* 0x0000620000000800 */
[----:B------:R-:W-:Y:S01]  /*0e30*/  PLOP3.LUT P0, PT, PT, PT, PT, 0x8, 0x80 ;  /* 0x000000000080781c */ /* 0x000fe20003f0e170 */
[----:B------:R-:W-:-:S06]  /*0e40*/  UIADD3 UR7, UPT, UPT, UR7, 0x8, URZ ;  /* 0x0000000807077890 */ /* 0x000fcc000fffe0ff */
[----:B------:R0:W2:Y:S02]  /*0e50*/  LDC R7, c[0x0][R6+0x384] ;  /* 0x0000e10006077b82 */ /* 0x0000a40000000800 */
[----:B0-----:R-:W-:Y:S01]  /*0e60*/  VIADD R6, R6, 0x8 ;  /* 0x0000000806067836 */ /* 0x001fe20000000000 */
[----:B-1----:R-:W-:Y:S04]  /*0e70*/  STL [R4], R5 ;  /* 0x0000000504007387 */ /* 0x002fe80000100800 */
[----:B--2---:R0:W-:Y:S02]  /*0e80*/  STL [R4+0x4], R7 ;  /* 0x0000040704007387 */ /* 0x0041e40000100800 */
[----:B0-----:R-:W-:-:S07]  /*0e90*/  VIADD R4, R4, 0x8 ;  /* 0x0000000804047836 */ /* 0x001fce0000000000 */
.L_x_19:
[----:B------:R-:W-:-:S13]  /*0ea0*/  ISETP.EQ.AND P1, PT, RZ, UR7, PT ;  /* 0x00000007ff007c0c */ /* 0x000fda000bf22270 */
[----:B------:R-:W-:Y:S05]  /*0eb0*/  @!P0 BRA P1, `(.L_x_15) ;  /* 0x00000000001c8947 */ /* 0x000fea0000800000 */
.L_x_16:
[----:B------:R0:W1:Y:S01]  /*0ec0*/  LDC R5, c[0x0][R6+0x380] ;  /* 0x0000e00006057b82 */ /* 0x0000620000000800 */
[----:B------:R-:W-:-:S04]  /*0ed0*/  UIADD3 UR7, UPT, UPT, UR7, 0x4, URZ ;  /* 0x0000000407077890 */ /* 0x000fc8000fffe0ff */
[----:B------:R-:W-:Y:S01]  /*0ee0*/  UISETP.NE.AND UP0, UPT, UR7, URZ, UPT ;  /* 0x000000ff0700728c */ /* 0x000fe2000bf05270 */
[----:B0-----:R-:W-:Y:S01]  /*0ef0*/  VIADD R6, R6, 0x4 ;  /* 0x0000000406067836 */ /* 0x001fe20000000000 */
[----:B-1----:R0:W-:Y:S02]  /*0f00*/  STL [R4], R5 ;  /* 0x0000000504007387 */ /* 0x0021e40000100800 */
[----:B0-----:R-:W-:-:S05]  /*0f10*/  VIADD R4, R4, 0x4 ;  /* 0x0000000404047836 */ /* 0x001fca0000000000 */
[----:B------:R-:W-:Y:S05]  /*0f20*/  BRA.U UP0, `(.L_x_16) ;  /* 0xfffffffd00e47547 */ /* 0x000fea000b83ffff */
.L_x_15:
[----:B------:R-:W-:-:S09]  /*0f30*/  UISETP.NE.AND UP0, UPT, UR6, URZ, UPT ;  /* 0x000000ff0600728c */ /* 0x000fd2000bf05270 */
[----:B------:R-:W-:Y:S05]  /*0f40*/  BRA.U !UP0, `(.L_x_14) ;  /* 0x00000001082c7547 */ /* 0x000fea000b800000 */
[----:B------:R-:W-:Y:S01]  /*0f50*/  IMAD.IADD R7, R1, 0x1, R0 ;  /* 0x0000000101077824 */ /* 0x000fe200078e0200 */
[----:B------:R-:W-:Y:S01]  /*0f60*/  UIADD3 UR4, UPT, UPT, -UR6, URZ, URZ ;  /* 0x000000ff06047290 */ /* 0x000fe2000fffe1ff */
[C---:B------:R-:W-:Y:S02]  /*0f70*/  VIADD R5, R0.reuse, 0x20 ;  /* 0x0000002000057836 */ /* 0x040fe40000000000 */
[----:B------:R-:W-:-:S09]  /*0f80*/  VIADD R0, R0, UR6 ;  /* 0x0000000600007c36 */ /* 0x000fd20008000000 */
.L_x_20:
[----:B------:R0:W1:Y:S01]  /*0f90*/  LDC.U8 R4, c[0x0][R5+0x380] ;  /* 0x0000e00005047b82 */ /* 0x0000620000000000 */
[----:B------:R-:W-:-:S04]  /*0fa0*/  UIADD3 UR4, UPT, UPT, UR4, 0x1, URZ ;  /* 0x0000000104047890 */ /* 0x000fc8000fffe0ff */
[----:B------:R-:W-:Y:S01]  /*0fb0*/  UISETP.NE.AND UP0, UPT, UR4, URZ, UPT ;  /* 0x000000ff0400728c */ /* 0x000fe2000bf05270 */
[----:B0-----:R-:W-:Y:S01]  /*0fc0*/  VIADD R5, R5, 0x1 ;  /* 0x0000000105057836 */ /* 0x001fe20000000000 */
[----:B-1----:R0:W-:Y:S02]  /*0fd0*/  STL.U8 [R7], R4 ;  /* 0x0000000407007387 */ /* 0x0021e40000100000 */
[----:B0-----:R-:W-:-:S05]  /*0fe0*/  VIADD R7, R7, 0x1 ;  /* 0x0000000107077836 */ /* 0x001fca0000000000 */
[----:B------:R-:W-:Y:S05]  /*0ff0*/  BRA.U UP0, `(.L_x_20) ;  /* 0xfffffffd00e47547 */ /* 0x000fea000b83ffff */
.L_x_14:
[C---:B------:R-:W-:Y:S01]  /*1000*/  ISETP.GE.U32.AND P0, PT, R2.reuse, 0x4, PT ;  /* 0x000000040200780c */ /* 0x040fe20003f06070 */
[----:B------:R-:W-:Y:S01]  /*1010*/  BSSY.RECONVERGENT B0, `(.L_x_21) ;  /* 0x000006f000007945 */ /* 0x000fe20003800200 */
[----:B------:R-:W-:Y:S01]  /*1020*/  LOP3.LUT R5, R2, 0x3, RZ, 0xc0, !PT ;  /* 0x0000000302057812 */ /* 0x000fe200078ec0ff */
[----:B------:R-:W-:-:S10]  /*1030*/  IMAD.MOV.U32 R4, RZ, RZ, RZ ;  /* 0x000000ffff047224 */ /* 0x000fd400078e00ff */
[----:B------:R-:W-:Y:S05]  /*1040*/  @!P0 BRA `(.L_x_22) ;  /* 0x0000000400ac8947 */ /* 0x000fea0003800000 */
[----:B------:R-:W-:Y:S01]  /*1050*/  LOP3.LUT R6, R2, 0xfffffffc, RZ, 0xc0, !PT ;  /* 0xfffffffc02067812 */ /* 0x000fe200078ec0ff */
[----:B------:R-:W-:Y:S01]  /*1060*/  BSSY.RELIABLE B1, `(.L_x_23) ;  /* 0x0000059000017945 */ /* 0x000fe20003800100 */
[----:B------:R-:W-:Y:S01]  /*1070*/  IADD3 R7, PT, PT, R0, 0x1, R1 ;  /* 0x0000000100077810 */ /* 0x000fe20007ffe001 */
[----:B------:R-:W-:Y:S02]  /*1080*/  IMAD.MOV.U32 R4, RZ, RZ, RZ ;  /* 0x000000ffff047224 */ /* 0x000fe400078e00ff */
[----:B------:R-:W-:Y:S02]  /*1090*/  IMAD.MOV R6, RZ, RZ, -R6 ;  /* 0x000000ffff067224 */ /* 0x000fe400078e0a06 */
[----:B------:R-:W-:-:S03]  /*10a0*/  IMAD.MOV.U32 R8, RZ, RZ, R3 ;  /* 0x000000ffff087224 */ /* 0x000fc600078e0003 */
        /* <DEDUP_REMOVED lines=8> */
.L_x_27:
[----:B------:R-:W2:Y:S02]  /*1130*/  LDL R9, [R8] ;  /* 0x0000000008097983 */ /* 0x000ea40000100800 */
[C---:B--2---:R-:W-:Y:S02]  /*1140*/  PRMT R10, R9.reuse, 0x7770, RZ ;  /* 0x00007770090a7816 */ /* 0x044fe400000000ff */
[C---:B------:R-:W-:Y:S02]  /*1150*/  PRMT R12, R9.reuse, 0x7771, RZ ;  /* 0x00007771090c7816 */ /* 0x040fe400000000ff */
[C---:B------:R-:W-:Y:S01]  /*1160*/  PRMT R14, R9.reuse, 0x7772, RZ ;  /* 0x00007772090e7816 */ /* 0x040fe200000000ff */
[----:B------:R0:W-:Y:S01]  /*1170*/  STL.U8 [R7+-0x1], R10 ;  /* 0xffffff0a07007387 */ /* 0x0001e20000100000 */
[----:B------:R-:W-:-:S03]  /*1180*/  PRMT R16, R9, 0x7773, RZ ;  /* 0x0000777309107816 */ /* 0x000fc600000000ff */
[----:B------:R1:W-:Y:S04]  /*1190*/  STL.U8 [R7], R12 ;  /* 0x0000000c07007387 */ /* 0x0003e80000100000 */
[----:B------:R2:W-:Y:S04]  /*11a0*/  STL.U8 [R7+0x1], R14 ;  /* 0x0000010e07007387 */ /* 0x0005e80000100000 */
[----:B------:R3:W-:Y:S04]  /*11b0*/  STL.U8 [R7+0x2], R16 ;  /* 0x0000021007007387 */ /* 0x0007e80000100000 */
[----:B------:R-:W4:Y:S02]  /*11c0*/  LDL R9, [R8+0x4] ;  /* 0x0000040008097983 */ /* 0x000f240000100800 */
[----:B----4-:R-:W-:-:S02]  /*11d0*/  PRMT R18, R9, 0x7770, RZ ;  /* 0x0000777009127816 */ /* 0x010fc400000000ff */
[C---:B------:R-:W-:Y:S02]  /*11e0*/  PRMT R22, R9.reuse, 0x7771, RZ ;  /* 0x0000777109167816 */ /* 0x040fe400000000ff */
[C---:B------:R-:W-:Y:S01]  /*11f0*/  PRMT R24, R9.reuse, 0x7772, RZ ;  /* 0x0000777209187816 */ /* 0x040fe200000000ff */
[----:B------:R4:W-:Y:S01]  /*1200*/  STL.U8 [R7+0x3], R18 ;  /* 0x0000031207007387 */ /* 0x0009e20000100000 */
[----:B------:R-:W-:-:S03]  /*1210*/  PRMT R26, R9, 0x7773, RZ ;  /* 0x00007773091a7816 */ /* 0x000fc600000000ff */
[----:B------:R5:W-:Y:S04]  /*1220*/  STL.U8 [R7+0x4], R22 ;  /* 0x0000041607007387 */ /* 0x000be80000100000 */
[----:B------:R5:W-:Y:S04]  /*1230*/  STL.U8 [R7+0x5], R24 ;  /* 0x0000051807007387 */ /* 0x000be80000100000 */
[----:B------:R5:W-:Y:S04]  /*1240*/  STL.U8 [R7+0x6], R26 ;  /* 0x0000061a07007387 */ /* 0x000be80000100000 */
[----:B------:R-:W0:Y:S01]  /*1250*/  LDL R9, [R8+0x8] ;  /* 0x0000080008097983 */ /* 0x000e220000100800 */
[----:B------:R-:W-:Y:S01]  /*1260*/  VIADD R6, R6, 0x10 ;  /* 0x0000001006067836 */ /* 0x000fe20000000000 */
[----:B0-----:R-:W-:-:S02]  /*1270*/  PRMT R10, R9, 0x7770, RZ ;  /* 0x00007770090a7816 */ /* 0x001fc400000000ff */
[C---:B-1----:R-:W-:Y:S02]  /*1280*/  PRMT R12, R9.reuse, 0x7771, RZ ;  /* 0x00007771090c7816 */ /* 0x042fe400000000ff */
[C---:B--2---:R-:W-:Y:S01]  /*1290*/  PRMT R14, R9.reuse, 0x7772, RZ ;  /* 0x00007772090e7816 */ /* 0x044fe200000000ff */
[----:B------:R-:W-:Y:S01]  /*12a0*/  STL.U8 [R7+0x7], R10 ;  /* 0x0000070a07007387 */ /* 0x000fe20000100000 */
[----:B---3--:R-:W-:-:S03]  /*12b0*/  PRMT R16, R9, 0x7773, RZ ;  /* 0x0000777309107816 */ /* 0x008fc600000000ff */
[----:B------:R-:W-:Y:S04]  /*12c0*/  STL.U8 [R7+0x8], R12 ;  /* 0x0000080c07007387 */ /* 0x000fe80000100000 */
[----:B------:R-:W-:Y:S04]  /*12d0*/  STL.U8 [R7+0x9], R14 ;  /* 0x0000090e07007387 */ /* 0x000fe80000100000 */
[----:B------:R-:W-:Y:S04]  /*12e0*/  STL.U8 [R7+0xa], R16 ;  /* 0x00000a1007007387 */ /* 0x000fe80000100000 */
[----:B------:R0:W4:Y:S01]  /*12f0*/  LDL R9, [R8+0xc] ;  /* 0x00000c0008097983 */ /* 0x0001220000100800 */
[----:B------:R-:W-:Y:S01]  /*1300*/  ISETP.GE.AND P1, PT, R6, -0xc, PT ;  /* 0xfffffff40600780c */ /* 0x000fe20003f26270 */
[----:B------:R-:W-:-:S02]  /*1310*/  VIADD R0, R0, 0x10 ;  /* 0x0000001000007836 */ /* 0x000fc40000000000 */
[----:B------:R-:W-:Y:S02]  /*1320*/  VIADD R4, R4, 0x10 ;  /* 0x0000001004047836 */ /* 0x000fe40000000000 */
[----:B0-----:R-:W-:Y:S01]  /*1330*/  VIADD R8, R8, 0x10 ;  /* 0x0000001008087836 */ /* 0x001fe20000000000 */
[C---:B----4-:R-:W-:Y:S02]  /*1340*/  PRMT R18, R9.reuse, 0x7770, RZ ;  /* 0x0000777009127816 */ /* 0x050fe400000000ff */
[C---:B-----5:R-:W-:Y:S02]  /*1350*/  PRMT R22, R9.reuse, 0x7771, RZ ;  /* 0x0000777109167816 */ /* 0x060fe400000000ff */
[C---:B------:R-:W-:Y:S01]  /*1360*/  PRMT R24, R9.reuse, 0x7772, RZ ;  /* 0x0000777209187816 */ /* 0x040fe200000000ff */
[----:B------:R-:W-:Y:S01]  /*1370*/  STL.U8 [R7+0xb], R18 ;  /* 0x00000b1207007387 */ /* 0x000fe20000100000 */
[----:B------:R-:W-:-:S03]  /*1380*/  PRMT R26, R9, 0x7773, RZ ;  /* 0x00007773091a7816 */ /* 0x000fc600000000ff */
[----:B------:R-:W-:Y:S04]  /*1390*/  STL.U8 [R7+0xc], R22 ;  /* 0x00000c1607007387 */ /* 0x000fe80000100000 */
[----:B------:R-:W-:Y:S04]  /*13a0*/  STL.U8 [R7+0xd], R24 ;  /* 0x00000d1807007387 */ /* 0x000fe80000100000 */
[----:B------:R0:W-:Y:S02]  /*13b0*/  STL.U8 [R7+0xe], R26 ;  /* 0x00000e1a07007387 */ /* 0x0001e40000100000 */
[----:B0-----:R-:W-:Y:S01]  /*13c0*/  VIADD R7, R7, 0x10 ;  /* 0x0000001007077836 */ /* 0x001fe20000000000 */
[----:B------:R-:W-:Y:S06]  /*13d0*/  @!P1 BRA `(.L_x_27) ;  /* 0xfffffffc00549947 */ /* 0x000fec000383ffff */
.L_x_26:
[----:B------:R-:W-:Y:S05]  /*13e0*/  BSYNC.RECONVERGENT B2 ;  /* 0x0000000000027941 */ /* 0x000fea0003800200 */
.L_x_25:
[----:B------:R-:W-:Y:S01]  /*13f0*/  IMAD.MOV R9, RZ, RZ, -R6 ;  /* 0x000000ffff097224 */ /* 0x000fe200078e0a06 */
[----:B------:R-:W-:Y:S04]  /*1400*/  BSSY.RECONVERGENT B2, `(.L_x_28) ;  /* 0x000001b000027945 */ /* 0x000fe80003800200 */
[----:B------:R-:W-:-:S13]  /*1410*/  ISETP.GT.AND P1, PT, R9, 0x4, PT ;  /* 0x000000040900780c */ /* 0x000fda0003f24270 */
[----:B------:R-:W-:Y:S05]  /*1420*/  @!P1 BRA `(.L_x_29) ;  /* 0x0000000000609947 */ /* 0x000fea0003800000 */
[----:B------:R-:W2:Y:S02]  /*1430*/  LDL R9, [R8] ;  /* 0x0000000008097983 */ /* 0x000ea40000100800 */
[C---:B--2---:R-:W-:Y:S02]  /*1440*/  PRMT R10, R9.reuse, 0x7770, RZ ;  /* 0x00007770090a7816 */ /* 0x044fe400000000ff */
[C---:B------:R-:W-:Y:S02]  /*1450*/  PRMT R12, R9.reuse, 0x7771, RZ ;  /* 0x00007771090c7816 */ /* 0x040fe400000000ff */
[C---:B------:R-:W-:Y:S01]  /*1460*/  PRMT R14, R9.reuse, 0x7772, RZ ;  /* 0x00007772090e7816 */ /* 0x040fe200000000ff */
[----:B------:R-:W-:Y:S01]  /*1470*/  STL.U8 [R7+-0x1], R10 ;  /* 0xffffff0a07007387 */ /* 0x000fe20000100000 */
[----:B------:R-:W-:-:S03]  /*1480*/  PRMT R16, R9, 0x7773, RZ ;  /* 0x0000777309107816 */ /* 0x000fc600000000ff */
[----:B------:R-:W-:Y:S04]  /*1490*/  STL.U8 [R7], R12 ;  /* 0x0000000c07007387 */ /* 0x000fe80000100000 */
[----:B------:R-:W-:Y:S04]  /*14a0*/  STL.U8 [R7+0x1], R14 ;  /* 0x0000010e07007387 */ /* 0x000fe80000100000 */
[----:B------:R-:W-:Y:S04]  /*14b0*/  STL.U8 [R7+0x2], R16 ;  /* 0x0000021007007387 */ /* 0x000fe80000100000 */
[----:B------:R0:W2:Y:S01]  /*14c0*/  LDL R9, [R8+0x4] ;  /* 0x0000040008097983 */ /* 0x0000a20000100800 */
[----:B------:R-:W-:Y:S01]  /*14d0*/  PLOP3.LUT P0, PT, PT, PT, PT, 0x8, 0x80 ;  /* 0x000000000080781c */ /* 0x000fe20003f0e170 */
[----:B------:R-:W-:-:S02]  /*14e0*/  VIADD R0, R0, 0x8 ;  /* 0x0000000800007836 */ /* 0x000fc40000000000 */
[----:B------:R-:W-:Y:S02]  /*14f0*/  VIADD R4, R4, 0x8 ;  /* 0x0000000804047836 */ /* 0x000fe40000000000 */
[----:B------:R-:W-:Y:S02]  /*1500*/  VIADD R6, R6, 0x8 ;  /* 0x0000000806067836 */ /* 0x000fe40000000000 */
[----:B0-----:R-:W-:Y:S01]  /*1510*/  VIADD R8, R8, 0x8 ;  /* 0x0000000808087836 */ /* 0x001fe20000000000 */
[C---:B--2---:R-:W-:Y:S02]  /*1520*/  PRMT R18, R9.reuse, 0x7770, RZ ;  /* 0x0000777009127816 */ /* 0x044fe400000000ff */
[C---:B------:R-:W-:Y:S02]  /*1530*/  PRMT R22, R9.reuse, 0x7771, RZ ;  /* 0x0000777109167816 */ /* 0x040fe400000000ff */
[C---:B------:R-:W-:Y:S01]  /*1540*/  PRMT R24, R9.reuse, 0x7772, RZ ;  /* 0x0000777209187816 */ /* 0x040fe200000000ff */
[----:B------:R-:W-:Y:S01]  /*1550*/  STL.U8 [R7+0x3], R18 ;  /* 0x0000031207007387 */ /* 0x000fe20000100000 */
[----:B------:R-:W-:-:S03]  /*1560*/  PRMT R26, R9, 0x7773, RZ ;  /* 0x00007773091a7816 */ /* 0x000fc600000000ff */
[----:B------:R-:W-:Y:S04]  /*1570*/  STL.U8 [R7+0x4], R22 ;  /* 0x0000041607007387 */ /* 0x000fe80000100000 */
[----:B------:R-:W-:Y:S04]  /*1580*/  STL.U8 [R7+0x5], R24 ;  /* 0x0000051807007387 */ /* 0x000fe80000100000 */
[----:B------:R0:W-:Y:S02]  /*1590*/  STL.U8 [R7+0x6], R26 ;  /* 0x0000061a07007387 */ /* 0x0001e40000100000 */
[----:B0-----:R-:W-:-:S07]  /*15a0*/  VIADD R7, R7, 0x8 ;  /* 0x0000000807077836 */ /* 0x001fce0000000000 */
.L_x_29:
[----:B------:R-:W-:Y:S05]  /*15b0*/  BSYNC.RECONVERGENT B2 ;  /* 0x0000000000027941 */ /* 0x000fea0003800200 */
.L_x_28:
[----:B------:R-:W-:-:S13]  /*15c0*/  ISETP.EQ.AND P1, PT, R6, RZ, PT ;  /* 0x000000ff0600720c */ /* 0x000fda0003f22270 */
[----:B------:R-:W-:Y:S05]  /*15d0*/  @!P0 BREAK.RELIABLE P1, B1 ;  /* 0x0000000000018942 */ /* 0x000fea0000800100 */
[----:B------:R-:W-:Y:S05]  /*15e0*/  @!P0 BRA P1, `(.L_x_22) ;  /* 0x0000000000448947 */ /* 0x000fea0000800000 */
.L_x_24:
[----:B------:R-:W-:Y:S05]  /*15f0*/  BSYNC.RELIABLE B1 ;  /* 0x0000000000017941 */ /* 0x000fea0003800100 */
.L_x_23:
[----:B------:R0:W2:Y:S01]  /*1600*/  LDL R9, [R8] ;  /* 0x0000000008097983 */ /* 0x0000a20000100800 */
[----:B------:R-:W-:Y:S02]  /*1610*/  VIADD R6, R6, 0x4 ;  /* 0x0000000406067836 */ /* 0x000fe40000000000 */
[----:B------:R-:W-:Y:S02]  /*1620*/  VIADD R0, R0, 0x4 ;  /* 0x0000000400007836 */ /* 0x000fe40000000000 */
[----:B------:R-:W-:Y:S01]  /*1630*/  VIADD R4, R4, 0x4 ;  /* 0x0000000404047836 */ /* 0x000fe20000000000 */
[----:B------:R-:W-:Y:S01]  /*1640*/  ISETP.NE.AND P0, PT, R6, RZ, PT ;  /* 0x000000ff0600720c */ /* 0x000fe20003f05270 */
[----:B0-----:R-:W-:Y:S01]  /*1650*/  VIADD R8, R8, 0x4 ;  /* 0x0000000408087836 */ /* 0x001fe20000000000 */
[C---:B--2---:R-:W-:Y:S02]  /*1660*/  PRMT R10, R9.reuse, 0x7770, RZ ;  /* 0x00007770090a7816 */ /* 0x044fe400000000ff */
[----:B------:R-:W-:-:S02]  /*1670*/  PRMT R12, R9, 0x7771, RZ ;  /* 0x00007771090c7816 */ /* 0x000fc400000000ff */
[C---:B------:R-:W-:Y:S01]  /*1680*/  PRMT R14, R9.reuse, 0x7772, RZ ;  /* 0x00007772090e7816 */ /* 0x040fe200000000ff */
[----:B------:R-:W-:Y:S01]  /*1690*/  STL.U8 [R7+-0x1], R10 ;  /* 0xffffff0a07007387 */ /* 0x000fe20000100000 */
[----:B------:R-:W-:-:S03]  /*16a0*/  PRMT R16, R9, 0x7773, RZ ;  /* 0x0000777309107816 */ /* 0x000fc600000000ff */
[----:B------:R-:W-:Y:S04]  /*16b0*/  STL.U8 [R7], R12 ;  /* 0x0000000c07007387 */ /* 0x000fe80000100000 */
[----:B------:R-:W-:Y:S04]  /*16c0*/  STL.U8 [R7+0x1], R14 ;  /* 0x0000010e07007387 */ /* 0x000fe80000100000 */
[----:B------:R0:W-:Y:S02]  /*16d0*/  STL.U8 [R7+0x2], R16 ;  /* 0x0000021007007387 */ /* 0x0001e40000100000 */
[----:B0-----:R-:W-:Y:S01]  /*16e0*/  VIADD R7, R7, 0x4 ;  /* 0x0000000407077836 */ /* 0x001fe20000000000 */
[----:B------:R-:W-:Y:S06]  /*16f0*/  @P0 BRA `(.L_x_23) ;  /* 0xfffffffc00c00947 */ /* 0x000fec000383ffff */
.L_x_22:
[----:B------:R-:W-:Y:S05]  /*1700*/  BSYNC.RECONVERGENT B0 ;  /* 0x0000000000007941 */ /* 0x000fea0003800200 */
.L_x_21:
[----:B------:R-:W-:Y:S05]  /*1710*/  WARPSYNC.ALL ;  /* 0x0000000000007948 */ /* 0x000fea0003800000 */
[----:B------:R-:W-:Y:S01]  /*1720*/  ISETP.NE.AND P0, PT, R5, RZ, PT ;  /* 0x000000ff0500720c */ /* 0x000fe20003f05270 */
[----:B------:R-:W0:Y:S01]  /*1730*/  LDCU UR8, c[0x0][0x3f8] ;  /* 0x00007f00ff0877ac */ /* 0x000e220008000800 */
[----:B------:R-:W-:Y:S11]  /*1740*/  BSSY.RECONVERGENT B0, `(.L_x_30) ;  /* 0x000000d000007945 */ /* 0x000ff60003800200 */
[----:B------:R-:W-:Y:S05]  /*1750*/  @!P0 BRA `(.L_x_31) ;  /* 0x00000000002c8947 */ /* 0x000fea0003800000 */
[----:B------:R-:W-:Y:S02]  /*1760*/  IMAD.IADD R6, R4, 0x1, R3 ;  /* 0x0000000104067824 */ /* 0x000fe400078e0203 */
[----:B------:R-:W-:Y:S02]  /*1770*/  IMAD.IADD R7, R1, 0x1, R0 ;  /* 0x0000000101077824 */ /* 0x000fe400078e0200 */
[--C-:B------:R-:W-:Y:S02]  /*1780*/  IMAD.MOV R3, RZ, RZ, -R5.reuse ;  /* 0x000000ffff037224 */ /* 0x100fe400078e0a05 */
[----:B------:R-:W-:-:S07]  /*1790*/  IMAD.IADD R0, R0, 0x1, R5 ;  /* 0x0000000100007824 */ /* 0x000fce00078e0205 */
.L_x_32:
[----:B------:R1:W2:Y:S01]  /*17a0*/  LDL.U8 R4, [R6] ;  /* 0x0000000006047983 */ /* 0x0002a20000100000 */
[----:B------:R-:W-:-:S05]  /*17b0*/  VIADD R3, R3, 0x1 ;  /* 0x0000000103037836 */ /* 0x000fca0000000000 */
[----:B------:R-:W-:Y:S01]  /*17c0*/  ISETP.NE.AND P0, PT, R3, RZ, PT ;  /* 0x000000ff0300720c */ /* 0x000fe20003f05270 */
[----:B-1----:R-:W-:Y:S01]  /*17d0*/  VIADD R6, R6, 0x1 ;  /* 0x0000000106067836 */ /* 0x002fe20000000000 */
[----:B--2---:R1:W-:Y:S02]  /*17e0*/  STL.U8 [R7], R4 ;  /* 0x0000000407007387 */ /* 0x0043e40000100000 */
[----:B-1----:R-:W-:-:S09]  /*17f0*/  VIADD R7, R7, 0x1 ;  /* 0x0000000107077836 */ /* 0x002fd20000000000 */
[----:B------:R-:W-:Y:S05]  /*1800*/  @P0 BRA `(.L_x_32) ;  /* 0xfffffffc00e40947 */ /* 0x000fea000383ffff */
.L_x_31:
[----:B0-----:R-:W-:Y:S05]  /*1810*/  BSYNC.RECONVERGENT B0 ;  /* 0x0000000000007941 */ /* 0x001fea0003800200 */
.L_x_30:
[----:B------:R-:W-:-:S09]  /*1820*/  UISETP.GE.AND UP0, UPT, UR8, 0x1, UPT ;  /* 0x000000010800788c */ /* 0x000fd2000bf06270 */
[----:B------:R-:W-:Y:S05]  /*1830*/  BRA.U !UP0, `(.L_x_33) ;  /* 0x0000000508c87547 */ /* 0x000fea000b800000 */
[----:B------:R-:W-:Y:S02]  /*1840*/  UISETP.GE.AND UP0, UPT, UR8, 0x4, UPT ;  /* 0x000000040800788c */ /* 0x000fe4000bf06270 */
[----:B------:R-:W-:Y:S01]  /*1850*/  ULOP3.LUT UR6, UR8, 0x3, URZ, 0xc0, !UPT ;  /* 0x0000000308067892 */ /* 0x000fe2000f8ec0ff */
[----:B------:R-:W-:-:S06]  /*1860*/  UMOV UR4, URZ ;  /* 0x000000ff00047c82 */ /* 0x000fcc0008000000 */
[----:B------:R-:W-:Y:S05]  /*1870*/  BRA.U !UP0, `(.L_x_34) ;  /* 0x0000000508807547 */ /* 0x000fea000b800000 */
[----:B------:R-:W-:Y:S01]  /*1880*/  ULOP3.LUT UR4, UR8, 0x7ffffffc, URZ, 0xc0, !UPT ;  /* 0x7ffffffc08047892 */ /* 0x000fe2000f8ec0ff */
[----:B------:R-:W-:Y:S01]  /*1890*/  IADD3 R15, PT, PT, R0, 0x3, R1 ;  /* 0x00000003000f7810 */ /* 0x000fe20007ffe001 */
[----:B------:R-:W-:Y:S02]  /*18a0*/  IMAD.MOV.U32 R16, RZ, RZ, 0x70 ;  /* 0x00000070ff107424 */ /* 0x000fe400078e00ff */
[----:B------:R-:W-:-:S04]  /*18b0*/  UIADD3 UR7, UPT, UPT, -UR4, URZ, URZ ;  /* 0x000000ff04077290 */ /* 0x000fc8000fffe1ff */
[----:B------:R-:W-:-:S09]  /*18c0*/  UISETP.GE.AND UP0, UPT, UR7, URZ, UPT ;  /* 0x000000ff0700728c */ /* 0x000fd2000bf06270 */
[----:B------:R-:W-:Y:S05]  /*18d0*/  BRA.U UP0, `(.L_x_35) ;  /* 0x00000005002c7547 */ /* 0x000fea000b800000 */
[----:B------:R-:W-:Y:S02]  /*18e0*/  UIADD3 UR9, UPT, UPT, -UR7, URZ, URZ ;  /* 0x000000ff07097290 */ /* 0x000fe4000fffe1ff */
[----:B------:R-:W-:Y:S02]  /*18f0*/  UPLOP3.LUT UP0, UPT, UPT, UPT, UPT, 0x80, 0x8 ;  /* 0x000000000008789c */ /* 0x000fe40003f0f070 */
[----:B------:R-:W-:-:S09]  /*1900*/  UISETP.GT.AND UP1, UPT, UR9, 0xc, UPT ;  /* 0x0000000c0900788c */ /* 0x000fd2000bf24270 */
[----:B------:R-:W-:Y:S05]  /*1910*/  BRA.U !UP1, `(.L_x_36) ;  /* 0x0000000109ac7547 */ /* 0x000fea000b800000 */
[----:B------:R-:W-:-:S11]  /*1920*/  UPLOP3.LUT UP0, UPT, UPT, UPT, UPT, 0x40, 0x4 ;  /* 0x000000000004789c */ /* 0x000fd60003f0e870 */
.L_x_37:
[----:B------:R-:W0:Y:S01]  /*1930*/  LDC R3, c[0x0][R16+0x380] ;  /* 0x0000e00010037b82 */ /* 0x000e220000000800 */
[----:B------:R-:W-:Y:S01]  /*1940*/  UIADD3 UR7, UPT, UPT, UR7, 0x10, URZ ;  /* 0x0000001007077890 */ /* 0x000fe2000fffe0ff */
[----:B------:R-:W-:-:S03]  /*1950*/  VIADD R0, R0, 0x10 ;  /* 0x0000001000007836 */ /* 0x000fc60000000000 */
[----:B------:R-:W-:-:S03]  /*1960*/  UISETP.GE.AND UP1, UPT, UR7, -0xc, UPT ;  /* 0xfffffff40700788c */ /* 0x000fc6000bf26270 */
[----:B------:R1:W2:Y:S08]  /*1970*/  LDC R7, c[0x0][R16+0x384] ;  /* 0x0000e10010077b82 */ /* 0x0002b00000000800 */
[----:B------:R1:W3:Y:S08]  /*1980*/  LDC R10, c[0x0][R16+0x388] ;  /* 0x0000e200100a7b82 */ /* 0x0002f00000000800 */
[----:B------:R1:W4:Y:S01]  /*1990*/  LDC R14, c[0x0][R16+0x38c] ;  /* 0x0000e300100e7b82 */ /* 0x0003220000000800 */
[----:B0-----:R-:W-:-:S02]  /*19a0*/  PRMT R4, R3, 0x7770, RZ ;  /* 0x0000777003047816 */ /* 0x001fc400000000ff */
[C---:B------:R-:W-:Y:S02]  /*19b0*/  PRMT R5, R3.reuse, 0x7771, RZ ;  /* 0x0000777103057816 */ /* 0x040fe400000000ff */
[C---:B------:R-:W-:Y:S01]  /*19c0*/  PRMT R6, R3.reuse, 0x7772, RZ ;  /* 0x0000777203067816 */ /* 0x040fe200000000ff */
[----:B------:R0:W-:Y:S01]  /*19d0*/  STL.U8 [R15+-0x3], R4 ;  /* 0xfffffd040f007387 */ /* 0x0001e20000100000 */
[----:B------:R-:W-:Y:S01]  /*19e0*/  PRMT R3, R3, 0x7773, RZ ;  /* 0x0000777303037816 */ /* 0x000fe200000000ff */
[----:B-1----:R-:W-:Y:S01]  /*19f0*/  VIADD R16, R16, 0x10 ;  /* 0x0000001010107836 */ /* 0x002fe20000000000 */
[C---:B--2---:R-:W-:Y:S01]  /*1a00*/  PRMT R8, R7.reuse, 0x7770, RZ ;  /* 0x0000777007087816 */ /* 0x044fe200000000ff */
[----:B------:R4:W-:Y:S01]  /*1a10*/  STL.U8 [R15+-0x2], R5 ;  /* 0xfffffe050f007387 */ /* 0x0009e20000100000 */
[----:B------:R-:W-:-:S03]  /*1a20*/  PRMT R9, R7, 0x7771, RZ ;  /* 0x0000777107097816 */ /* 0x000fc600000000ff */
[----:B------:R1:W-:Y:S01]  /*1a30*/  STL.U8 [R15+-0x1], R6 ;  /* 0xffffff060f007387 */ /* 0x0003e20000100000 */
[----:B0-----:R-:W-:-:S03]  /*1a40*/  PRMT R4, R7, 0x7772, RZ ;  /* 0x0000777207047816 */ /* 0x001fc600000000ff */
[----:B------:R0:W-:Y:S01]  /*1a50*/  STL.U8 [R15], R3 ;  /* 0x000000030f007387 */ /* 0x0001e20000100000 */
[C---:B---3--:R-:W-:Y:S02]  /*1a60*/  PRMT R11, R10.reuse, 0x7770, RZ ;  /* 0x000077700a0b7816 */ /* 0x048fe400000000ff */
[C---:B------:R-:W-:Y:S01]  /*1a70*/  PRMT R12, R10.reuse, 0x7771, RZ ;  /* 0x000077710a0c7816 */ /* 0x040fe200000000ff */
[----:B------:R-:W-:Y:S01]  /*1a80*/  STL.U8 [R15+0x1], R8 ;  /* 0x000001080f007387 */ /* 0x000fe20000100000 */
[----:B------:R-:W-:Y:S02]  /*1a90*/  PRMT R13, R10, 0x7772, RZ ;  /* 0x000077720a0d7816 */ /* 0x000fe400000000ff */
[C---:B----4-:R-:W-:Y:S01]  /*1aa0*/  PRMT R5, R14.reuse, 0x7771, RZ ;  /* 0x000077710e057816 */ /* 0x050fe200000000ff */
[----:B------:R-:W-:Y:S01]  /*1ab0*/  STL.U8 [R15+0x2], R9 ;  /* 0x000002090f007387 */ /* 0x000fe20000100000 */
[C---:B-1----:R-:W-:Y:S02]  /*1ac0*/  PRMT R6, R14.reuse, 0x7772, RZ ;  /* 0x000077720e067816 */ /* 0x042fe400000000ff */
[----:B0-----:R-:W-:Y:S01]  /*1ad0*/  PRMT R3, R14, 0x7770, RZ ;  /* 0x000077700e037816 */ /* 0x001fe200000000ff */
[----:B------:R-:W-:Y:S01]  /*1ae0*/  STL.U8 [R15+0x3], R4 ;  /* 0x000003040f007387 */ /* 0x000fe20000100000 */
[----:B------:R-:W-:-:S02]  /*1af0*/  PRMT R7, R7, 0x7773, RZ ;  /* 0x0000777307077816 */ /* 0x000fc400000000ff */
[----:B------:R-:W-:Y:S01]  /*1b00*/  PRMT R10, R10, 0x7773, RZ ;  /* 0x000077730a0a7816 */ /* 0x000fe200000000ff */
[----:B------:R-:W-:Y:S01]  /*1b10*/  STL.U8 [R15+0x5], R11 ;  /* 0x0000050b0f007387 */ /* 0x000fe20000100000 */
[----:B------:R-:W-:-:S03]  /*1b20*/  PRMT R14, R14, 0x7773, RZ ;  /* 0x000077730e0e7816 */ /* 0x000fc600000000ff */
[----:B------:R-:W-:Y:S04]  /*1b30*/  STL.U8 [R15+0x4], R7 ;  /* 0x000004070f007387 */ /* 0x000fe80000100000 */
[----:B------:R-:W-:Y:S04]  /*1b40*/  STL.U8 [R15+0x6], R12 ;  /* 0x0000060c0f007387 */ /* 0x000fe80000100000 */
[----:B------:R-:W-:Y:S04]  /*1b50*/  STL.U8 [R15+0x7], R13 ;  /* 0x0000070d0f007387 */ /* 0x000fe80000100000 */
[----:B------:R-:W-:Y:S04]  /*1b60*/  STL.U8 [R15+0x8], R10 ;  /* 0x0000080a0f007387 */ /* 0x000fe80000100000 */
[----:B------:R-:W-:Y:S04]  /*1b70*/  STL.U8 [R15+0x9], R3 ;  /* 0x000009030f007387 */ /* 0x000fe80000100000 */
[----:B------:R-:W-:Y:S04]  /*1b80*/  STL.U8 [R15+0xa], R5 ;  /* 0x00000a050f007387 */ /* 0x000fe80000100000 */
[----:B------:R-:W-:Y:S04]  /*1b90*/  STL.U8 [R15+0xb], R6 ;  /* 0x00000b060f007387 */ /* 0x000fe80000100000 */
[----:B------:R0:W-:Y:S02]  /*1ba0*/  STL.U8 [R15+0xc], R14 ;  /* 0x00000c0e0f007387 */ /* 0x0001e40000100000 */
[----:B0-----:R-:W-:Y:S01]  /*1bb0*/  VIADD R15, R15, 0x10 ;  /* 0x000000100f0f7836 */ /* 0x001fe20000000000 */
[----:B------:R-:W-:Y:S06]  /*1bc0*/  BRA.U !UP1, `(.L_x_37) ;  /* 0xfffffffd09587547 */ /* 0x000fec000b83ffff */
.L_x_36:
[----:B------:R-:W-:-:S04]  /*1bd0*/  UIADD3 UR9, UPT, UPT, -UR7, URZ, URZ ;  /* 0x000000ff07097290 */ /* 0x000fc8000fffe1ff */
[----:B------:R-:W-:-:S09]  /*1be0*/  UISETP.GT.AND UP1, UPT, UR9, 0x4, UPT ;  /* 0x000000040900788c */ /* 0x000fd2000bf24270 */
[----:B------:R-:W-:Y:S05]  /*1bf0*/  BRA.U !UP1, `(.L_x_38) ;  /* 0x00000001095c7547 */ /* 0x000fea000b800000 */
[----:B------:R0:W1:Y:S01]  /*1c00*/  LDC R3, c[0x0][R16+0x380] ;  /* 0x0000e00010037b82 */ /* 0x0000620000000800 */
[----:B------:R-:W-:Y:S01]  /*1c10*/  VIADD R0, R0, 0x8 ;  /* 0x0000000800007836 */ /* 0x000fe20000000000 */
[----:B------:R-:W-:Y:S02]  /*1c20*/  UIADD3 UR7, UPT, UPT, UR7, 0x8, URZ ;  /* 0x0000000807077890 */ /* 0x000fe4000fffe0ff */
[----:B------:R-:W-:-:S04]  /*1c30*/  UPLOP3.LUT UP0, UPT, UPT, UPT, UPT, 0x40, 0x4 ;  /* 0x000000000004789c */ /* 0x000fc80003f0e870 */
[----:B------:R0:W2:Y:S02]  /*1c40*/  LDC R7, c[0x0][R16+0x384] ;  /* 0x0000e10010077b82 */ /* 0x0000a40000000800 */
[----:B0-----:R-:W-:Y:S01]  /*1c50*/  VIADD R16, R16, 0x8 ;  /* 0x0000000810107836 */ /* 0x001fe20000000000 */
[C---:B-1----:R-:W-:Y:S02]  /*1c60*/  PRMT R4, R3.reuse, 0x7770, RZ ;  /* 0x0000777003047816 */ /* 0x042fe400000000ff */
[C---:B------:R-:W-:Y:S02]  /*1c70*/  PRMT R5, R3.reuse, 0x7771, RZ ;  /* 0x0000777103057816 */ /* 0x040fe400000000ff */
[C---:B------:R-:W-:Y:S01]  /*1c80*/  PRMT R6, R3.reuse, 0x7772, RZ ;  /* 0x0000777203067816 */ /* 0x040fe200000000ff */
[----:B------:R-:W-:Y:S01]  /*1c90*/  STL.U8 [R15+-0x3], R4 ;  /* 0xfffffd040f007387 */ /* 0x000fe20000100000 */
[----:B------:R-:W-:Y:S02]  /*1ca0*/  PRMT R3, R3, 0x7773, RZ ;  /* 0x0000777303037816 */ /* 0x000fe400000000ff */
[C---:B--2---:R-:W-:Y:S01]  /*1cb0*/  PRMT R8, R7.reuse, 0x7770, RZ ;  /* 0x0000777007087816 */ /* 0x044fe200000000ff */
[----:B------:R-:W-:Y:S01]  /*1cc0*/  STL.U8 [R15+-0x2], R5 ;  /* 0xfffffe050f007387 */ /* 0x000fe20000100000 */
[----:B------:R-:W-:-:S02]  /*1cd0*/  PRMT R9, R7, 0x7771, RZ ;  /* 0x0000777107097816 */ /* 0x000fc400000000ff */
[C---:B------:R-:W-:Y:S01]  /*1ce0*/  PRMT R10, R7.reuse, 0x7772, RZ ;  /* 0x00007772070a7816 */ /* 0x040fe200000000ff */
[----:B------:R-:W-:Y:S01]  /*1cf0*/  STL.U8 [R15+-0x1], R6 ;  /* 0xffffff060f007387 */ /* 0x000fe20000100000 */
[----:B------:R-:W-:-:S03]  /*1d00*/  PRMT R7, R7, 0x7773, RZ ;  /* 0x0000777307077816 */ /* 0x000fc600000000ff */
[----:B------:R-:W-:Y:S04]  /*1d10*/  STL.U8 [R15], R3 ;  /* 0x000000030f007387 */ /* 0x000fe80000100000 */
[----:B------:R-:W-:Y:S04]  /*1d20*/  STL.U8 [R15+0x1], R8 ;  /* 0x000001080f007387 */ /* 0x000fe80000100000 */
[----:B------:R-:W-:Y:S04]  /*1d30*/  STL.U8 [R15+0x2], R9 ;  /* 0x000002090f007387 */ /* 0x000fe80000100000 */
[----:B------:R-:W-:Y:S04]  /*1d40*/  STL.U8 [R15+0x3], R10 ;  /* 0x0000030a0f007387 */ /* 0x000fe80000100000 */
[----:B------:R0:W-:Y:S02]  /*1d50*/  STL.U8 [R15+0x4], R7 ;  /* 0x000004070f007387 */ /* 0x0001e40000100000 */
[----:B0-----:R-:W-:-:S07]  /*1d60*/  VIADD R15, R15, 0x8 ;  /* 0x000000080f0f7836 */ /* 0x001fce0000000000 */
.L_x_38:
[----:B------:R-:W-:-:S09]  /*1d70*/  UISETP.NE.OR UP0, UPT, UR7, URZ, UP0 ;  /* 0x000000ff0700728c */ /* 0x000fd20008705670 */
[----:B------:R-:W-:Y:S05]  /*1d80*/  BRA.U !UP0, `(.L_x_34) ;  /* 0x00000001083c7547 */ /* 0x000fea000b800000 */
.L_x_35:
[----:B------:R0:W1:Y:S01]  /*1d90*/  LDC R3, c[0x0][R16+0x380] ;  /* 0x0000e00010037b82 */ /* 0x0000620000000800 */
[----:B------:R-:W-:Y:S01]  /*1da0*/  UIADD3 UR7, UPT, UPT, UR7, 0x4, URZ ;  /* 0x0000000407077890 */ /* 0x000fe2000fffe0ff */
[----:B------:R-:W-:-:S03]  /*1db0*/  VIADD R0, R0, 0x4 ;  /* 0x0000000400007836 */ /* 0x000fc60000000000 */
[----:B------:R-:W-:Y:S01]  /*1dc0*/  UISETP.NE.AND UP0, UPT, UR7, URZ, UPT ;  /* 0x000000ff0700728c */ /* 0x000fe2000bf05270 */
[----:B0-----:R-:W-:Y:S01]  /*1dd0*/  VIADD R16, R16, 0x4 ;  /* 0x0000000410107836 */ /* 0x001fe20000000000 */
[C---:B-1----:R-:W-:Y:S02]  /*1de0*/  PRMT R4, R3.reuse, 0x7770, RZ ;  /* 0x0000777003047816 */ /* 0x042fe400000000ff */
[C---:B------:R-:W-:Y:S02]  /*1df0*/  PRMT R6, R3.reuse, 0x7771, RZ ;  /* 0x0000777103067816 */ /* 0x040fe400000000ff */
[C---:B------:R-:W-:Y:S01]  /*1e00*/  PRMT R8, R3.reuse, 0x7772, RZ ;  /* 0x0000777203087816 */ /* 0x040fe200000000ff */
[----:B------:R-:W-:Y:S01]  /*1e10*/  STL.U8 [R15+-0x3], R4 ;  /* 0xfffffd040f007387 */ /* 0x000fe20000100000 */
[----:B------:R-:W-:-:S03]  /*1e20*/  PRMT R10, R3, 0x7773, RZ ;  /* 0x00007773030a7816 */ /* 0x000fc600000000ff */
[----:B------:R-:W-:Y:S04]  /*1e30*/  STL.U8 [R15+-0x2], R6 ;  /* 0xfffffe060f007387 */ /* 0x000fe80000100000 */
[----:B------:R-:W-:Y:S04]  /*1e40*/  STL.U8 [R15+-0x1], R8 ;  /* 0xffffff080f007387 */ /* 0x000fe80000100000 */
[----:B------:R0:W-:Y:S02]  /*1e50*/  STL.U8 [R15], R10 ;  /* 0x0000000a0f007387 */ /* 0x0001e40000100000 */
[----:B0-----:R-:W-:Y:S01]  /*1e60*/  VIADD R15, R15, 0x4 ;  /* 0x000000040f0f7836 */ /* 0x001fe20000000000 */
[----:B------:R-:W-:Y:S06]  /*1e70*/  BRA.U UP0, `(.L_x_35) ;  /* 0xfffffffd00c47547 */ /* 0x000fec000b83ffff */
.L_x_34:
[----:B------:R-:W-:-:S09]  /*1e80*/  UISETP.NE.AND UP0, UPT, UR6, URZ, UPT ;  /* 0x000000ff0600728c */ /* 0x000fd2000bf05270 */
[----:B------:R-:W-:Y:S05]  /*1e90*/  BRA.U !UP0, `(.L_x_33) ;  /* 0x0000000108307547 */ /* 0x000fea000b800000 */
[----:B------:R-:W-:Y:S01]  /*1ea0*/  UIADD3 UR4, UPT, UPT, UR4, 0x70, URZ ;  /* 0x0000007004047890 */ /* 0x000fe2000fffe0ff */
[----:B------:R-:W-:Y:S01]  /*1eb0*/  IMAD.IADD R4, R1, 0x1, R0 ;  /* 0x0000000101047824 */ /* 0x000fe200078e0200 */
[----:B------:R-:W-:Y:S02]  /*1ec0*/  UIADD3 UR7, UPT, UPT, -UR6, URZ, URZ ;  /* 0x000000ff06077290 */ /* 0x000fe4000fffe1ff */
[----:B------:R-:W-:Y:S02]  /*1ed0*/  VIADD R0, R0, UR6 ;  /* 0x0000000600007c36 */ /* 0x000fe40008000000 */
[----:B------:R-:W-:-:S08]  /*1ee0*/  IMAD.U32 R5, RZ, RZ, UR4 ;  /* 0x00000004ff057e24 */ /* 0x000fd0000f8e00ff */
.L_x_39:
[----:B------:R0:W1:Y:S01]  /*1ef0*/  LDC.U8 R3, c[0x0][R5+0x380] ;  /* 0x0000e00005037b82 */ /* 0x0000620000000000 */
[----:B------:R-:W-:-:S04]  /*1f00*/  UIADD3 UR7, UPT, UPT, UR7, 0x1, URZ ;  /* 0x0000000107077890 */ /* 0x000fc8000fffe0ff */
[----:B------:R-:W-:Y:S01]  /*1f10*/  UISETP.NE.AND UP0, UPT, UR7, URZ, UPT ;  /* 0x000000ff0700728c */ /* 0x000fe2000bf05270 */
[----:B0-----:R-:W-:Y:S01]  /*1f20*/  VIADD R5, R5, 0x1 ;  /* 0x0000000105057836 */ /* 0x001fe20000000000 */
[----:B-1----:R0:W-:Y:S02]  /*1f30*/  STL.U8 [R4], R3 ;  /* 0x0000000304007387 */ /* 0x0021e40000100000 */
[----:B0-----:R-:W-:-:S05]  /*1f40*/  VIADD R4, R4, 0x1 ;  /* 0x0000000104047836 */ /* 0x001fca0000000000 */
[----:B------:R-:W-:Y:S05]  /*1f50*/  BRA.U UP0, `(.L_x_39) ;  /* 0xfffffffd00e47547 */ /* 0x000fea000b83ffff */
.L_x_33:
[----:B------:R-:W-:Y:S01]  /*1f60*/  IMAD.MOV.U32 R3, RZ, RZ, 0x80 ;  /* 0x00000080ff037424 */ /* 0x000fe200078e00ff */
[C---:B------:R-:W-:Y:S01]  /*1f70*/  ISETP.GE.U32.AND P0, PT, R0.reuse, 0x38, PT ;  /* 0x000000380000780c */ /* 0x040fe20003f06070 */
[----:B------:R-:W-:Y:S01]  /*1f80*/  IMAD.IADD R4, R1, 0x1, R0 ;  /* 0x0000000101047824 */ /* 0x000fe200078e0200 */
[----:B------:R-:W-:Y:S01]  /*1f90*/  UIADD3 UR5, UPT, UPT, UR5, 0xa0, URZ ;  /* 0x000000a005057890 */ /* 0x000fe2000fffe0ff */
[----:B------:R-:W-:Y:S01]  /*1fa0*/  BSSY.RECONVERGENT B0, `(.L_x_40) ;  /* 0x00000e9000007945 */ /* 0x000fe20003800200 */
[----:B------:R-:W-:Y:S02]  /*1fb0*/  VIADD R6, R0, 0x1 ;  /* 0x0000000100067836 */ /* 0x000fe40000000000 */
[----:B------:R0:W-:Y:S07]  /*1fc0*/  STL.U8 [R4], R3 ;  /* 0x0000000304007387 */ /* 0x0001ee0000100000 */
[----:B------:R-:W-:Y:S05]  /*1fd0*/  @!P0 BRA `(.L_x_41) ;  /* 0x0000000800008947 */ /* 0x000fea0003800000 */
[----:B------:R-:W-:Y:S01]  /*1fe0*/  ISETP.GE.U32.AND P0, PT, R0, 0x3f, PT ;  /* 0x0000003f0000780c */ /* 0x000fe20003f06070 */
[----:B------:R-:W-:-:S12]  /*1ff0*/  BSSY.RECONVERGENT B1, `(.L_x_42) ;  /* 0x0000015000017945 */ /* 0x000fd80003800200 */
[----:B------:R-:W-:Y:S05]  /*2000*/  @P0 BRA `(.L_x_43) ;  /* 0x00000000004c0947 */ /* 0x000fea0003800000 */
[----:B------:R1:W-:Y:S01]  /*2010*/  STL.U8 [R4+0x1], RZ ;  /* 0x000001ff04007387 */ /* 0x0003e20000100000 */
[----:B------:R-:W-:Y:S01]  /*2020*/  ISETP.NE.AND P0, PT, R0, 0x3e, PT ;  /* 0x0000003e0000780c */ /* 0x000fe20003f05270 */
[----:B------:R-:W-:-:S12]  /*2030*/  IMAD.MOV.U32 R6, RZ, RZ, 0x40 ;  /* 0x00000040ff067424 */ /* 0x000fd800078e00ff */
[----:B-1----:R-:W-:Y:S05]  /*2040*/  @!P0 BRA `(.L_x_43) ;  /* 0x00000000003c8947 */ /* 0x002fea0003800000 */
[----:B------:R1:W-:Y:S01]  /*2050*/  STL.U8 [R4+0x2], RZ ;  /* 0x000002ff04007387 */ /* 0x0003e20000100000 */
[----:B------:R-:W-:-:S13]  /*2060*/  ISETP.NE.AND P0, PT, R0, 0x3d, PT ;  /* 0x0000003d0000780c */ /* 0x000fda0003f05270 */
        /* <DEDUP_REMOVED lines=10> */
[----:B------:R-:W-:Y:S01]  /*2110*/  ISETP.NE.AND P0, PT, R0, 0x39, PT ;  /* 0x000000390000780c */ /* 0x000fe20003f05270 */
[----:B------:R1:W-:-:S12]  /*2120*/  STL.U8 [R4+0x6], RZ ;  /* 0x000006ff04007387 */ /* 0x0003d80000100000 */
[----:B------:R1:W-:Y:S02]  /*2130*/  @P0 STL.U8 [R4+0x7], RZ ;  /* 0x000007ff04000387 */ /* 0x0003e40000100000 */
.L_x_43:
[----:B------:R-:W-:Y:S05]  /*2140*/  BSYNC.RECONVERGENT B1 ;  /* 0x0000000000017941 */ /* 0x000fea0003800200 */
.L_x_42:
[----:B------:R-:W-:Y:S01]  /*2150*/  ISETP.GT.U32.AND P0, PT, R6, 0x77, PT ;  /* 0x000000770600780c */ /* 0x000fe20003f04070 */
[----:B01----:R-:W-:-:S12]  /*2160*/  IMAD.MOV.U32 R4, RZ, RZ, 0x78 ;  /* 0x00000078ff047424 */ /* 0x003fd800078e00ff */
[----:B------:R-:W-:Y:S05]  /*2170*/  @P0 BRA `(.L_x_44) ;  /* 0x0000000c002c0947 */ /* 0x000fea0003800000 */
[----:B------:R-:W-:Y:S01]  /*2180*/  VIMNMX.U32 R3, PT, PT, R0, 0x3f, !PT ;  /* 0x0000003f00037848 */ /* 0x000fe20007fe0000 */
[----:B------:R-:W-:Y:S03]  /*2190*/  BSSY.RECONVERGENT B1, `(.L_x_45) ;  /* 0x0000030000017945 */ /* 0x000fe60003800200 */
[C---:B------:R-:W-:Y:S01]  /*21a0*/  IADD3 R15, PT, PT, -R3.reuse, 0x77, RZ ;  /* 0x00000077030f7810 */ /* 0x040fe20007ffe1ff */
[----:B------:R-:W-:-:S03]  /*21b0*/  VIADD R5, R3, 0xffffff98 ;  /* 0xffffff9803057836 */ /* 0x000fc60000000000 */
[----:B------:R-:W-:Y:S02]  /*21c0*/  LOP3.LUT R16, R15, 0xf, RZ, 0xc0, !PT ;  /* 0x0000000f0f107812 */ /* 0x000fe400078ec0ff */
[----:B------:R-:W-:-:S13]  /*21d0*/  ISETP.GE.U32.AND P0, PT, R5, 0xf, PT ;  /* 0x0000000f0500780c */ /* 0x000fda0003f06070 */
[----:B------:R-:W-:Y:S05]  /*21e0*/  @!P0 BRA `(.L_x_46) ;  /* 0x0000000000a88947 */ /* 0x000fea0003800000 */
[----:B------:R-:W-:Y:S01]  /*21f0*/  LOP3.LUT R3, R15, 0xfffffff0, RZ, 0xc0, !PT ;  /* 0xfffffff00f037812 */ /* 0x000fe200078ec0ff */
[----:B------:R-:W-:Y:S01]  /*2200*/  BSSY.RECONVERGENT B2, `(.L_x_47) ;  /* 0x0000027000027945 */ /* 0x000fe20003800200 */
[----:B------:R-:W-:-:S03]  /*2210*/  VIADD R6, R6, 0x7 ;  /* 0x0000000706067836 */ /* 0x000fc60000000000 */
[----:B------:R-:W-:-:S07]  /*2220*/  IMAD.MOV R3, RZ, RZ, -R3 ;  /* 0x000000ffff037224 */ /* 0x000fce00078e0a03 */
.L_x_48:
[C-C-:B-1----:R-:W-:Y:S01]  /*2230*/  IADD3 R12, PT, PT, R1.reuse, -0x7, R6.reuse ;  /* 0xfffffff9010c7810 */ /* 0x142fe20007ffe006 */
[C-C-:B------:R-:W-:Y:S01]  /*2240*/  IMAD.IADD R14, R1.reuse, 0x1, R6.reuse ;  /* 0x00000001010e7824 */ /* 0x140fe200078e0206 */
[--C-:B------:R-:W-:Y:S01]  /*2250*/  IADD3 R11, PT, PT, R1, -0x6, R6.reuse ;  /* 0xfffffffa010b7810 */ /* 0x100fe20007ffe006 */
[----:B------:R-:W-:Y:S01]  /*2260*/  VIADD R3, R3, 0x10 ;  /* 0x0000001003037836 */ /* 0x000fe20000000000 */
[C-C-:B------:R-:W-:Y:S01]  /*2270*/  IADD3 R10, PT, PT, R1.reuse, -0x5, R6.reuse ;  /* 0xfffffffb010a7810 */ /* 0x140fe20007ffe006 */
[----:B------:R0:W-:Y:S01]  /*2280*/  STL.U8 [R12], RZ ;  /* 0x000000ff0c007387 */ /* 0x0001e20000100000 */
[C-C-:B------:R-:W-:Y:S02]  /*2290*/  IADD3 R9, PT, PT, R1.reuse, -0x4, R6.reuse ;  /* 0xfffffffc01097810 */ /* 0x140fe40007ffe006 */
[C-C-:B------:R-:W-:Y:S01]  /*22a0*/  IADD3 R8, PT, PT, R1.reuse, -0x3, R6.reuse ;  /* 0xfffffffd01087810 */ /* 0x140fe20007ffe006 */
[----:B------:R1:W-:Y:S01]  /*22b0*/  STL.U8 [R11], RZ ;  /* 0x000000ff0b007387 */ /* 0x0003e20000100000 */
[----:B------:R-:W-:-:S02]  /*22c0*/  IADD3 R7, PT, PT, R1, -0x2, R6 ;  /* 0xfffffffe01077810 */ /* 0x000fc40007ffe006 */
[C-C-:B------:R-:W-:Y:S01]  /*22d0*/  IADD3 R5, PT, PT, R1.reuse, -0x1, R6.reuse ;  /* 0xffffffff01057810 */ /* 0x140fe20007ffe006 */
[----:B------:R2:W-:Y:S01]  /*22e0*/  STL.U8 [R10], RZ ;  /* 0x000000ff0a007387 */ /* 0x0005e20000100000 */
[C-C-:B------:R-:W-:Y:S02]  /*22f0*/  IADD3 R13, PT, PT, R1.reuse, 0x1, R6.reuse ;  /* 0x00000001010d7810 */ /* 0x140fe40007ffe006 */
[C-C-:B0-----:R-:W-:Y:S01]  /*2300*/  IADD3 R12, PT, PT, R1.reuse, 0x2, R6.reuse ;  /* 0x00000002010c7810 */ /* 0x141fe20007ffe006 */
[----:B------:R0:W-:Y:S01]  /*2310*/  STL.U8 [R9], RZ ;  /* 0x000000ff09007387 */ /* 0x0001e20000100000 */
[--C-:B-1----:R-:W-:Y:S02]  /*2320*/  IADD3 R11, PT, PT, R1, 0x3, R6.reuse ;  /* 0x00000003010b7810 */ /* 0x102fe40007ffe006 */
[----:B------:R-:W-:Y:S01]  /*2330*/  ISETP.NE.AND P0, PT, R3, RZ, PT ;  /* 0x000000ff0300720c */ /* 0x000fe20003f05270 */
[----:B------:R1:W-:Y:S01]  /*2340*/  STL.U8 [R8], RZ ;  /* 0x000000ff08007387 */ /* 0x0003e20000100000 */
[----:B--2---:R-:W-:-:S03]  /*2350*/  IADD3 R10, PT, PT, R1, 0x4, R6 ;  /* 0x00000004010a7810 */ /* 0x004fc60007ffe006 */
[----:B------:R2:W-:Y:S01]  /*2360*/  STL.U8 [R7], RZ ;  /* 0x000000ff07007387 */ /* 0x0005e20000100000 */
[----:B0-----:R-:W-:-:S03]  /*2370*/  IADD3 R9, PT, PT, R1, 0x5, R6 ;  /* 0x0000000501097810 */ /* 0x001fc60007ffe006 */
[----:B------:R0:W-:Y:S01]  /*2380*/  STL.U8 [R5], RZ ;  /* 0x000000ff05007387 */ /* 0x0001e20000100000 */
[----:B-1----:R-:W-:-:S03]  /*2390*/  IADD3 R8, PT, PT, R1, 0x6, R6 ;  /* 0x0000000601087810 */ /* 0x002fc60007ffe006 */
[----:B------:R1:W-:Y:S01]  /*23a0*/  STL.U8 [R14], RZ ;  /* 0x000000ff0e007387 */ /* 0x0003e20000100000 */
[----:B--2---:R-:W-:-:S03]  /*23b0*/  IADD3 R7, PT, PT, R1, 0x7, R6 ;  /* 0x0000000701077810 */ /* 0x004fc60007ffe006 */
[----:B------:R1:W-:Y:S01]  /*23c0*/  STL.U8 [R13], RZ ;  /* 0x000000ff0d007387 */ /* 0x0003e20000100000 */
[----:B0-----:R-:W-:Y:S01]  /*23d0*/  IADD3 R5, PT, PT, R1, 0x8, R6 ;  /* 0x0000000801057810 */ /* 0x001fe20007ffe006 */
[----:B------:R-:W-:Y:S02]  /*23e0*/  VIADD R6, R6, 0x10 ;  /* 0x0000001006067836 */ /* 0x000fe40000000000 */
[----:B------:R1:W-:Y:S04]  /*23f0*/  STL.U8 [R12], RZ ;  /* 0x000000ff0c007387 */ /* 0x0003e80000100000 */
[----:B------:R1:W-:Y:S04]  /*2400*/  STL.U8 [R11], RZ ;  /* 0x000000ff0b007387 */ /* 0x0003e80000100000 */
[----:B------:R1:W-:Y:S04]  /*2410*/  STL.U8 [R10], RZ ;  /* 0x000000ff0a007387 */ /* 0x0003e80000100000 */
[----:B------:R1:W-:Y:S04]  /*2420*/  STL.U8 [R9], RZ ;  /* 0x000000ff09007387 */ /* 0x0003e80000100000 */
[----:B------:R1:W-:Y:S04]  /*2430*/  STL.U8 [R8], RZ ;  /* 0x000000ff08007387 */ /* 0x0003e80000100000 */
[----:B------:R1:W-:Y:S04]  /*2440*/  STL.U8 [R7], RZ ;  /* 0x000000ff07007387 */ /* 0x0003e80000100000 */
[----:B------:R1:W-:Y:S01]  /*2450*/  STL.U8 [R5], RZ ;  /* 0x000000ff05007387 */ /* 0x0003e20000100000 */
[----:B------:R-:W-:Y:S05]  /*2460*/  @P0 BRA `(.L_x_48) ;  /* 0xfffffffc00700947 */ /* 0x000fea000383ffff */
[----:B------:R-:W-:Y:S05]  /*2470*/  BSYNC.RECONVERGENT B2 ;  /* 0x0000000000027941 */ /* 0x000fea0003800200 */
.L_x_47:
[----:B------:R-:W-:-:S07]  /*2480*/  VIADD R6, R6, 0xfffffff9 ;  /* 0xfffffff906067836 */ /* 0x000fce0000000000 */
.L_x_46:
[----:B------:R-:W-:Y:S05]  /*2490*/  BSYNC.RECONVERGENT B1 ;  /* 0x0000000000017941 */ /* 0x000fea0003800200 */
.L_x_45:
[----:B------:R-:W-:-:S13]  /*24a0*/  ISETP.NE.AND P0, PT, R16, RZ, PT ;  /* 0x000000ff1000720c */ /* 0x000fda0003f05270 */
[----:B------:R-:W-:Y:S05]  /*24b0*/  @!P0 BRA `(.L_x_44) ;  /* 0x00000008005c8947 */ /* 0x000fea0003800000 */
[----:B------:R-:W-:Y:S01]  /*24c0*/  ISETP.GE.U32.AND P0, PT, R16, 0x8, PT ;  /* 0x000000081000780c */ /* 0x000fe20003f06070 */
[----:B------:R-:W-:Y:S01]  /*24d0*/  BSSY.RECONVERGENT B1, `(.L_x_49) ;  /* 0x0000015000017945 */ /* 0x000fe20003800200 */
[----:B-1----:R-:W-:-:S04]  /*24e0*/  LOP3.LUT R13, R15, 0x7, RZ, 0xc0, !PT ;  /* 0x000000070f0d7812 */ /* 0x002fc800078ec0ff */
[----:B------:R-:W-:-:S07]  /*24f0*/  ISETP.NE.AND P1, PT, R13, RZ, PT ;  /* 0x000000ff0d00720c */ /* 0x000fce0003f25270 */
[----:B------:R-:W-:Y:S06]  /*2500*/  @!P0 BRA `(.L_x_50) ;  /* 0x0000000000448947 */ /* 0x000fec0003800000 */
[C-C-:B------:R-:W-:Y:S01]  /*2510*/  IMAD.IADD R12, R1.reuse, 0x1, R6.reuse ;  /* 0x00000001010c7824 */ /* 0x140fe200078e0206 */
[C-C-:B------:R-:W-:Y:S02]  /*2520*/  IADD3 R11, PT, PT, R1.reuse, 0x1, R6.reuse ;  /* 0x00000001010b7810 */ /* 0x140fe40007ffe006 */
[C-C-:B------:R-:W-:Y:S02]  /*2530*/  IADD3 R10, PT, PT, R1.reuse, 0x2, R6.reuse ;  /* 0x00000002010a7810 */ /* 0x140fe40007ffe006 */
[C-C-:B------:R-:W-:Y:S01]  /*2540*/  IADD3 R9, PT, PT, R1.reuse, 0x3, R6.reuse ;  /* 0x0000000301097810 */ /* 0x140fe20007ffe006 */
[----:B------:R0:W-:Y:S01]  /*2550*/  STL.U8 [R12], RZ ;  /* 0x000000ff0c007387 */ /* 0x0001e20000100000 */
[C-C-:B------:R-:W-:Y:S02]  /*2560*/  IADD3 R8, PT, PT, R1.reuse, 0x4, R6.reuse ;  /* 0x0000000401087810 */ /* 0x140fe40007ffe006 */
[C-C-:B------:R-:W-:Y:S01]  /*2570*/  IADD3 R7, PT, PT, R1.reuse, 0x5, R6.reuse ;  /* 0x0000000501077810 */ /* 0x140fe20007ffe006 */
[----:B------:R0:W-:Y:S01]  /*2580*/  STL.U8 [R11], RZ ;  /* 0x000000ff0b007387 */ /* 0x0001e20000100000 */
[----:B------:R-:W-:-:S02]  /*2590*/  IADD3 R5, PT, PT, R1, 0x6, R6 ;  /* 0x0000000601057810 */ /* 0x000fc40007ffe006 */
[----:B------:R-:W-:Y:S01]  /*25a0*/  IADD3 R3, PT, PT, R1, 0x7, R6 ;  /* 0x0000000701037810 */ /* 0x000fe20007ffe006 */
[----:B------:R0:W-:Y:S01]  /*25b0*/  STL.U8 [R10], RZ ;  /* 0x000000ff0a007387 */ /* 0x0001e20000100000 */
[----:B------:R-:W-:-:S03]  /*25c0*/  VIADD R6, R6, 0x8 ;  /* 0x0000000806067836 */ /* 0x000fc60000000000 */
[----:B------:R0:W-:Y:S04]  /*25d0*/  STL.U8 [R9], RZ ;  /* 0x000000ff09007387 */ /* 0x0001e80000100000 */
[----:B------:R0:W-:Y:S04]  /*25e0*/  STL.U8 [R8], RZ ;  /* 0x000000ff08007387 */ /* 0x0001e80000100000 */
[----:B------:R0:W-:Y:S04]  /*25f0*/  STL.U8 [R7], RZ ;  /* 0x000000ff07007387 */ /* 0x0001e80000100000 */
[----:B------:R0:W-:Y:S04]  /*2600*/  STL.U8 [R5], RZ ;  /* 0x000000ff05007387 */ /* 0x0001e80000100000 */
[----:B------:R0:W-:Y:S02]  /*2610*/  STL.U8 [R3], RZ ;  /* 0x000000ff03007387 */ /* 0x0001e40000100000 */
.L_x_50:
[----:B------:R-:W-:Y:S05]  /*2620*/  BSYNC.RECONVERGENT B1 ;  /* 0x0000000000017941 */ /* 0x000fea0003800200 */
.L_x_49:
[----:B------:R-:W-:Y:S05]  /*2630*/  @!P1 BRA `(.L_x_44) ;  /* 0x0000000400fc9947 */ /* 0x000fea0003800000 */
[----:B------:R-:W-:Y:S01]  /*2640*/  ISETP.GE.U32.AND P0, PT, R13, 0x4, PT ;  /* 0x000000040d00780c */ /* 0x000fe20003f06070 */
[----:B------:R-:W-:Y:S01]  /*2650*/  BSSY.RECONVERGENT B1, `(.L_x_51) ;  /* 0x000000d000017945 */ /* 0x000fe20003800200 */
[----:B0-----:R-:W-:-:S04]  /*2660*/  LOP3.LUT R3, R15, 0x3, RZ, 0xc0, !PT ;  /* 0x000000030f037812 */ /* 0x001fc800078ec0ff */
[----:B------:R-:W-:-:S07]  /*2670*/  ISETP.NE.AND P1, PT, R3, RZ, PT ;  /* 0x000000ff0300720c */ /* 0x000fce0003f25270 */
[----:B------:R-:W-:Y:S06]  /*2680*/  @!P0 BRA `(.L_x_52) ;  /* 0x0000000000248947 */ /* 0x000fec0003800000 */
[C-C-:B------:R-:W-:Y:S01]  /*2690*/  IMAD.IADD R5, R1.reuse, 0x1, R6.reuse ;  /* 0x0000000101057824 */ /* 0x140fe200078e0206 */
[C-C-:B------:R-:W-:Y:S02]  /*26a0*/  IADD3 R7, PT, PT, R1.reuse, 0x1, R6.reuse ;  /* 0x0000000101077810 */ /* 0x140fe40007ffe006 */
[C-C-:B------:R-:W-:Y:S02]  /*26b0*/  IADD3 R8, PT, PT, R1.reuse, 0x2, R6.reuse ;  /* 0x0000000201087810 */ /* 0x140fe40007ffe006 */
[----:B------:R-:W-:Y:S01]  /*26c0*/  IADD3 R9, PT, PT, R1, 0x3, R6 ;  /* 0x0000000301097810 */ /* 0x000fe20007ffe006 */
[----:B------:R0:W-:Y:S01]  /*26d0*/  STL.U8 [R5], RZ ;  /* 0x000000ff05007387 */ /* 0x0001e20000100000 */
[----:B------:R-:W-:-:S03]  /*26e0*/  VIADD R6, R6, 0x4 ;  /* 0x0000000406067836 */ /* 0x000fc60000000000 */
[----:B------:R0:W-:Y:S04]  /*26f0*/  STL.U8 [R7], RZ ;  /* 0x000000ff07007387 */ /* 0x0001e80000100000 */
[----:B------:R0:W-:Y:S04]  /*2700*/  STL.U8 [R8], RZ ;  /* 0x000000ff08007387 */ /* 0x0001e80000100000 */
[----:B------:R0:W-:Y:S02]  /*2710*/  STL.U8 [R9], RZ ;  /* 0x000000ff09007387 */ /* 0x0001e40000100000 */
.L_x_52:
[----:B------:R-:W-:Y:S05]  /*2720*/  BSYNC.RECONVERGENT B1 ;  /* 0x0000000000017941 */ /* 0x000fea0003800200 */
.L_x_51:
[----:B------:R-:W-:Y:S05]  /*2730*/  @!P1 BRA `(.L_x_44) ;  /* 0x0000000400bc9947 */ /* 0x000fea0003800000 */
[----:B------:R-:W-:Y:S01]  /*2740*/  BSSY.RECONVERGENT B1, `(.L_x_53) ;  /* 0x0000008000017945 */ /* 0x000fe20003800200 */
[----:B------:R-:W-:-:S07]  /*2750*/  IMAD.MOV R3, RZ, RZ, -R3 ;  /* 0x000000ffff037224 */ /* 0x000fce00078e0a03 */
.L_x_54:
[----:B0-----:R-:W-:Y:S02]  /*2760*/  IMAD.IADD R5, R1, 0x1, R6 ;  /* 0x0000000101057824 */ /* 0x001fe400078e0206 */
[----:B------:R-:W-:Y:S02]  /*2770*/  VIADD R3, R3, 0x1 ;  /* 0x0000000103037836 */ /* 0x000fe40000000000 */
[----:B------:R-:W-:Y:S01]  /*2780*/  VIADD R6, R6, 0x1 ;  /* 0x0000000106067836 */ /* 0x000fe20000000000 */
[----:B------:R1:W-:Y:S02]  /*2790*/  STL.U8 [R5], RZ ;  /* 0x000000ff05007387 */ /* 0x0003e40000100000 */
[----:B------:R-:W-:-:S13]  /*27a0*/  ISETP.NE.AND P0, PT, R3, RZ, PT ;  /* 0x000000ff0300720c */ /* 0x000fda0003f05270 */
[----:B-1----:R-:W-:Y:S05]  /*27b0*/  @P0 BRA `(.L_x_54) ;  /* 0xfffffffc00e80947 */ /* 0x002fea000383ffff */
[----:B------:R-:W-:Y:S05]  /*27c0*/  BSYNC.RECONVERGENT B1 ;  /* 0x0000000000017941 */ /* 0x000fea0003800200 */
.L_x_53:
[----:B------:R-:W-:Y:S05]  /*27d0*/  BRA `(.L_x_44) ;  /* 0x0000000400947947 */ /* 0x000fea0003800000 */
.L_x_41:
[----:B------:R-:W-:Y:S01]  /*27e0*/  ISETP.NE.AND P0, PT, R0, 0x37, PT ;  /* 0x000000370000780c */ /* 0x000fe20003f05270 */
[----:B0-----:R-:W-:-:S12]  /*27f0*/  IMAD.MOV.U32 R4, RZ, RZ, 0x38 ;  /* 0x00000038ff047424 */ /* 0x001fd800078e00ff */
[----:B------:R-:W-:Y:S05]  /*2800*/  @!P0 BRA `(.L_x_44) ;  /* 0x0000000400888947 */ /* 0x000fea0003800000 */
[C---:B------:R-:W-:Y:S01]  /*2810*/  VIADD R3, R0.reuse, 0xffffffd8 ;  /* 0xffffffd800037836 */ /* 0x040fe20000000000 */
[----:B------:R-:W-:Y:S01]  /*2820*/  IADD3 R15, PT, PT, -R0, 0x37, RZ ;  /* 0x00000037000f7810 */ /* 0x000fe20007ffe1ff */
[----:B------:R-:W-:Y:S03]  /*2830*/  BSSY.RECONVERGENT B1, `(.L_x_55) ;  /* 0x000002e000017945 */ /* 0x000fe60003800200 */
[----:B------:R-:W-:Y:S02]  /*2840*/  ISETP.GE.U32.AND P0, PT, R3, 0xf, PT ;  /* 0x0000000f0300780c */ /* 0x000fe40003f06070 */
[----:B------:R-:W-:-:S11]  /*2850*/  LOP3.LUT R16, R15, 0xf, RZ, 0xc0, !PT ;  /* 0x0000000f0f107812 */ /* 0x000fd600078ec0ff */
[----:B------:R-:W-:Y:S05]  /*2860*/  @!P0 BRA `(.L_x_56) ;  /* 0x0000000000a88947 */ /* 0x000fea0003800000 */
[----:B------:R-:W-:Y:S01]  /*2870*/  LOP3.LUT R3, R15, 0xfffffff0, RZ, 0xc0, !PT ;  /* 0xfffffff00f037812 */ /* 0x000fe200078ec0ff */
[----:B------:R-:W-:Y:S01]  /*2880*/  BSSY.RECONVERGENT B2, `(.L_x_57) ;  /* 0x0000027000027945 */ /* 0x000fe20003800200 */
[----:B------:R-:W-:-:S03]  /*2890*/  VIADD R6, R0, 0x8 ;  /* 0x0000000800067836 */ /* 0x000fc60000000000 */
[----:B------:R-:W-:-:S07]  /*28a0*/  IMAD.MOV R3, RZ, RZ, -R3 ;  /* 0x000000ffff037224 */ /* 0x000fce00078e0a03 */
.L_x_58:
        /* <DEDUP_REMOVED lines=37> */
.L_x_57:
[----:B------:R-:W-:-:S07]  /*2b00*/  VIADD R6, R6, 0xfffffff9 ;  /* 0xfffffff906067836 */ /* 0x000fce0000000000 */
.L_x_56:
[----:B------:R-:W-:Y:S05]  /*2b10*/  BSYNC.RECONVERGENT B1 ;  /* 0x0000000000017941 */ /* 0x000fea0003800200 */
.L_x_55:
        /* <DEDUP_REMOVED lines=24> */
.L_x_60:
[----:B------:R-:W-:Y:S05]  /*2ca0*/  BSYNC.RECONVERGENT B1 ;  /* 0x0000000000017941 */ /* 0x000fea0003800200 */
.L_x_59:
        /* <DEDUP_REMOVED lines=15> */
.L_x_62:
[----:B------:R-:W-:Y:S05]  /*2da0*/  BSYNC.RECONVERGENT B1 ;  /* 0x0000000000017941 */ /* 0x000fea0003800200 */
.L_x_61:
[----:B------:R-:W-:Y:S05]  /*2db0*/  @!P1 BRA `(.L_x_44) ;  /* 0x00000000001c9947 */ /* 0x000fea0003800000 */
[----:B------:R-:W-:-:S07]  /*2dc0*/  IMAD.MOV R3, RZ, RZ, -R3 ;  /* 0x000000ffff037224 */ /* 0x000fce00078e0a03 */
.L_x_63:
[----:B0-----:R-:W-:Y:S02]  /*2dd0*/  IMAD.IADD R5, R1, 0x1, R6 ;  /* 0x0000000101057824 */ /* 0x001fe400078e0206 */
[----:B------:R-:W-:Y:S02]  /*2de0*/  VIADD R3, R3, 0x1 ;  /* 0x0000000103037836 */ /* 0x000fe40000000000 */
[----:B------:R-:W-:Y:S01]  /*2df0*/  VIADD R6, R6, 0x1 ;  /* 0x0000000106067836 */ /* 0x000fe20000000000 */
[----:B------:R2:W-:Y:S02]  /*2e00*/  STL.U8 [R5], RZ ;  /* 0x000000ff05007387 */ /* 0x0005e40000100000 */
[----:B------:R-:W-:-:S13]  /*2e10*/  ISETP.NE.AND P0, PT, R3, RZ, PT ;  /* 0x000000ff0300720c */ /* 0x000fda0003f05270 */
[----:B--2---:R-:W-:Y:S05]  /*2e20*/  @P0 BRA `(.L_x_63) ;  /* 0xfffffffc00e80947 */ /* 0x004fea000383ffff */
.L_x_44:
[----:B------:R-:W-:Y:S05]  /*2e30*/  BSYNC.RECONVERGENT B0 ;  /* 0x0000000000007941 */ /* 0x000fea0003800200 */
.L_x_40:
[----:B01----:R-:W0:Y:S01]  /*2e40*/  LDC.64 R8, c[0x0][0x3e8] ;  /* 0x0000fa00ff087b82 */ /* 0x003e220000000a00 */
[----:B------:R-:W-:Y:S01]  /*2e50*/  USHF.R.S32.HI UR4, URZ, 0x1f, UR8 ;  /* 0x0000001fff047899 */ /* 0x000fe20008011408 */
[----:B------:R-:W-:Y:S01]  /*2e60*/  IMAD.IADD R22, R1, 0x1, R4 ;  /* 0x0000000101167824 */ /* 0x000fe200078e0204 */
[----:B------:R-:W1:Y:S01]  /*2e70*/  LDCU.128 UR12, c[0x0][0x390] ;  /* 0x00007200ff0c77ac */ /* 0x000e620008000c00 */
[----:B------:R-:W2:Y:S01]  /*2e80*/  LDCU.128 UR16, c[0x3][URZ] ;  /* 0x00c00000ff1077ac */ /* 0x000ea20008000c00 */
[----:B------:R-:W3:Y:S01]  /*2e90*/  LDCU.128 UR20, c[0x3][0x40] ;  /* 0x00c00800ff1477ac */ /* 0x000ee20008000c00 */
[----:B0-----:R-:W-:-:S04]  /*2ea0*/  IADD3 R8, P0, P1, R8, UR8, R2 ;  /* 0x0000000808087c10 */ /* 0x001fc8000f91e002 */
[----:B------:R-:W-:Y:S01]  /*2eb0*/  IADD3.X R9, PT, PT, R9, UR4, RZ, P0, P1 ;  /* 0x0000000409097c10 */ /* 0x000fe200087e24ff */
[----:B------:R-:W-:-:S03]  /*2ec0*/  IMAD.SHL.U32 R25, R8, 0x8, RZ ;  /* 0x0000000808197824 */ /* 0x000fc600078e00ff */
[--C-:B------:R-:W-:Y:S02]  /*2ed0*/  SHF.R.U32.HI R23, RZ, 0x15, R9.reuse ;  /* 0x00000015ff177819 */ /* 0x100fe40000011609 */
[--C-:B------:R-:W-:Y:S01]  /*2ee0*/  SHF.R.U32.HI R2, RZ, 0xd, R9.reuse ;  /* 0x0000000dff027819 */ /* 0x100fe20000011609 */
[----:B------:R-:W-:Y:S01]  /*2ef0*/  STL.U8 [R22+0x7], R25 ;  /* 0x0000071916007387 */ /* 0x000fe20000100000 */
[--C-:B------:R-:W-:Y:S02]  /*2f00*/  SHF.R.U32.HI R7, RZ, 0x5, R9.reuse ;  /* 0x00000005ff077819 */ /* 0x100fe40000011609 */
[C-C-:B------:R-:W-:Y:S01]  /*2f10*/  SHF.R.U64 R6, R8.reuse, 0x1d, R9.reuse ;  /* 0x0000001d08067819 */ /* 0x140fe20000001209 */
[----:B------:R-:W-:Y:S01]  /*2f20*/  STL.U8 [R22], R23 ;  /* 0x0000001716007387 */ /* 0x000fe20000100000 */
[C-C-:B------:R-:W-:Y:S02]  /*2f30*/  SHF.R.U64 R5, R8.reuse, 0x15, R9.reuse ;  /* 0x0000001508057819 */ /* 0x140fe40000001209 */
[C-C-:B------:R-:W-:Y:S01]  /*2f40*/  SHF.R.U64 R3, R8.reuse, 0xd, R9.reuse ;  /* 0x0000000d08037819 */ /* 0x140fe20000001209 */
[----:B------:R-:W-:Y:S01]  /*2f50*/  STL.U8 [R22+0x1], R2 ;  /* 0x0000010216007387 */ /* 0x000fe20000100000 */
[----:B------:R-:W-:-:S03]  /*2f60*/  SHF.R.U64 R4, R8, 0x5, R9 ;  /* 0x0000000508047819 */ /* 0x000fc60000001209 */
[----:B------:R-:W-:Y:S04]  /*2f70*/  STL.U8 [R22+0x2], R7 ;  /* 0x0000020716007387 */ /* 0x000fe80000100000 */
[----:B------:R0:W-:Y:S04]  /*2f80*/  STL.U8 [R22+0x3], R6 ;  /* 0x0000030616007387 */ /* 0x0001e80000100000 */
[----:B------:R-:W-:Y:S04]  /*2f90*/  STL.U8 [R22+0x4], R5 ;  /* 0x0000040516007387 */ /* 0x000fe80000100000 */
[----:B------:R-:W-:Y:S01]  /*2fa0*/  STL.U8 [R22+0x5], R3 ;  /* 0x0000050316007387 */ /* 0x000fe20000100000 */
[----:B0-----:R-:W0:Y:S03]  /*2fb0*/  LDC.64 R6, c[0x0][0x388] ;  /* 0x0000e200ff067b82 */ /* 0x001e260000000a00 */
[----:B------:R4:W-:Y:S04]  /*2fc0*/  STL.U8 [R22+0x6], R4 ;  /* 0x0000060416007387 */ /* 0x0009e80000100000 */
[----:B------:R-:W5:Y:S04]  /*2fd0*/  LDL.128 R16, [R1] ;  /* 0x0000000001107983 */ /* 0x000f680000100c00 */
[----:B------:R-:W3:Y:S04]  /*2fe0*/  LDL.128 R12, [R1+0x10] ;  /* 0x00001000010c7983 */ /* 0x000ee80000100c00 */
[----:B------:R-:W3:Y:S01]  /*2ff0*/  LDL.128 R8, [R1+0x20] ;  /* 0x0000200001087983 */ /* 0x000ee20000100c00 */
[----:B-1----:R-:W-:Y:S01]  /*3000*/  USHF.R.W.U32 UR4, UR12, 0x6, UR12 ;  /* 0x000000060c047899 */ /* 0x002fe20008001e0c */
[----:B--2---:R-:W-:Y:S01]  /*3010*/  IMAD.U32 R29, RZ, RZ, UR16 ;  /* 0x00000010ff1d7e24 */ /* 0x004fe2000f8e00ff */
[----:B------:R-:W-:Y:S01]  /*3020*/  USHF.R.W.U32 UR6, UR12, 0xb, UR12 ;  /* 0x0000000b0c067899 */ /* 0x000fe20008001e0c */
[----:B------:R-:W2:Y:S01]  /*3030*/  LDL.128 R24, [R1+0x30] ;  /* 0x0000300001187983 */ /* 0x000ea20000100c00 */
[----:B------:R-:W-:-:S02]  /*3040*/  USHF.R.W.U32 UR7, UR12, 0x19, UR12 ;  /* 0x000000190c077899 */ /* 0x000fc40008001e0c */
[----:B------:R-:W-:Y:S02]  /*3050*/  ULOP3.LUT UR8, UR12, UR14, UR13, 0xac, !UPT ;  /* 0x0000000e0c087292 */ /* 0x000fe4000f8eac0d */
[----:B------:R-:W-:-:S04]  /*3060*/  ULOP3.LUT UR4, UR7, UR6, UR4, 0x96, !UPT ;  /* 0x0000000607047292 */ /* 0x000fc8000f8e9604 */
[----:B------:R-:W-:Y:S01]  /*3070*/  UIADD3 UR4, UPT, UPT, UR4, UR15, UR8 ;  /* 0x0000000f04047290 */ /* 0x000fe2000fffe008 */
[----:B------:R-:W-:Y:S02]  /*3080*/  IMAD.U32 R31, RZ, RZ, UR12 ;  /* 0x0000000cff1f7e24 */ /* 0x000fe4000f8e00ff */
[----:B------:R-:W-:Y:S01]  /*3090*/  IMAD.U32 R41, RZ, RZ, UR12 ;  /* 0x0000000cff297e24 */ /* 0x000fe2000f8e00ff */
[C---:B-----5:R-:W-:Y:S02]  /*30a0*/  PRMT R2, R16.reuse, 0x7771, RZ ;  /* 0x0000777110027816 */ /* 0x060fe400000000ff */
[C---:B----4-:R-:W-:Y:S02]  /*30b0*/  PRMT R4, R16.reuse, 0x7772, RZ ;  /* 0x0000777210047816 */ /* 0x050fe400000000ff */
[----:B------:R-:W-:Y:S01]  /*30c0*/  PRMT R28, R16, 0x7773, RZ ;  /* 0x00007773101c7816 */ /* 0x000fe200000000ff */
[----:B------:R-:W-:Y:S01]  /*30d0*/  IMAD.U32 R3, R2, 0x10000, RZ ;  /* 0x0001000002037824 */ /* 0x000fe200078e00ff */
[----:B------:R-:W-:Y:S01]  /*30e0*/  PRMT R2, R16, 0x7770, RZ ;  /* 0x0000777010027816 */ /* 0x000fe200000000ff */
[----:B------:R-:W-:-:S03]  /*30f0*/  IMAD.SHL.U32 R4, R4, 0x100, RZ ;  /* 0x0000010004047824 */ /* 0x000fc600078e00ff */
[----:B------:R-:W-:-:S05]  /*3100*/  LOP3.LUT R3, R3, 0xff0000, RZ, 0xc0, !PT ;  /* 0x00ff000003037812 */ /* 0x000fca00078ec0ff */
[----:B------:R-:W-:Y:S01]  /*3110*/  IMAD R3, R2, 0x1000000, R3 ;  /* 0x0100000002037824 */ /* 0x000fe200078e0203 */
[----:B------:R-:W-:-:S04]  /*3120*/  PRMT R2, R17, 0x7771, RZ ;  /* 0x0000777111027816 */ /* 0x000fc800000000ff */
[----:B------:R-:W-:Y:S01]  /*3130*/  LOP3.LUT R28, R28, R3, R4, 0xfe, !PT ;  /* 0x000000031c1c7212 */ /* 0x000fe200078efe04 */
[----:B------:R-:W-:-:S03]  /*3140*/  IMAD.U32 R2, R2, 0x10000, RZ ;  /* 0x0001000002027824 */ /* 0x000fc600078e00ff */
[----:B------:R-:W-:Y:S02]  /*3150*/  IADD3 R16, PT, PT, R28, UR4, R29 ;  /* 0x000000041c107c10 */ /* 0x000fe4000fffe01d */
[----:B------:R-:W-:Y:S02]  /*3160*/  PRMT R3, R17, 0x7770, RZ ;  /* 0x0000777011037816 */ /* 0x000fe400000000ff */
[----:B------:R-:W-:Y:S01]  /*3170*/  LOP3.LUT R4, R2, 0xff0000, RZ, 0xc0, !PT ;  /* 0x00ff000002047812 */ /* 0x000fe200078ec0ff */
[----:B0-----:R-:W-:-:S04]  /*3180*/  IMAD.IADD R2, R16, 0x1, R7 ;  /* 0x0000000110027824 */ /* 0x001fc800078e0207 */
[----:B------:R-:W-:Y:S01]  /*3190*/  IMAD R4, R3, 0x1000000, R4 ;  /* 0x0100000003047824 */ /* 0x000fe200078e0204 */
[----:B------:R-:W-:Y:S02]  /*31a0*/  PRMT R3, R17, 0x7772, RZ ;  /* 0x0000777211037816 */ /* 0x000fe400000000ff */
[C-C-:B------:R-:W-:Y:S02]  /*31b0*/  SHF.R.W.U32 R5, R2.reuse, 0x6, R2.reuse ;  /* 0x0000000602057819 */ /* 0x140fe40000001e02 */
[C-C-:B------:R-:W-:Y:S02]  /*31c0*/  SHF.R.W.U32 R22, R2.reuse, 0xb, R2.reuse ;  /* 0x0000000b02167819 */ /* 0x140fe40000001e02 */
[----:B------:R-:W-:Y:S01]  /*31d0*/  SHF.R.W.U32 R23, R2, 0x19, R2 ;  /* 0x0000001902177819 */ /* 0x000fe20000001e02 */
[----:B------:R-:W-:Y:S01]  /*31e0*/  IMAD.SHL.U32 R3, R3, 0x100, RZ ;  /* 0x0000010003037824 */ /* 0x000fe200078e00ff */
[----:B------:R-:W-:Y:S02]  /*31f0*/  PRMT R17, R17, 0x7773, RZ ;  /* 0x0000777311117816 */ /* 0x000fe400000000ff */
[----:B------:R-:W-:-:S02]  /*3200*/  LOP3.LUT R5, R23, R22, R5, 0x96, !PT ;  /* 0x0000001617057212 */ /* 0x000fc400078e9605 */
[----:B------:R-:W-:Y:S02]  /*3210*/  LOP3.LUT R22, R2, UR13, R31, 0xac, !PT ;  /* 0x0000000d02167c12 */ /* 0x000fe4000f8eac1f */
[----:B------:R-:W-:Y:S02]  /*3220*/  LOP3.LUT R3, R17, R4, R3, 0xfe, !PT ;  /* 0x0000000411037212 */ /* 0x000fe400078efe03 */
[----:B------:R-:W-:Y:S02]  /*3230*/  IADD3 R30, PT, PT, R5, UR14, R22 ;  /* 0x0000000e051e7c10 */ /* 0x000fe4000fffe016 */
[----:B------:R-:W-:Y:S01]  /*3240*/  PRMT R32, R18, 0x7771, RZ ;  /* 0x0000777112207816 */ /* 0x000fe200000000ff */
[----:B------:R-:W0:Y:S01]  /*3250*/  LDC.64 R4, c[0x0][0x380] ;  /* 0x0000e000ff047b82 */ /* 0x000e220000000a00 */
[----:B------:R-:W-:-:S03]  /*3260*/  IADD3 R23, PT, PT, R3, UR17, R30 ;  /* 0x0000001103177c10 */ /* 0x000fc6000fffe01e */
[----:B------:R-:W-:Y:S02]  /*3270*/  IMAD.U32 R32, R32, 0x10000, RZ ;  /* 0x0001000020207824 */ /* 0x000fe400078e00ff */
[----:B------:R-:W-:Y:S01]  /*3280*/  IMAD.IADD R33, R23, 0x1, R6 ;  /* 0x0000000117217824 */ /* 0x000fe200078e0206 */
[----:B------:R-:W-:Y:S01]  /*3290*/  PRMT R31, R19, 0x7771, RZ ;  /* 0x00007771131f7816 */ /* 0x000fe200000000ff */
[----:B------:R-:W-:Y:S01]  /*32a0*/  USHF.R.W.U32 UR4, UR12, 0x6, UR12 ;  /* 0x000000060c047899 */ /* 0x000fe20008001e0c */
[C---:B------:R-:W-:Y:S02]  /*32b0*/  PRMT R34, R18.reuse, 0x7770, RZ ;  /* 0x0000777012227816 */ /* 0x040fe400000000ff */
[----:B------:R-:W-:Y:S02]  /*32c0*/  PRMT R22, R18, 0x7772, RZ ;  /* 0x0000777212167816 */ /* 0x000fe400000000ff */
[----:B------:R-:W-:Y:S02]  /*32d0*/  LOP3.LUT R35, R32, 0xff0000, RZ, 0xc0, !PT ;  /* 0x00ff000020237812 */ /* 0x000fe400078ec0ff */
[----:B------:R-:W-:-:S02]  /*32e0*/  SHF.R.W.U32 R32, R33, 0x6, R33 ;  /* 0x0000000621207819 */ /* 0x000fc40000001e21 */
[C-C-:B------:R-:W-:Y:S02]  /*32f0*/  SHF.R.W.U32 R37, R33.reuse, 0xb, R33.reuse ;  /* 0x0000000b21257819 */ /* 0x140fe40000001e21 */
[----:B------:R-:W-:Y:S01]  /*3300*/  SHF.R.W.U32 R36, R33, 0x19, R33 ;  /* 0x0000001921247819 */ /* 0x000fe20000001e21 */
[----:B------:R-:W-:Y:S01]  /*3310*/  IMAD.U32 R31, R31, 0x10000, RZ ;  /* 0x000100001f1f7824 */ /* 0x000fe200078e00ff */
[----:B------:R-:W-:Y:S01]  /*3320*/  ULOP3.LUT UR4, UR7, UR6, UR4, 0x96, !UPT ;  /* 0x0000000607047292 */ /* 0x000fe2000f8e9604 */
[----:B------:R-:W-:Y:S01]  /*3330*/  IMAD R35, R34, 0x1000000, R35 ;  /* 0x0100000022237824 */ /* 0x000fe200078e0223 */
[----:B------:R-:W-:Y:S01]  /*3340*/  LOP3.LUT R32, R36, R37, R32, 0x96, !PT ;  /* 0x0000002524207212 */ /* 0x000fe200078e9620 */
[----:B------:R-:W-:Y:S01]  /*3350*/  IMAD.SHL.U32 R22, R22, 0x100, RZ ;  /* 0x0000010016167824 */ /* 0x000fe200078e00ff */
[----:B------:R-:W-:Y:S02]  /*3360*/  PRMT R18, R18, 0x7773, RZ ;  /* 0x0000777312127816 */ /* 0x000fe400000000ff */
[----:B------:R-:W-:Y:S01]  /*3370*/  LOP3.LUT R37, R33, UR12, R2, 0xac, !PT ;  /* 0x0000000c21257c12 */ /* 0x000fe2000f8eac02 */
[----:B------:R-:W-:Y:S01]  /*3380*/  UIADD3 UR8, UPT, UPT, UR4, UR15, UR8 ;  /* 0x0000000f04087290 */ /* 0x000fe2000fffe008 */
[----:B------:R-:W-:-:S02]  /*3390*/  PRMT R30, R19, 0x7770, RZ ;  /* 0x00007770131e7816 */ /* 0x000fc400000000ff */
[----:B------:R-:W-:Y:S02]  /*33a0*/  PRMT R17, R19, 0x7772, RZ ;  /* 0x0000777213117816 */ /* 0x000fe400000000ff */
[----:B------:R-:W-:Y:S02]  /*33b0*/  LOP3.LUT R31, R31, 0xff0000, RZ, 0xc0, !PT ;  /* 0x00ff00001f1f7812 */ /* 0x000fe400078ec0ff */
[----:B------:R-:W-:Y:S02]  /*33c0*/  LOP3.LUT R18, R18, R35, R22, 0xfe, !PT ;  /* 0x0000002312127212 */ /* 0x000fe400078efe16 */
[----:B------:R-:W-:Y:S01]  /*33d0*/  IADD3 R37, PT, PT, R32, UR13, R37 ;  /* 0x0000000d20257c10 */ /* 0x000fe2000fffe025 */
[----:B------:R-:W-:Y:S01]  /*33e0*/  IMAD R30, R30, 0x1000000, R31 ;  /* 0x010000001e1e7824 */ /* 0x000fe200078e021f */
[----:B------:R-:W-:Y:S01]  /*33f0*/  PRMT R19, R19, 0x7773, RZ ;  /* 0x0000777313137816 */ /* 0x000fe200000000ff */
[----:B------:R-:W-:Y:S01]  /*3400*/  IMAD.SHL.U32 R17, R17, 0x100, RZ ;  /* 0x0000010011117824 */ /* 0x000fe200078e00ff */
[----:B------:R-:W-:Y:S01]  /*3410*/  IADD3 R32, PT, PT, R28, UR8, R29 ;  /* 0x000000081c207c10 */ /* 0x000fe2000fffe01d */
[----:B------:R-:W-:Y:S01]  /*3420*/  ULOP3.LUT UR6, UR12, UR14, UR13, 0xac, !UPT ;  /* 0x0000000e0c067292 */ /* 0x000fe2000f8eac0d */
[----:B------:R-:W-:Y:S01]  /*3430*/  IADD3 R22, PT, PT, R18, UR18, R37 ;  /* 0x0000001212167c10 */ /* 0x000fe2000fffe025 */
[----:B------:R-:W1:Y:S01]  /*3440*/  LDCU.128 UR8, c[0x3][0x10] ;  /* 0x00c00200ff0877ac */ /* 0x000e620008000c00 */
[----:B------:R-:W-:Y:S01]  /*3450*/  LOP3.LUT R17, R19, R30, R17, 0xfe, !PT ;  /* 0x0000001e13117212 */ /* 0x000fe200078efe11 */
[----:B------:R-:W-:-:S02]  /*3460*/  IMAD.IADD R32, R32, 0x1, R7 ;  /* 0x0000000120207824 */ /* 0x000fc400078e0207 */
[----:B0-----:R-:W-:Y:S01]  /*3470*/  IMAD.IADD R19, R22, 0x1, R5 ;  /* 0x0000000116137824 */ /* 0x001fe200078e0205 */
[C-C-:B------:R-:W-:Y:S02]  /*3480*/  SHF.R.W.U32 R31, R4.reuse, 0x2, R4.reuse ;  /* 0x00000002041f7819 */ /* 0x140fe40000001e04 */
[C-C-:B------:R-:W-:Y:S02]  /*3490*/  SHF.R.W.U32 R34, R4.reuse, 0xd, R4.reuse ;  /* 0x0000000d04227819 */ /* 0x140fe40000001e04 */
[----:B------:R-:W-:Y:S02]  /*34a0*/  SHF.R.W.U32 R35, R4, 0x16, R4 ;  /* 0x0000001604237819 */ /* 0x000fe40000001e04 */
[C-C-:B------:R-:W-:Y:S02]  /*34b0*/  SHF.R.W.U32 R30, R32.reuse, 0x6, R32.reuse ;  /* 0x00000006201e7819 */ /* 0x140fe40000001e20 */
[C-C-:B------:R-:W-:Y:S02]  /*34c0*/  SHF.R.W.U32 R39, R32.reuse, 0xb, R32.reuse ;  /* 0x0000000b20277819 */ /* 0x140fe40000001e20 */
[----:B------:R-:W-:-:S02]  /*34d0*/  SHF.R.W.U32 R40, R32, 0x19, R32 ;  /* 0x0000001920287819 */ /* 0x000fc40000001e20 */
[C-C-:B------:R-:W-:Y:S02]  /*34e0*/  SHF.R.W.U32 R36, R19.reuse, 0x6, R19.reuse ;  /* 0x0000000613247819 */ /* 0x140fe40000001e13 */
[C-C-:B------:R-:W-:Y:S02]  /*34f0*/  SHF.R.W.U32 R37, R19.reuse, 0xb, R19.reuse ;  /* 0x0000000b13257819 */ /* 0x140fe40000001e13 */
[----:B------:R-:W-:Y:S01]  /*3500*/  SHF.R.W.U32 R38, R19, 0x19, R19 ;  /* 0x0000001913267819 */ /* 0x000fe20000001e13 */
[----:B------:R-:W-:Y:S01]  /*3510*/  UIADD3 UR6, UPT, UPT, UR4, UR15, UR6 ;  /* 0x0000000f04067290 */ /* 0x000fe2000fffe006 */
[----:B------:R-:W-:Y:S01]  /*3520*/  LOP3.LUT R30, R40, R39, R30, 0x96, !PT ;  /* 0x00000027281e7212 */ /* 0x000fe200078e961e */
[----:B------:R-:W0:Y:S01]  /*3530*/  LDCU UR4, c[0x3][0xf0] ;  /* 0x00c01e00ff0477ac */ /* 0x000e220008000800 */
[----:B------:R-:W-:Y:S02]  /*3540*/  LOP3.LUT R31, R35, R34, R31, 0x96, !PT ;  /* 0x00000022231f7212 */ /* 0x000fe400078e961f */
[----:B------:R-:W-:-:S02]  /*3550*/  LOP3.LUT R36, R38, R37, R36, 0x96, !PT ;  /* 0x0000002526247212 */ /* 0x000fc400078e9624 */
[C-C-:B------:R-:W-:Y:S02]  /*3560*/  SHF.R.W.U32 R34, R4.reuse, 0x2, R4.reuse ;  /* 0x0000000204227819 */ /* 0x140fe40000001e04 */
[C-C-:B------:R-:W-:Y:S02]  /*3570*/  SHF.R.W.U32 R39, R4.reuse, 0xd, R4.reuse ;  /* 0x0000000d04277819 */ /* 0x140fe40000001e04 */
[--C-:B------:R-:W-:Y:S02]  /*3580*/  SHF.R.W.U32 R38, R4, 0x16, R4.reuse ;  /* 0x0000001604267819 */ /* 0x100fe40000001e04 */
[----:B------:R-:W-:Y:S02]  /*3590*/  LOP3.LUT R35, R5, R6, R4, 0xe8, !PT ;  /* 0x0000000605237212 */ /* 0x000fe400078ee804 */
[----:B------:R-:W-:Y:S02]  /*35a0*/  LOP3.LUT R37, R2, R19, R33, 0xb8, !PT ;  /* 0x0000001302257212 */ /* 0x000fe400078eb821 */
[----:B------:R-:W-:-:S02]  /*35b0*/  LOP3.LUT R34, R38, R39, R34, 0x96, !PT ;  /* 0x0000002726227212 */ /* 0x000fc400078e9622 */
[----:B------:R-:W-:Y:S02]  /*35c0*/  IADD3 R31, PT, PT, R31, R16, R35 ;  /* 0x000000101f1f7210 */ /* 0x000fe40007ffe023 */
[----:B------:R-:W-:Y:S02]  /*35d0*/  IADD3 R38, PT, PT, R36, UR12, R37 ;  /* 0x0000000c24267c10 */ /* 0x000fe4000fffe025 */
[----:B------:R-:W-:Y:S02]  /*35e0*/  LOP3.LUT R39, R5, R6, R4, 0xe8, !PT ;  /* 0x0000000605277212 */ /* 0x000fe400078ee804 */
[----:B---3--:R-:W-:Y:S02]  /*35f0*/  PRMT R16, R12, 0x7771, RZ ;  /* 0x000077710c107816 */ /* 0x008fe400000000ff */
[----:B------:R-:W-:Y:S01]  /*3600*/  IADD3 R35, PT, PT, R28, UR6, R29 ;  /* 0x000000061c237c10 */ /* 0x000fe2000fffe01d */
[----:B------:R-:W3:Y:S01]  /*3610*/  LDCU.64 UR6, c[0x3][0xf8] ;  /* 0x00c01f00ff0677ac */ /* 0x000ee20008000a00 */
[----:B------:R-:W-:-:S02]  /*3620*/  IADD3 R29, PT, PT, R17, UR19, R38 ;  /* 0x00000013111d7c10 */ /* 0x000fc4000fffe026 */
[----:B------:R-:W-:Y:S01]  /*3630*/  IADD3 R34, PT, PT, R34, R35, R39 ;  /* 0x0000002322227210 */ /* 0x000fe20007ffe027 */
[----:B------:R-:W-:Y:S01]  /*3640*/  IMAD.U32 R35, R16, 0x10000, RZ ;  /* 0x0001000010237824 */ /* 0x000fe200078e00ff */
[C-C-:B------:R-:W-:Y:S02]  /*3650*/  SHF.R.W.U32 R36, R31.reuse, 0x2, R31.reuse ;  /* 0x000000021f247819 */ /* 0x140fe40000001e1f */
[C-C-:B------:R-:W-:Y:S02]  /*3660*/  SHF.R.W.U32 R37, R31.reuse, 0xd, R31.reuse ;  /* 0x0000000d1f257819 */ /* 0x140fe40000001e1f */
[----:B------:R-:W-:Y:S01]  /*3670*/  SHF.R.W.U32 R38, R31, 0x16, R31 ;  /* 0x000000161f267819 */ /* 0x000fe20000001e1f */
[----:B------:R-:W-:-:S03]  /*3680*/  IMAD.IADD R16, R29, 0x1, R4 ;  /* 0x000000011d107824 */ /* 0x000fc600078e0204 */
[----:B------:R-:W-:Y:S02]  /*3690*/  LOP3.LUT R36, R38, R37, R36, 0x96, !PT ;  /* 0x0000002526247212 */ /* 0x000fe400078e9624 */
[----:B------:R-:W-:Y:S02]  /*36a0*/  LOP3.LUT R37, R35, 0xff0000, RZ, 0xc0, !PT ;  /* 0x00ff000023257812 */ /* 0x000fe400078ec0ff */
[----:B------:R-:W-:Y:S02]  /*36b0*/  PRMT R38, R12, 0x7770, RZ ;  /* 0x000077700c267816 */ /* 0x000fe400000000ff */
[C-C-:B------:R-:W-:Y:S02]  /*36c0*/  SHF.R.W.U32 R35, R16.reuse, 0x6, R16.reuse ;  /* 0x0000000610237819 */ /* 0x140fe40000001e10 */
[--C-:B------:R-:W-:Y:S01]  /*36d0*/  SHF.R.W.U32 R40, R16, 0xb, R16.reuse ;  /* 0x0000000b10287819 */ /* 0x100fe20000001e10 */
[----:B------:R-:W-:Y:S01]  /*36e0*/  IMAD R38, R38, 0x1000000, R37 ;  /* 0x0100000026267824 */ /* 0x000fe200078e0225 */
[----:B------:R-:W-:-:S02]  /*36f0*/  SHF.R.W.U32 R39, R16, 0x19, R16 ;  /* 0x0000001910277819 */ /* 0x000fc40000001e10 */
[C---:B------:R-:W-:Y:S02]  /*3700*/  PRMT R37, R12.reuse, 0x7772, RZ ;  /* 0x000077720c257816 */ /* 0x040fe400000000ff */
[----:B------:R-:W-:Y:S02]  /*3710*/  LOP3.LUT R35, R39, R40, R35, 0x96, !PT ;  /* 0x0000002827237212 */ /* 0x000fe400078e9623 */
[----:B------:R-:W-:Y:S01]  /*3720*/  LOP3.LUT R40, R33, R16, R19, 0xb8, !PT ;  /* 0x0000001021287212 */ /* 0x000fe200078eb813 */
[----:B------:R-:W-:Y:S01]  /*3730*/  IMAD.SHL.U32 R33, R37, 0x100, RZ ;  /* 0x0000010025217824 */ /* 0x000fe200078e00ff */
[----:B------:R-:W-:Y:S02]  /*3740*/  PRMT R12, R12, 0x7773, RZ ;  /* 0x000077730c0c7816 */ /* 0x000fe400000000ff */
[----:B------:R-:W-:Y:S02]  /*3750*/  LOP3.LUT R39, R4, R5, R31, 0xe8, !PT ;  /* 0x0000000504277212 */ /* 0x000fe400078ee81f */
[----:B------:R-:W-:-:S02]  /*3760*/  IADD3 R35, PT, PT, R35, R40, R2 ;  /* 0x0000002823237210 */ /* 0x000fc40007ffe002 */
[----:B------:R-:W-:Y:S02]  /*3770*/  LOP3.LUT R2, R12, R38, R33, 0xfe, !PT ;  /* 0x000000260c027212 */ /* 0x000fe400078efe21 */
[----:B------:R-:W-:Y:S02]  /*3780*/  LOP3.LUT R37, R32, UR13, R41, 0xac, !PT ;  /* 0x0000000d20257c12 */ /* 0x000fe4000f8eac29 */
[----:B------:R-:W-:Y:S02]  /*3790*/  PRMT R12, R13, 0x7771, RZ ;  /* 0x000077710d0c7816 */ /* 0x000fe400000000ff */
[----:B------:R-:W-:Y:S02]  /*37a0*/  IADD3 R32, PT, PT, R36, R23, R39 ;  /* 0x0000001724207210 */ /* 0x000fe40007ffe027 */
[----:B-1----:R-:W-:Y:S01]  /*37b0*/  IADD3 R33, PT, PT, R2, UR8, R35 ;  /* 0x0000000802217c10 */ /* 0x002fe2000fffe023 */
[----:B------:R-:W-:Y:S01]  /*37c0*/  IMAD.U32 R12, R12, 0x10000, RZ ;  /* 0x000100000c0c7824 */ /* 0x000fe200078e00ff */
[----:B------:R-:W-:-:S02]  /*37d0*/  SHF.R.W.U32 R23, R32, 0x2, R32 ;  /* 0x0000000220177819 */ /* 0x000fc40000001e20 */
[C-C-:B------:R-:W-:Y:S02]  /*37e0*/  SHF.R.W.U32 R36, R32.reuse, 0xd, R32.reuse ;  /* 0x0000000d20247819 */ /* 0x140fe40000001e20 */
[----:B------:R-:W-:Y:S02]  /*37f0*/  SHF.R.W.U32 R35, R32, 0x16, R32 ;  /* 0x0000001620237819 */ /* 0x000fe40000001e20 */
[----:B------:R-:W-:Y:S01]  /*3800*/  IADD3 R40, PT, PT, R30, UR14, R37 ;  /* 0x0000000e1e287c10 */ /* 0x000fe2000fffe025 */
[----:B------:R-:W-:Y:S01]  /*3810*/  IMAD.IADD R30, R34, 0x1, R33 ;  /* 0x00000001221e7824 */ /* 0x000fe200078e0221 */
[----:B------:R-:W-:Y:S02]  /*3820*/  LOP3.LUT R23, R35, R36, R23, 0x96, !PT ;  /* 0x0000002423177212 */ /* 0x000fe400078e9617 */
[----:B------:R-:W-:Y:S02]  /*3830*/  LOP3.LUT R35, R12, 0xff0000, RZ, 0xc0, !PT ;  /* 0x00ff00000c237812 */ /* 0x000fe400078ec0ff */
[----:B------:R-:W-:-:S02]  /*3840*/  PRMT R34, R13, 0x7770, RZ ;  /* 0x000077700d227816 */ /* 0x000fc400000000ff */
[----:B------:R-:W-:Y:S02]  /*3850*/  PRMT R12, R13, 0x7772, RZ ;  /* 0x000077720d0c7816 */ /* 0x000fe400000000ff */
[----:B------:R-:W-:Y:S01]  /*3860*/  IADD3 R39, PT, PT, R3, UR17, R40 ;  /* 0x0000001103277c10 */ /* 0x000fe2000fffe028 */
[----:B------:R-:W-:Y:S01]  /*3870*/  IMAD R35, R34, 0x1000000, R35 ;  /* 0x0100000022237824 */ /* 0x000fe200078e0223 */
[--C-:B------:R-:W-:Y:S01]  /*3880*/  SHF.R.W.U32 R36, R30, 0xb, R30.reuse ;  /* 0x0000000b1e247819 */ /* 0x100fe20000001e1e */
[----:B------:R-:W-:Y:S01]  /*3890*/  IMAD.SHL.U32 R12, R12, 0x100, RZ ;  /* 0x000001000c0c7824 */ /* 0x000fe200078e00ff */
[C-C-:B------:R-:W-:Y:S02]  /*38a0*/  SHF.R.W.U32 R38, R30.reuse, 0x6, R30.reuse ;  /* 0x000000061e267819 */ /* 0x140fe40000001e1e */
[----:B------:R-:W-:Y:S02]  /*38b0*/  SHF.R.W.U32 R37, R30, 0x19, R30 ;  /* 0x000000191e257819 */ /* 0x000fe40000001e1e */
[----:B------:R-:W-:Y:S01]  /*38c0*/  PRMT R13, R13, 0x7773, RZ ;  /* 0x000077730d0d7816 */ /* 0x000fe200000000ff */
[----:B------:R-:W-:Y:S01]  /*38d0*/  IMAD.IADD R39, R39, 0x1, R6 ;  /* 0x0000000127277824 */ /* 0x000fe200078e0206 */
[----:B------:R-:W-:Y:S01]  /*38e0*/  LOP3.LUT R36, R37, R36, R38, 0x96, !PT ;  /* 0x0000002425247212 */ /* 0x000fe200078e9626 */
[----:B------:R-:W1:Y:S01]  /*38f0*/  LDCU.128 UR16, c[0x3][0x30] ;  /* 0x00c00600ff1077ac */ /* 0x000e620008000c00 */
[----:B------:R-:W-:-:S02]  /*3900*/  LOP3.LUT R37, R19, R30, R16, 0xb8, !PT ;  /* 0x0000001e13257212 */ /* 0x000fc400078eb810 */
[----:B------:R-:W-:Y:S02]  /*3910*/  LOP3.LUT R12, R13, R35, R12, 0xfe, !PT ;  /* 0x000000230d0c7212 */ /* 0x000fe400078efe0c */
[----:B------:R-:W-:Y:S02]  /*3920*/  PRMT R13, R14, 0x7771, RZ ;  /* 0x000077710e0d7816 */ /* 0x000fe400000000ff */
[----:B------:R-:W-:Y:S02]  /*3930*/  IADD3 R35, PT, PT, R36, R37, R39 ;  /* 0x0000002524237210 */ /* 0x000fe40007ffe027 */
[----:B------:R-:W-:Y:S01]  /*3940*/  LOP3.LUT R34, R31, R4, R32, 0xe8, !PT ;  /* 0x000000041f227212 */ /* 0x000fe200078ee820 */
[----:B------:R-:W-:Y:S01]  /*3950*/  IMAD.U32 R36, R13, 0x10000, RZ ;  /* 0x000100000d247824 */ /* 0x000fe200078e00ff */
[----:B------:R-:W-:Y:S02]  /*3960*/  IADD3 R35, PT, PT, R12, UR9, R35 ;  /* 0x000000090c237c10 */ /* 0x000fe4000fffe023 */
[----:B------:R-:W-:-:S02]  /*3970*/  IADD3 R34, PT, PT, R23, R22, R34 ;  /* 0x0000001617227210 */ /* 0x000fc40007ffe022 */
[----:B------:R-:W-:Y:S01]  /*3980*/  PRMT R13, R14, 0x7770, RZ ;  /* 0x000077700e0d7816 */ /* 0x000fe200000000ff */
[----:B------:R-:W-:Y:S01]  /*3990*/  IMAD.IADD R23, R32, 0x1, R35 ;  /* 0x0000000120177824 */ /* 0x000fe200078e0223 */
[----:B------:R-:W-:Y:S02]  /*39a0*/  LOP3.LUT R36, R36, 0xff0000, RZ, 0xc0, !PT ;  /* 0x00ff000024247812 */ /* 0x000fe400078ec0ff */
[C-C-:B------:R-:W-:Y:S02]  /*39b0*/  SHF.R.W.U32 R22, R34.reuse, 0x2, R34.reuse ;  /* 0x0000000222167819 */ /* 0x140fe40000001e22 */
[C-C-:B------:R-:W-:Y:S02]  /*39c0*/  SHF.R.W.U32 R37, R34.reuse, 0xd, R34.reuse ;  /* 0x0000000d22257819 */ /* 0x140fe40000001e22 */
[----:B------:R-:W-:Y:S01]  /*39d0*/  SHF.R.W.U32 R38, R34, 0x16, R34 ;  /* 0x0000001622267819 */ /* 0x000fe20000001e22 */
[----:B------:R-:W-:Y:S01]  /*39e0*/  IMAD R13, R13, 0x1000000, R36 ;  /* 0x010000000d0d7824 */ /* 0x000fe200078e0224 */
[----:B------:R-:W-:-:S02]  /*39f0*/  SHF.R.W.U32 R39, R23, 0x6, R23 ;  /* 0x0000000617277819 */ /* 0x000fc40000001e17 */
[----:B------:R-:W-:Y:S02]  /*3a00*/  LOP3.LUT R22, R38, R37, R22, 0x96, !PT ;  /* 0x0000002526167212 */ /* 0x000fe400078e9616 */
[C-C-:B------:R-:W-:Y:S02]  /*3a10*/  SHF.R.W.U32 R37, R23.reuse, 0xb, R23.reuse ;  /* 0x0000000b17257819 */ /* 0x140fe40000001e17 */
[----:B------:R-:W-:Y:S02]  /*3a20*/  SHF.R.W.U32 R38, R23, 0x19, R23 ;  /* 0x0000001917267819 */ /* 0x000fe40000001e17 */
[----:B------:R-:W-:Y:S02]  /*3a30*/  PRMT R36, R14, 0x7772, RZ ;  /* 0x000077720e247816 */ /* 0x000fe400000000ff */
[----:B------:R-:W-:Y:S02]  /*3a40*/  LOP3.LUT R38, R38, R37, R39, 0x96, !PT ;  /* 0x0000002526267212 */ /* 0x000fe400078e9627 */
[----:B------:R-:W-:Y:S01]  /*3a50*/  LOP3.LUT R37, R32, R31, R34, 0xe8, !PT ;  /* 0x0000001f20257212 */ /* 0x000fe200078ee822 */
[----:B------:R-:W-:Y:S01]  /*3a60*/  IMAD.SHL.U32 R36, R36, 0x100, RZ ;  /* 0x0000010024247824 */ /* 0x000fe200078e00ff */
[----:B------:R-:W-:-:S02]  /*3a70*/  PRMT R31, R14, 0x7773, RZ ;  /* 0x000077730e1f7816 */ /* 0x000fc400000000ff */
[----:B------:R-:W-:Y:S02]  /*3a80*/  LOP3.LUT R39, R16, R23, R30, 0xb8, !PT ;  /* 0x0000001710277212 */ /* 0x000fe400078eb81e */
[----:B------:R-:W-:Y:S02]  /*3a90*/  PRMT R14, R15, 0x7771, RZ ;  /* 0x000077710f0e7816 */ /* 0x000fe400000000ff */
[----:B------:R-:W-:Y:S02]  /*3aa0*/  LOP3.LUT R13, R31, R13, R36, 0xfe, !PT ;  /* 0x0000000d1f0d7212 */ /* 0x000fe400078efe24 */
[----:B------:R-:W-:Y:S01]  /*3ab0*/  IADD3 R38, PT, PT, R38, R39, R19 ;  /* 0x0000002726267210 */ /* 0x000fe20007ffe013 */
[----:B------:R-:W-:Y:S01]  /*3ac0*/  IMAD.U32 R14, R14, 0x10000, RZ ;  /* 0x000100000e0e7824 */ /* 0x000fe200078e00ff */
[----:B------:R-:W-:Y:S02]  /*3ad0*/  IADD3 R29, PT, PT, R22, R29, R37 ;  /* 0x0000001d161d7210 */ /* 0x000fe40007ffe025 */
[----:B------:R-:W-:-:S02]  /*3ae0*/  IADD3 R31, PT, PT, R13, UR10, R38 ;  /* 0x0000000a0d1f7c10 */ /* 0x000fc4000fffe026 */
[----:B------:R-:W-:Y:S02]  /*3af0*/  PRMT R19, R15, 0x7770, RZ ;  /* 0x000077700f137816 */ /* 0x000fe400000000ff */
[----:B------:R-:W-:Y:S01]  /*3b00*/  LOP3.LUT R36, R14, 0xff0000, RZ, 0xc0, !PT ;  /* 0x00ff00000e247812 */ /* 0x000fe200078ec0ff */
[----:B------:R-:W-:Y:S01]  /*3b10*/  IMAD.IADD R22, R34, 0x1, R31 ;  /* 0x0000000122167824 */ /* 0x000fe200078e021f */
[C-C-:B------:R-:W-:Y:S02]  /*3b20*/  SHF.R.W.U32 R37, R29.reuse, 0xd, R29.reuse ;  /* 0x0000000d1d257819 */ /* 0x140fe40000001e1d */
[C-C-:B------:R-:W-:Y:S02]  /*3b30*/  SHF.R.W.U32 R39, R29.reuse, 0x2, R29.reuse ;  /* 0x000000021d277819 */ /* 0x140fe40000001e1d */
[----:B------:R-:W-:Y:S01]  /*3b40*/  SHF.R.W.U32 R38, R29, 0x16, R29 ;  /* 0x000000161d267819 */ /* 0x000fe20000001e1d */
[----:B------:R-:W-:Y:S01]  /*3b50*/  IMAD R36, R19, 0x1000000, R36 ;  /* 0x0100000013247824 */ /* 0x000fe200078e0224 */
[----:B------:R-:W-:-:S02]  /*3b60*/  PRMT R19, R15, 0x7772, RZ ;  /* 0x000077720f137816 */ /* 0x000fc400000000ff */
[----:B------:R-:W-:Y:S02]  /*3b70*/  LOP3.LUT R14, R38, R37, R39, 0x96, !PT ;  /* 0x00000025260e7212 */ /* 0x000fe400078e9627 */
[C-C-:B------:R-:W-:Y:S02]  /*3b80*/  SHF.R.W.U32 R38, R22.reuse, 0xb, R22.reuse ;  /* 0x0000000b16267819 */ /* 0x140fe40000001e16 */
[C-C-:B------:R-:W-:Y:S02]  /*3b90*/  SHF.R.W.U32 R40, R22.reuse, 0x6, R22.reuse ;  /* 0x0000000616287819 */ /* 0x140fe40000001e16 */
[----:B------:R-:W-:Y:S02]  /*3ba0*/  SHF.R.W.U32 R39, R22, 0x19, R22 ;  /* 0x0000001916277819 */ /* 0x000fe40000001e16 */
[----:B------:R-:W-:Y:S02]  /*3bb0*/  LOP3.LUT R32, R34, R32, R29, 0xe8, !PT ;  /* 0x0000002022207212 */ /* 0x000fe400078ee81d */
[----:B------:R-:W-:Y:S01]  /*3bc0*/  PRMT R37, R15, 0x7773, RZ ;  /* 0x000077730f257816 */ /* 0x000fe200000000ff */
[----:B------:R-:W-:Y:S01]  /*3bd0*/  IMAD.SHL.U32 R15, R19, 0x100, RZ ;  /* 0x00000100130f7824 */ /* 0x000fe200078e00ff */
[----:B------:R-:W-:-:S02]  /*3be0*/  LOP3.LUT R39, R39, R38, R40, 0x96, !PT ;  /* 0x0000002627277212 */ /* 0x000fc400078e9628 */
[----:B------:R-:W-:Y:S02]  /*3bf0*/  LOP3.LUT R38, R30, R22, R23, 0xb8, !PT ;  /* 0x000000161e267212 */ /* 0x000fe400078eb817 */
[----:B------:R-:W-:Y:S02]  /*3c00*/  IADD3 R19, PT, PT, R14, R33, R32 ;  /* 0x000000210e137210 */ /* 0x000fe40007ffe020 */
[----:B------:R-:W-:Y:S02]  /*3c10*/  LOP3.LUT R14, R37, R36, R15, 0xfe, !PT ;  /* 0x00000024250e7212 */ /* 0x000fe400078efe0f */
[----:B------:R-:W-:Y:S02]  /*3c20*/  IADD3 R39, PT, PT, R39, R38, R16 ;  /* 0x0000002627277210 */ /* 0x000fe40007ffe010 */
[C-C-:B------:R-:W-:Y:S02]  /*3c30*/  SHF.R.W.U32 R32, R19.reuse, 0xd, R19.reuse ;  /* 0x0000000d13207819 */ /* 0x140fe40000001e13 */
[----:B------:R-:W-:-:S02]  /*3c40*/  SHF.R.W.U32 R16, R19, 0x2, R19 ;  /* 0x0000000213107819 */ /* 0x000fc40000001e13 */
[----:B------:R-:W-:-:S04]  /*3c50*/  SHF.R.W.U32 R15, R19, 0x16, R19 ;  /* 0x00000016130f7819 */ /* 0x000fc80000001e13 */
[----:B------:R-:W-:Y:S02]  /*3c60*/  LOP3.LUT R32, R15, R32, R16, 0x96, !PT ;  /* 0x000000200f207212 */ /* 0x000fe400078e9610 */
[----:B------:R-:W-:Y:S02]  /*3c70*/  PRMT R16, R8, 0x7771, RZ ;  /* 0x0000777108107816 */ /* 0x000fe400000000ff */
[----:B------:R-:W-:Y:S01]  /*3c80*/  IADD3 R36, PT, PT, R14, UR11, R39 ;  /* 0x0000000b0e247c10 */ /* 0x000fe2000fffe027 */
[----:B------:R-:W4:Y:S02]  /*3c90*/  LDCU.128 UR8, c[0x3][0x20] ;  /* 0x00c00400ff0877ac */ /* 0x000f240008000c00 */
[----:B------:R-:W-:Y:S01]  /*3ca0*/  IMAD.U32 R16, R16, 0x10000, RZ ;  /* 0x0001000010107824 */ /* 0x000fe200078e00ff */
[----:B------:R-:W-:Y:S01]  /*3cb0*/  PRMT R33, R8, 0x7770, RZ ;  /* 0x0000777008217816 */ /* 0x000fe200000000ff */
[----:B------:R-:W-:-:S03]  /*3cc0*/  IMAD.IADD R15, R29, 0x1, R36 ;  /* 0x000000011d0f7824 */ /* 0x000fc600078e0224 */
[----:B------:R-:W-:Y:S02]  /*3cd0*/  LOP3.LUT R16, R16, 0xff0000, RZ, 0xc0, !PT ;  /* 0x00ff000010107812 */ /* 0x000fe400078ec0ff */
[C-C-:B------:R-:W-:Y:S02]  /*3ce0*/  SHF.R.W.U32 R37, R15.reuse, 0xb, R15.reuse ;  /* 0x0000000b0f257819 */ /* 0x140fe40000001e0f */
[--C-:B------:R-:W-:Y:S01]  /*3cf0*/  SHF.R.W.U32 R39, R15, 0x6, R15.reuse ;  /* 0x000000060f277819 */ /* 0x100fe20000001e0f */
[----:B------:R-:W-:Y:S01]  /*3d00*/  IMAD R33, R33, 0x1000000, R16 ;  /* 0x0100000021217824 */ /* 0x000fe200078e0210 */
[----:B------:R-:W-:Y:S02]  /*3d10*/  SHF.R.W.U32 R38, R15, 0x19, R15 ;  /* 0x000000190f267819 */ /* 0x000fe40000001e0f */
[----:B------:R-:W-:Y:S02]  /*3d20*/  PRMT R16, R8, 0x7772, RZ ;  /* 0x0000777208107816 */ /* 0x000fe400000000ff */
[----:B------:R-:W-:-:S02]  /*3d30*/  LOP3.LUT R39, R38, R37, R39, 0x96, !PT ;  /* 0x0000002526277212 */ /* 0x000fc400078e9627 */
[----:B------:R-:W-:Y:S01]  /*3d40*/  PRMT R37, R8, 0x7773, RZ ;  /* 0x0000777308257816 */ /* 0x000fe200000000ff */
[----:B------:R-:W-:Y:S01]  /*3d50*/  IMAD.SHL.U32 R8, R16, 0x100, RZ ;  /* 0x0000010010087824 */ /* 0x000fe200078e00ff */
[----:B------:R-:W-:Y:S02]  /*3d60*/  LOP3.LUT R34, R29, R34, R19, 0xe8, !PT ;  /* 0x000000221d227212 */ /* 0x000fe400078ee813 */
[----:B------:R-:W-:Y:S02]  /*3d70*/  LOP3.LUT R38, R23, R15, R22, 0xb8, !PT ;  /* 0x0000000f17267212 */ /* 0x000fe400078eb816 */
[----:B------:R-:W-:Y:S02]  /*3d80*/  PRMT R16, R9, 0x7771, RZ ;  /* 0x0000777109107816 */ /* 0x000fe400000000ff */
[----:B------:R-:W-:Y:S02]  /*3d90*/  IADD3 R32, PT, PT, R32, R35, R34 ;  /* 0x0000002320207210 */ /* 0x000fe40007ffe022 */
[----:B------:R-:W-:-:S02]  /*3da0*/  IADD3 R39, PT, PT, R39, R38, R30 ;  /* 0x0000002627277210 */ /* 0x000fc40007ffe01e */
[----:B------:R-:W-:Y:S01]  /*3db0*/  LOP3.LUT R8, R37, R33, R8, 0xfe, !PT ;  /* 0x0000002125087212 */ /* 0x000fe200078efe08 */
[----:B------:R-:W-:Y:S01]  /*3dc0*/  IMAD.U32 R35, R16, 0x10000, RZ ;  /* 0x0001000010237824 */ /* 0x000fe200078e00ff */
[C-C-:B------:R-:W-:Y:S02]  /*3dd0*/  SHF.R.W.U32 R30, R32.reuse, 0xd, R32.reuse ;  /* 0x0000000d201e7819 */ /* 0x140fe40000001e20 */
[--C-:B------:R-:W-:Y:S02]  /*3de0*/  SHF.R.W.U32 R37, R32, 0x2, R32.reuse ;  /* 0x0000000220257819 */ /* 0x100fe40000001e20 */
[----:B----4-:R-:W-:Y:S02]  /*3df0*/  IADD3 R34, PT, PT, R8, UR8, R39 ;  /* 0x0000000808227c10 */ /* 0x010fe4000fffe027 */
[----:B------:R-:W-:Y:S02]  /*3e00*/  SHF.R.W.U32 R33, R32, 0x16, R32 ;  /* 0x0000001620217819 */ /* 0x000fe40000001e20 */
[----:B------:R-:W-:Y:S01]  /*3e10*/  LOP3.LUT R38, R35, 0xff0000, RZ, 0xc0, !PT ;  /* 0x00ff000023267812 */ /* 0x000fe200078ec0ff */
[----:B------:R-:W-:Y:S01]  /*3e20*/  IMAD.IADD R16, R19, 0x1, R34 ;  /* 0x0000000113107824 */ /* 0x000fe200078e0222 */
[----:B------:R-:W-:-:S02]  /*3e30*/  LOP3.LUT R30, R33, R30, R37, 0x96, !PT ;  /* 0x0000001e211e7212 */ /* 0x000fc400078e9625 */
[----:B------:R-:W-:Y:S02]  /*3e40*/  PRMT R33, R9, 0x7770, RZ ;  /* 0x0000777009217816 */ /* 0x000fe400000000ff */
[C-C-:B------:R-:W-:Y:S02]  /*3e50*/  SHF.R.W.U32 R35, R16.reuse, 0x6, R16.reuse ;  /* 0x0000000610237819 */ /* 0x140fe40000001e10 */
[C---:B------:R-:W-:Y:S01]  /*3e60*/  SHF.R.W.U32 R40, R16.reuse, 0xb, R16 ;  /* 0x0000000b10287819 */ /* 0x040fe20000001e10 */
        /* <DEDUP_REMOVED lines=8> */
[----:B------:R-:W-:Y:S02]  /*3ef0*/  LOP3.LUT R9, R35, R38, R9, 0xfe, !PT ;  /* 0x0000002623097212 */ /* 0x000fe400078efe09 */
[----:B------:R-:W-:Y:S02]  /*3f00*/  IADD3 R40, PT, PT, R40, R33, R23 ;  /* 0x0000002128287210 */ /* 0x000fe40007ffe017 */
[----:B------:R-:W-:-:S02]  /*3f10*/  IADD3 R31, PT, PT, R30, R31, R29 ;  /* 0x0000001f1e1f7210 */ /* 0x000fc40007ffe01d */
[----:B------:R-:W-:Y:S02]  /*3f20*/  PRMT R23, R10, 0x7771, RZ ;  /* 0x000077710a177816 */ /* 0x000fe400000000ff */
[----:B------:R-:W-:Y:S02]  /*3f30*/  IADD3 R29, PT, PT, R9, UR9, R40 ;  /* 0x00000009091d7c10 */ /* 0x000fe4000fffe028 */
[--C-:B------:R-:W-:Y:S01]  /*3f40*/  SHF.R.W.U32 R33, R31, 0xd, R31.reuse ;  /* 0x0000000d1f217819 */ /* 0x100fe20000001e1f */
[----:B------:R-:W-:Y:S01]  /*3f50*/  IMAD.U32 R35, R23, 0x10000, RZ ;  /* 0x0001000017237824 */ /* 0x000fe200078e00ff */
[C---:B------:R-:W-:Y:S01]  /*3f60*/  SHF.R.W.U32 R37, R31.reuse, 0x2, R31 ;  /* 0x000000021f257819 */ /* 0x040fe20000001e1f */
[----:B------:R-:W-:Y:S01]  /*3f70*/  IMAD.IADD R30, R32, 0x1, R29 ;  /* 0x00000001201e7824 */ /* 0x000fe200078e021d */
[----:B------:R-:W-:-:S04]  /*3f80*/  SHF.R.W.U32 R38, R31, 0x16, R31 ;  /* 0x000000161f267819 */ /* 0x000fc80000001e1f */
[----:B------:R-:W-:Y:S02]  /*3f90*/  LOP3.LUT R23, R38, R33, R37, 0x96, !PT ;  /* 0x0000002126177212 */ /* 0x000fe400078e9625 */
[----:B------:R-:W-:Y:S02]  /*3fa0*/  LOP3.LUT R38, R35, 0xff0000, RZ, 0xc0, !PT ;  /* 0x00ff000023267812 */ /* 0x000fe400078ec0ff */
[C-C-:B------:R-:W-:Y:S02]  /*3fb0*/  SHF.R.W.U32 R37, R30.reuse, 0x6, R30.reuse ;  /* 0x000000061e257819 */ /* 0x140fe40000001e1e */
[C-C-:B------:R-:W-:Y:S02]  /*3fc0*/  SHF.R.W.U32 R40, R30.reuse, 0xb, R30.reuse ;  /* 0x0000000b1e287819 */ /* 0x140fe40000001e1e */
[----:B------:R-:W-:Y:S02]  /*3fd0*/  SHF.R.W.U32 R39, R30, 0x19, R30 ;  /* 0x000000191e277819 */ /* 0x000fe40000001e1e */
[----:B------:R-:W-:-:S02]  /*3fe0*/  PRMT R33, R10, 0x7770, RZ ;  /* 0x000077700a217816 */ /* 0x000fc400000000ff */
[----:B------:R-:W-:Y:S02]  /*3ff0*/  PRMT R35, R10, 0x7772, RZ ;  /* 0x000077720a237816 */ /* 0x000fe400000000ff */
[----:B------:R-:W-:Y:S02]  /*4000*/  LOP3.LUT R19, R32, R19, R31, 0xe8, !PT ;  /* 0x0000001320137212 */ /* 0x000fe400078ee81f */
[----:B------:R-:W-:Y:S01]  /*4010*/  LOP3.LUT R39, R39, R40, R37, 0x96, !PT ;  /* 0x0000002827277212 */ /* 0x000fe200078e9625 */
[----:B------:R-:W-:Y:S01]  /*4020*/  IMAD R33, R33, 0x1000000, R38 ;  /* 0x0100000021217824 */ /* 0x000fe200078e0226 */
[----:B------:R-:W-:Y:S01]  /*4030*/  PRMT R37, R10, 0x7773, RZ ;  /* 0x000077730a257816 */ /* 0x000fe200000000ff */
[----:B------:R-:W-:Y:S01]  /*4040*/  IMAD.SHL.U32 R10, R35, 0x100, RZ ;  /* 0x00000100230a7824 */ /* 0x000fe200078e00ff */
[----:B------:R-:W-:Y:S02]  /*4050*/  IADD3 R36, PT, PT, R23, R36, R19 ;  /* 0x0000002417247210 */ /* 0x000fe40007ffe013 */
[----:B------:R-:W-:-:S02]  /*4060*/  LOP3.LUT R35, R15, R30, R16, 0xb8, !PT ;  /* 0x0000001e0f237212 */ /* 0x000fc400078eb810 */
[----:B------:R-:W-:Y:S02]  /*4070*/  PRMT R19, R11, 0x7771, RZ ;  /* 0x000077710b137816 */ /* 0x000fe400000000ff */
[----:B------:R-:W-:Y:S02]  /*4080*/  LOP3.LUT R10, R37, R33, R10, 0xfe, !PT ;  /* 0x00000021250a7212 */ /* 0x000fe400078efe0a */
[----:B------:R-:W-:Y:S01]  /*4090*/  IADD3 R35, PT, PT, R39, R35, R22 ;  /* 0x0000002327237210 */ /* 0x000fe20007ffe016 */
[----:B------:R-:W-:Y:S01]  /*40a0*/  IMAD.U32 R19, R19, 0x10000, RZ ;  /* 0x0001000013137824 */ /* 0x000fe200078e00ff */
[----:B------:R-:W-:Y:S02]  /*40b0*/  PRMT R33, R11, 0x7770, RZ ;  /* 0x000077700b217816 */ /* 0x000fe400000000ff */
[----:B------:R-:W-:Y:S02]  /*40c0*/  IADD3 R22, PT, PT, R10, UR10, R35 ;  /* 0x0000000a0a167c10 */ /* 0x000fe4000fffe023 */
[----:B------:R-:W-:-:S02]  /*40d0*/  LOP3.LUT R38, R19, 0xff0000, RZ, 0xc0, !PT ;  /* 0x00ff000013267812 */ /* 0x000fc400078ec0ff */
[C---:B------:R-:W-:Y:S01]  /*40e0*/  SHF.R.W.U32 R23, R36.reuse, 0x2, R36 ;  /* 0x0000000224177819 */ /* 0x040fe20000001e24 */
[----:B------:R-:W-:Y:S01]  /*40f0*/  IMAD.IADD R19, R31, 0x1, R22 ;  /* 0x000000011f137824 */ /* 0x000fe200078e0216 */
[C-C-:B------:R-:W-:Y:S02]  /*4100*/  SHF.R.W.U32 R40, R36.reuse, 0xd, R36.reuse ;  /* 0x0000000d24287819 */ /* 0x140fe40000001e24 */
[----:B------:R-:W-:Y:S01]  /*4110*/  SHF.R.W.U32 R35, R36, 0x16, R36 ;  /* 0x0000001624237819 */ /* 0x000fe20000001e24 */
[----:B------:R-:W-:Y:S01]  /*4120*/  IMAD R38, R33, 0x1000000, R38 ;  /* 0x0100000021267824 */ /* 0x000fe200078e0226 */
[----:B------:R-:W-:Y:S02]  /*4130*/  PRMT R33, R11, 0x7772, RZ ;  /* 0x000077720b217816 */ /* 0x000fe400000000ff */
[----:B------:R-:W-:Y:S02]  /*4140*/  LOP3.LUT R23, R35, R40, R23, 0x96, !PT ;  /* 0x0000002823177212 */ /* 0x000fe400078e9617 */
[----:B------:R-:W-:-:S02]  /*4150*/  SHF.R.W.U32 R37, R19, 0x6, R19 ;  /* 0x0000000613257819 */ /* 0x000fc40000001e13 */
[C-C-:B------:R-:W-:Y:S02]  /*4160*/  SHF.R.W.U32 R40, R19.reuse, 0xb, R19.reuse ;  /* 0x0000000b13287819 */ /* 0x140fe40000001e13 */
[----:B------:R-:W-:Y:S02]  /*4170*/  SHF.R.W.U32 R39, R19, 0x19, R19 ;  /* 0x0000001913277819 */ /* 0x000fe40000001e13 */
[----:B------:R-:W-:Y:S01]  /*4180*/  PRMT R35, R11, 0x7773, RZ ;  /* 0x000077730b237816 */ /* 0x000fe200000000ff */
[----:B------:R-:W-:Y:S01]  /*4190*/  IMAD.SHL.U32 R11, R33, 0x100, RZ ;  /* 0x00000100210b7824 */ /* 0x000fe200078e00ff */
[----:B------:R-:W-:Y:S02]  /*41a0*/  LOP3.LUT R32, R31, R32, R36, 0xe8, !PT ;  /* 0x000000201f207212 */ /* 0x000fe400078ee824 */
[----:B------:R-:W-:Y:S02]  /*41b0*/  LOP3.LUT R40, R39, R40, R37, 0x96, !PT ;  /* 0x0000002827287212 */ /* 0x000fe400078e9625 */
[----:B------:R-:W-:-:S02]  /*41c0*/  LOP3.LUT R33, R16, R19, R30, 0xb8, !PT ;  /* 0x0000001310217212 */ /* 0x000fc400078eb81e */
[----:B------:R-:W-:Y:S02]  /*41d0*/  IADD3 R34, PT, PT, R23, R34, R32 ;  /* 0x0000002217227210 */ /* 0x000fe40007ffe020 */
[----:B------:R-:W-:Y:S02]  /*41e0*/  LOP3.LUT R11, R35, R38, R11, 0xfe, !PT ;  /* 0x00000026230b7212 */ /* 0x000fe400078efe0b */
[----:B------:R-:W-:Y:S02]  /*41f0*/  IADD3 R40, PT, PT, R40, R33, R15 ;  /* 0x0000002128287210 */ /* 0x000fe40007ffe00f */
[----:B--2---:R-:W-:Y:S02]  /*4200*/  PRMT R32, R24, 0x7771, RZ ;  /* 0x0000777118207816 */ /* 0x004fe400000000ff */
[C-C-:B------:R-:W-:Y:S02]  /*4210*/  SHF.R.W.U32 R23, R34.reuse, 0x2, R34.reuse ;  /* 0x0000000222177819 */ /* 0x140fe40000001e22 */
[----:B------:R-:W-:-:S02]  /*4220*/  SHF.R.W.U32 R38, R34, 0xd, R34 ;  /* 0x0000000d22267819 */ /* 0x000fc40000001e22 */
[----:B------:R-:W-:Y:S02]  /*4230*/  SHF.R.W.U32 R33, R34, 0x16, R34 ;  /* 0x0000001622217819 */ /* 0x000fe40000001e22 */
[----:B------:R-:W-:Y:S01]  /*4240*/  IADD3 R15, PT, PT, R11, UR11, R40 ;  /* 0x0000000b0b0f7c10 */ /* 0x000fe2000fffe028 */
[----:B------:R-:W-:Y:S01]  /*4250*/  IMAD.U32 R32, R32, 0x10000, RZ ;  /* 0x0001000020207824 */ /* 0x000fe200078e00ff */
[----:B------:R-:W-:Y:S02]  /*4260*/  LOP3.LUT R38, R33, R38, R23, 0x96, !PT ;  /* 0x0000002621267212 */ /* 0x000fe400078e9617 */
[C---:B------:R-:W-:Y:S01]  /*4270*/  LOP3.LUT R31, R36.reuse, R31, R34, 0xe8, !PT ;  /* 0x0000001f241f7212 */ /* 0x040fe200078ee822 */
[----:B------:R-:W-:Y:S01]  /*4280*/  IMAD.IADD R23, R36, 0x1, R15 ;  /* 0x0000000124177824 */ /* 0x000fe200078e020f */
[----:B------:R-:W-:Y:S02]  /*4290*/  PRMT R33, R24, 0x7770, RZ ;  /* 0x0000777018217816 */ /* 0x000fe400000000ff */
[----:B------:R-:W-:-:S02]  /*42a0*/  LOP3.LUT R32, R32, 0xff0000, RZ, 0xc0, !PT ;  /* 0x00ff000020207812 */ /* 0x000fc400078ec0ff */
[C-C-:B------:R-:W-:Y:S02]  /*42b0*/  SHF.R.W.U32 R35, R23.reuse, 0x6, R23.reuse ;  /* 0x0000000617237819 */ /* 0x140fe40000001e17 */
[C-C-:B------:R-:W-:Y:S02]  /*42c0*/  SHF.R.W.U32 R40, R23.reuse, 0xb, R23.reuse ;  /* 0x0000000b17287819 */ /* 0x140fe40000001e17 */
[----:B------:R-:W-:Y:S02]  /*42d0*/  SHF.R.W.U32 R37, R23, 0x19, R23 ;  /* 0x0000001917257819 */ /* 0x000fe40000001e17 */
[----:B------:R-:W-:Y:S01]  /*42e0*/  IADD3 R31, PT, PT, R38, R29, R31 ;  /* 0x0000001d261f7210 */ /* 0x000fe20007ffe01f */
[----:B------:R-:W-:Y:S01]  /*42f0*/  IMAD R32, R33, 0x1000000, R32 ;  /* 0x0100000021207824 */ /* 0x000fe200078e0220 */
[C---:B------:R-:W-:Y:S02]  /*4300*/  PRMT R29, R24.reuse, 0x7772, RZ ;  /* 0x00007772181d7816 */ /* 0x040fe400000000ff */
[----:B------:R-:W-:-:S02]  /*4310*/  PRMT R33, R24, 0x7773, RZ ;  /* 0x0000777318217816 */ /* 0x000fc400000000ff */
[----:B------:R-:W-:Y:S02]  /*4320*/  LOP3.LUT R39, R37, R40, R35, 0x96, !PT ;  /* 0x0000002825277212 */ /* 0x000fe400078e9623 */
[----:B------:R-:W-:Y:S01]  /*4330*/  PRMT R24, R25, 0x7771, RZ ;  /* 0x0000777119187816 */ /* 0x000fe200000000ff */
[----:B------:R-:W-:Y:S01]  /*4340*/  IMAD.SHL.U32 R29, R29, 0x100, RZ ;  /* 0x000001001d1d7824 */ /* 0x000fe200078e00ff */
[C-C-:B------:R-:W-:Y:S02]  /*4350*/  SHF.R.W.U32 R35, R31.reuse, 0x2, R31.reuse ;  /* 0x000000021f237819 */ /* 0x140fe40000001e1f */
[C-C-:B------:R-:W-:Y:S02]  /*4360*/  SHF.R.W.U32 R38, R31.reuse, 0xd, R31.reuse ;  /* 0x0000000d1f267819 */ /* 0x140fe40000001e1f */
[----:B------:R-:W-:Y:S02]  /*4370*/  SHF.R.W.U32 R37, R31, 0x16, R31 ;  /* 0x000000161f257819 */ /* 0x000fe40000001e1f */
[----:B------:R-:W-:Y:S01]  /*4380*/  LOP3.LUT R40, R30, R23, R19, 0xb8, !PT ;  /* 0x000000171e287212 */ /* 0x000fe200078eb813 */
[----:B------:R-:W-:Y:S01]  /*4390*/  IMAD.U32 R24, R24, 0x10000, RZ ;  /* 0x0001000018187824 */ /* 0x000fe200078e00ff */
[----:B------:R-:W-:-:S02]  /*43a0*/  LOP3.LUT R37, R37, R38, R35, 0x96, !PT ;  /* 0x0000002625257212 */ /* 0x000fc400078e9623 */
[----:B------:R-:W-:Y:S02]  /*43b0*/  IADD3 R35, PT, PT, R39, R40, R16 ;  /* 0x0000002827237210 */ /* 0x000fe40007ffe010 */
[----:B------:R-:W-:Y:S02]  /*43c0*/  LOP3.LUT R16, R33, R32, R29, 0xfe, !PT ;  /* 0x0000002021107212 */ /* 0x000fe400078efe1d */
[----:B------:R-:W-:Y:S02]  /*43d0*/  LOP3.LUT R36, R34, R36, R31, 0xe8, !PT ;  /* 0x0000002422247212 */ /* 0x000fe400078ee81f */
[----:B------:R-:W-:Y:S02]  /*43e0*/  PRMT R29, R25, 0x7770, RZ ;  /* 0x00007770191d7816 */ /* 0x000fe400000000ff */
[----:B------:R-:W-:Y:S02]  /*43f0*/  LOP3.LUT R32, R24, 0xff0000, RZ, 0xc0, !PT ;  /* 0x00ff000018207812 */ /* 0x000fe400078ec0ff */
[----:B-1----:R-:W-:-:S02]  /*4400*/  IADD3 R35, PT, PT, R16, UR16, R35 ;  /* 0x0000001010237c10 */ /* 0x002fc4000fffe023 */
[----:B------:R-:W-:Y:S01]  /*4410*/  IADD3 R22, PT, PT, R37, R22, R36 ;  /* 0x0000001625167210 */ /* 0x000fe20007ffe024 */
[----:B------:R-:W-:Y:S01]  /*4420*/  IMAD R32, R29, 0x1000000, R32 ;  /* 0x010000001d207824 */ /* 0x000fe200078e0220 */
[----:B------:R-:W-:Y:S01]  /*4430*/  PRMT R29, R25, 0x7772, RZ ;  /* 0x00007772191d7816 */ /* 0x000fe200000000ff */
[----:B------:R-:W-:Y:S01]  /*4440*/  IMAD.IADD R24, R34, 0x1, R35 ;  /* 0x0000000122187824 */ /* 0x000fe200078e0223 */
[C-C-:B------:R-:W-:Y:S02]  /*4450*/  SHF.R.W.U32 R33, R22.reuse, 0x2, R22.reuse ;  /* 0x0000000216217819 */ /* 0x140fe40000001e16 */
[C-C-:B------:R-:W-:Y:S02]  /*4460*/  SHF.R.W.U32 R36, R22.reuse, 0xd, R22.reuse ;  /* 0x0000000d16247819 */ /* 0x140fe40000001e16 */
[----:B------:R-:W-:Y:S02]  /*4470*/  SHF.R.W.U32 R37, R22, 0x16, R22 ;  /* 0x0000001616257819 */ /* 0x000fe40000001e16 */
[----:B------:R-:W-:-:S02]  /*4480*/  SHF.R.W.U32 R38, R24, 0x6, R24 ;  /* 0x0000000618267819 */ /* 0x000fc40000001e18 */
[----:B------:R-:W-:Y:S02]  /*4490*/  LOP3.LUT R36, R37, R36, R33, 0x96, !PT ;  /* 0x0000002425247212 */ /* 0x000fe400078e9621 */
[----:B------:R-:W-:Y:S01]  /*44a0*/  PRMT R33, R25, 0x7773, RZ ;  /* 0x0000777319217816 */ /* 0x000fe200000000ff */
[----:B------:R-:W-:Y:S01]  /*44b0*/  IMAD.SHL.U32 R25, R29, 0x100, RZ ;  /* 0x000001001d197824 */ /* 0x000fe200078e00ff */
[C-C-:B------:R-:W-:Y:S02]  /*44c0*/  SHF.R.W.U32 R39, R24.reuse, 0xb, R24.reuse ;  /* 0x0000000b18277819 */ /* 0x140fe40000001e18 */
[----:B------:R-:W-:Y:S02]  /*44d0*/  SHF.R.W.U32 R40, R24, 0x19, R24 ;  /* 0x0000001918287819 */ /* 0x000fe40000001e18 */
[----:B------:R-:W-:Y:S02]  /*44e0*/  LOP3.LUT R34, R31, R34, R22, 0xe8, !PT ;  /* 0x000000221f227212 */ /* 0x000fe400078ee816 */
[----:B------:R-:W-:-:S02]  /*44f0*/  LOP3.LUT R39, R40, R39, R38, 0x96, !PT ;  /* 0x0000002728277212 */ /* 0x000fc400078e9626 */
[----:B------:R-:W-:Y:S02]  /*4500*/  LOP3.LUT R37, R19, R24, R23, 0xb8, !PT ;  /* 0x0000001813257212 */ /* 0x000fe400078eb817 */
[----:B------:R-:W-:Y:S02]  /*4510*/  IADD3 R29, PT, PT, R36, R15, R34 ;  /* 0x0000000f241d7210 */ /* 0x000fe40007ffe022 */
[----:B------:R-:W-:Y:S02]  /*4520*/  LOP3.LUT R15, R33, R32, R25, 0xfe, !PT ;  /* 0x00000020210f7212 */ /* 0x000fe400078efe19 */
[----:B------:R-:W-:Y:S02]  /*4530*/  PRMT R25, R26, 0x7771, RZ ;  /* 0x000077711a197816 */ /* 0x000fe400000000ff */
[----:B------:R-:W-:Y:S02]  /*4540*/  IADD3 R34, PT, PT, R39, R37, R30 ;  /* 0x0000002527227210 */ /* 0x000fe40007ffe01e */
[--C-:B------:R-:W-:Y:S01]  /*4550*/  SHF.R.W.U32 R32, R29, 0x2, R29.reuse ;  /* 0x000000021d207819 */ /* 0x100fe20000001e1d */
[----:B------:R-:W-:Y:S01]  /*4560*/  IMAD.U32 R36, R25, 0x10000, RZ ;  /* 0x0001000019247824 */ /* 0x000fe200078e00ff */
[----:B------:R-:W-:-:S02]  /*4570*/  SHF.R.W.U32 R37, R29, 0xd, R29 ;  /* 0x0000000d1d257819 */ /* 0x000fc40000001e1d */
[----:B------:R-:W-:Y:S02]  /*4580*/  SHF.R.W.U32 R30, R29, 0x16, R29 ;  /* 0x000000161d1e7819 */ /* 0x000fe40000001e1d */
[----:B------:R-:W-:Y:S02]  /*4590*/  IADD3 R33, PT, PT, R15, UR17, R34 ;  /* 0x000000110f217c10 */ /* 0x000fe4000fffe022 */
[----:B------:R-:W-:Y:S02]  /*45a0*/  LOP3.LUT R32, R30, R37, R32, 0x96, !PT ;  /* 0x000000251e207212 */ /* 0x000fe400078e9620 */
[C---:B------:R-:W-:Y:S01]  /*45b0*/  PRMT R34, R26.reuse, 0x7770, RZ ;  /* 0x000077701a227816 */ /* 0x040fe200000000ff */
[----:B------:R-:W-:Y:S01]  /*45c0*/  IMAD.IADD R30, R31, 0x1, R33 ;  /* 0x000000011f1e7824 */ /* 0x000fe200078e0221 */
[----:B------:R-:W-:Y:S02]  /*45d0*/  PRMT R25, R26, 0x7772, RZ ;  /* 0x000077721a197816 */ /* 0x000fe400000000ff */
[----:B------:R-:W-:-:S02]  /*45e0*/  LOP3.LUT R37, R36, 0xff0000, RZ, 0xc0, !PT ;  /* 0x00ff000024257812 */ /* 0x000fc400078ec0ff */
[C-C-:B------:R-:W-:Y:S01]  /*45f0*/  SHF.R.W.U32 R36, R30.reuse, 0x6, R30.reuse ;  /* 0x000000061e247819 */ /* 0x140fe20000001e1e */
[----:B------:R-:W-:Y:S01]  /*4600*/  IMAD.SHL.U32 R25, R25, 0x100, RZ ;  /* 0x0000010019197824 */ /* 0x000fe200078e00ff */
[--C-:B------:R-:W-:Y:S01]  /*4610*/  SHF.R.W.U32 R39, R30, 0xb, R30.reuse ;  /* 0x0000000b1e277819 */ /* 0x100fe20000001e1e */
[----:B------:R-:W-:Y:S01]  /*4620*/  IMAD R34, R34, 0x1000000, R37 ;  /* 0x0100000022227824 */ /* 0x000fe200078e0225 */
[----:B------:R-:W-:Y:S02]  /*4630*/  SHF.R.W.U32 R38, R30, 0x19, R30 ;  /* 0x000000191e267819 */ /* 0x000fe40000001e1e */
[----:B------:R-:W-:Y:S02]  /*4640*/  LOP3.LUT R37, R23, R30, R24, 0xb8, !PT ;  /* 0x0000001e17257212 */ /* 0x000fe400078eb818 */
[----:B------:R-:W-:Y:S02]  /*4650*/  LOP3.LUT R36, R38, R39, R36, 0x96, !PT ;  /* 0x0000002726247212 */ /* 0x000fe400078e9624 */
[----:B------:R-:W-:-:S02]  /*4660*/  LOP3.LUT R25, R34, R25, RZ, 0xfc, !PT ;  /* 0x0000001922197212 */ /* 0x000fc400078efcff */
[----:B------:R-:W-:Y:S02]  /*4670*/  PRMT R34, R26, 0x7773, RZ ;  /* 0x000077731a227816 */ /* 0x000fe400000000ff */
[----:B------:R-:W-:Y:S02]  /*4680*/  LOP3.LUT R31, R22, R31, R29, 0xe8, !PT ;  /* 0x0000001f161f7212 */ /* 0x000fe400078ee81d */
[----:B------:R-:W-:Y:S02]  /*4690*/  IADD3 R36, PT, PT, R36, R37, R19 ;  /* 0x0000002524247210 */ /* 0x000fe40007ffe013 */
[----:B------:R-:W-:Y:S02]  /*46a0*/  LOP3.LUT R19, R25, R34, RZ, 0xfc, !PT ;  /* 0x0000002219137212 */ /* 0x000fe400078efcff */
[----:B------:R-:W-:Y:S02]  /*46b0*/  IADD3 R26, PT, PT, R32, R35, R31 ;  /* 0x00000023201a7210 */ /* 0x000fe40007ffe01f */
[----:B------:R-:W-:-:S02]  /*46c0*/  IADD3 R31, PT, PT, R19, UR18, R36 ;  /* 0x00000012131f7c10 */ /* 0x000fc4000fffe024 */
[C-C-:B------:R-:W-:Y:S02]  /*46d0*/  SHF.R.W.U32 R38, R26.reuse, 0x2, R26.reuse ;  /* 0x000000021a267819 */ /* 0x140fe40000001e1a */
[C-C-:B------:R-:W-:Y:S02]  /*46e0*/  SHF.R.W.U32 R35, R26.reuse, 0xd, R26.reuse ;  /* 0x0000000d1a237819 */ /* 0x140fe40000001e1a */
[----:B------:R-:W-:Y:S02]  /*46f0*/  SHF.R.W.U32 R36, R26, 0x16, R26 ;  /* 0x000000161a247819 */ /* 0x000fe40000001e1a */
[----:B------:R-:W-:Y:S01]  /*4700*/  SHF.R.U32.HI R39, RZ, 0xa, R25 ;  /* 0x0000000aff277819 */ /* 0x000fe20000011619 */
[----:B------:R-:W-:Y:S01]  /*4710*/  IMAD.IADD R25, R22, 0x1, R31 ;  /* 0x0000000116197824 */ /* 0x000fe200078e021f */
[----:B------:R-:W-:Y:S02]  /*4720*/  LOP3.LUT R38, R36, R35, R38, 0x96, !PT ;  /* 0x0000002324267212 */ /* 0x000fe400078e9626 */
[----:B------:R-:W-:-:S02]  /*4730*/  SHF.R.W.U32 R34, R19, 0x11, R19 ;  /* 0x0000001113227819 */ /* 0x000fc40000001e13 */
[----:B------:R-:W-:Y:S02]  /*4740*/  SHF.R.W.U32 R37, R19, 0x13, R19 ;  /* 0x0000001313257819 */ /* 0x000fe40000001e13 */
[----:B------:R-:W-:Y:S02]  /*4750*/  PRMT R35, R27, 0x7771, RZ ;  /* 0x000077711b237816 */ /* 0x000fe400000000ff */
[----:B------:R-:W-:Y:S02]  /*4760*/  LOP3.LUT R34, R37, R39, R34, 0x96, !PT ;  /* 0x0000002725227212 */ /* 0x000fe400078e9622 */
[--C-:B------:R-:W-:Y:S01]  /*4770*/  SHF.R.W.U32 R32, R3, 0x7, R3.reuse ;  /* 0x0000000703207819 */ /* 0x100fe20000001e03 */
[----:B------:R-:W-:Y:S01]  /*4780*/  IMAD.U32 R35, R35, 0x10000, RZ ;  /* 0x0001000023237824 */ /* 0x000fe200078e00ff */
[--C-:B------:R-:W-:Y:S02]  /*4790*/  SHF.R.W.U32 R41, R3, 0x12, R3.reuse ;  /* 0x0000001203297819 */ /* 0x100fe40000001e03 */
[----:B------:R-:W-:-:S02]  /*47a0*/  SHF.R.U32.HI R40, RZ, 0x3, R3 ;  /* 0x00000003ff287819 */ /* 0x000fc40000011603 */
[C-C-:B------:R-:W-:Y:S02]  /*47b0*/  SHF.R.W.U32 R36, R25.reuse, 0x6, R25.reuse ;  /* 0x0000000619247819 */ /* 0x140fe40000001e19 */
[C-C-:B------:R-:W-:Y:S02]  /*47c0*/  SHF.R.W.U32 R37, R25.reuse, 0xb, R25.reuse ;  /* 0x0000000b19257819 */ /* 0x140fe40000001e19 */
[----:B------:R-:W-:Y:S02]  /*47d0*/  SHF.R.W.U32 R39, R25, 0x19, R25 ;  /* 0x0000001919277819 */ /* 0x000fe40000001e19 */
[----:B------:R-:W-:Y:S02]  /*47e0*/  LOP3.LUT R32, R41, R40, R32, 0x96, !PT ;  /* 0x0000002829207212 */ /* 0x000fe400078e9620 */
[----:B------:R-:W-:Y:S02]  /*47f0*/  LOP3.LUT R36, R39, R37, R36, 0x96, !PT ;  /* 0x0000002527247212 */ /* 0x000fe400078e9624 */
[----:B------:R-:W-:-:S02]  /*4800*/  PRMT R37, R27, 0x7770, RZ ;  /* 0x000077701b257816 */ /* 0x000fc400000000ff */
[----:B------:R-:W-:Y:S02]  /*4810*/  LOP3.LUT R40, R35, 0xff0000, RZ, 0xc0, !PT ;  /* 0x00ff000023287812 */ /* 0x000fe400078ec0ff */
[----:B------:R-:W-:Y:S02]  /*4820*/  PRMT R35, R27, 0x7772, RZ ;  /* 0x000077721b237816 */ /* 0x000fe400000000ff */
[----:B------:R-:W-:Y:S01]  /*4830*/  LOP3.LUT R39, R29, R22, R26, 0xe8, !PT ;  /* 0x000000161d277212 */ /* 0x000fe200078ee81a */
[----:B------:R-:W-:Y:S02]  /*4840*/  IMAD R37, R37, 0x1000000, R40 ;  /* 0x0100000025257824 */ /* 0x000fe400078e0228 */
[----:B------:R-:W-:Y:S01]  /*4850*/  IMAD.SHL.U32 R40, R35, 0x100, RZ ;  /* 0x0000010023287824 */ /* 0x000fe200078e00ff */
[----:B------:R-:W-:Y:S02]  /*4860*/  PRMT R22, R27, 0x7773, RZ ;  /* 0x000077731b167816 */ /* 0x000fe400000000ff */
[----:B------:R-:W-:-:S02]  /*4870*/  LOP3.LUT R41, R24, R25, R30, 0xb8, !PT ;  /* 0x0000001918297212 */ /* 0x000fc400078eb81e */
[----:B------:R-:W-:Y:S02]  /*4880*/  IADD3 R27, PT, PT, R38, R33, R39 ;  /* 0x00000021261b7210 */ /* 0x000fe40007ffe027 */
[----:B------:R-:W-:Y:S02]  /*4890*/  LOP3.LUT R35, R37, R40, RZ, 0xfc, !PT ;  /* 0x0000002825237212 */ /* 0x000fe400078efcff */
[----:B------:R-:W-:Y:S02]  /*48a0*/  IADD3 R37, PT, PT, R28, R34, R9 ;  /* 0x000000221c257210 */ /* 0x000fe40007ffe009 */
[----:B------:R-:W-:Y:S02]  /*48b0*/  IADD3 R41, PT, PT, R36, R41, R23 ;  /* 0x0000002924297210 */ /* 0x000fe40007ffe017 */
[C-C-:B------:R-:W-:Y:S02]  /*48c0*/  SHF.R.W.U32 R23, R27.reuse, 0x2, R27.reuse ;  /* 0x000000021b177819 */ /* 0x140fe40000001e1b */
[----:B------:R-:W-:-:S02]  /*48d0*/  SHF.R.W.U32 R28, R27, 0xd, R27 ;  /* 0x0000000d1b1c7819 */ /* 0x000fc40000001e1b */
[----:B------:R-:W-:Y:S02]  /*48e0*/  SHF.R.W.U32 R33, R27, 0x16, R27 ;  /* 0x000000161b217819 */ /* 0x000fe40000001e1b */
[C-C-:B------:R-:W-:Y:S02]  /*48f0*/  SHF.R.W.U32 R34, R18.reuse, 0x7, R18.reuse ;  /* 0x0000000712227819 */ /* 0x140fe40000001e12 */
[--C-:B------:R-:W-:Y:S02]  /*4900*/  SHF.R.W.U32 R39, R18, 0x12, R18.reuse ;  /* 0x0000001212277819 */ /* 0x100fe40000001e12 */
[----:B------:R-:W-:Y:S02]  /*4910*/  SHF.R.U32.HI R38, RZ, 0x3, R18 ;  /* 0x00000003ff267819 */ /* 0x000fe40000011612 */
[----:B------:R-:W-:Y:S02]  /*4920*/  LOP3.LUT R22, R35, R22, RZ, 0xfc, !PT ;  /* 0x0000001623167212 */ /* 0x000fe400078efcff */
[----:B------:R-:W-:-:S02]  /*4930*/  LOP3.LUT R28, R33, R28, R23, 0x96, !PT ;  /* 0x0000001c211c7212 */ /* 0x000fc400078e9617 */
[----:B------:R-:W-:Y:S02]  /*4940*/  LOP3.LUT R33, R39, R38, R34, 0x96, !PT ;  /* 0x0000002627217212 */ /* 0x000fe400078e9622 */
[----:B------:R-:W-:Y:S02]  /*4950*/  IADD3 R34, PT, PT, R22, UR19, R41 ;  /* 0x0000001316227c10 */ /* 0x000fe4000fffe029 */
[----:B------:R-:W-:-:S03]  /*4960*/  LOP3.LUT R36, R26, R29, R27, 0xe8, !PT ;  /* 0x0000001d1a247212 */ /* 0x000fc600078ee81b */
[----:B------:R-:W-:Y:S01]  /*4970*/  IMAD.IADD R29, R29, 0x1, R34 ;  /* 0x000000011d1d7824 */ /* 0x000fe200078e0222 */
[----:B------:R-:W-:Y:S01]  /*4980*/  IADD3 R28, PT, PT, R28, R31, R36 ;  /* 0x0000001f1c1c7210 */ /* 0x000fe20007ffe024 */
[----:B------:R-:W-:-:S03]  /*4990*/  IMAD.IADD R23, R32, 0x1, R37 ;  /* 0x0000000120177824 */ /* 0x000fc600078e0225 */
[C-C-:B------:R-:W-:Y:S02]  /*49a0*/  SHF.R.W.U32 R32, R29.reuse, 0x6, R29.reuse ;  /* 0x000000061d207819 */ /* 0x140fe40000001e1d */
[C-C-:B------:R-:W-:Y:S02]  /*49b0*/  SHF.R.W.U32 R37, R29.reuse, 0xb, R29.reuse ;  /* 0x0000000b1d257819 */ /* 0x140fe40000001e1d */
[----:B------:R-:W-:Y:S02]  /*49c0*/  SHF.R.W.U32 R36, R29, 0x19, R29 ;  /* 0x000000191d247819 */ /* 0x000fe40000001e1d */
[----:B------:R-:W-:Y:S02]  /*49d0*/  LOP3.LUT R38, R30, R29, R25, 0xb8, !PT ;  /* 0x0000001d1e267212 */ /* 0x000fe400078eb819 */
[----:B------:R-:W-:Y:S02]  /*49e0*/  LOP3.LUT R36, R36, R37, R32, 0x96, !PT ;  /* 0x0000002524247212 */ /* 0x000fe400078e9620 */
[----:B------:R-:W-:-:S02]  /*49f0*/  SHF.R.W.U32 R31, R17, 0x7, R17 ;  /* 0x00000007111f7819 */ /* 0x000fc40000001e11 */
[--C-:B------:R-:W-:Y:S02]  /*4a00*/  SHF.R.W.U32 R40, R17, 0x12, R17.reuse ;  /* 0x0000001211287819 */ /* 0x100fe40000001e11 */
[----:B------:R-:W-:Y:S02]  /*4a10*/  SHF.R.U32.HI R39, RZ, 0x3, R17 ;  /* 0x00000003ff277819 */ /* 0x000fe40000011611 */
[----:B------:R-:W-:Y:S02]  /*4a20*/  IADD3 R37, PT, PT, R23, R38, R24 ;  /* 0x0000002617257210 */ /* 0x000fe40007ffe018 */
[----:B------:R-:W-:Y:S02]  /*4a30*/  SHF.R.U32.HI R32, RZ, 0xa, R35 ;  /* 0x0000000aff207819 */ /* 0x000fe40000011623 */
[C-C-:B------:R-:W-:Y:S02]  /*4a40*/  SHF.R.W.U32 R24, R22.reuse, 0x11, R22.reuse ;  /* 0x0000001116187819 */ /* 0x140fe40000001e16 */
[----:B------:R-:W-:-:S02]  /*4a50*/  SHF.R.W.U32 R35, R22, 0x13, R22 ;  /* 0x0000001316237819 */ /* 0x000fc40000001e16 */
[----:B------:R-:W-:Y:S02]  /*4a60*/  LOP3.LUT R31, R40, R39, R31, 0x96, !PT ;  /* 0x00000027281f7212 */ /* 0x000fe400078e961f */
[----:B------:R-:W-:Y:S02]  /*4a70*/  LOP3.LUT R39, R35, R32, R24, 0x96, !PT ;  /* 0x0000002023277212 */ /* 0x000fe400078e9618 */
[C-C-:B------:R-:W-:Y:S02]  /*4a80*/  SHF.R.W.U32 R38, R23.reuse, 0x11, R23.reuse ;  /* 0x0000001117267819 */ /* 0x140fe40000001e17 */
[--C-:B------:R-:W-:Y:S02]  /*4a90*/  SHF.R.W.U32 R41, R23, 0x13, R23.reuse ;  /* 0x0000001317297819 */ /* 0x100fe40000001e17 */
[----:B------:R-:W-:Y:S02]  /*4aa0*/  SHF.R.U32.HI R40, RZ, 0xa, R23 ;  /* 0x0000000aff287819 */ /* 0x000fe40000011617 */
[----:B------:R-:W-:-:S02]  /*4ab0*/  IADD3 R35, PT, PT, R37, UR20, R36 ;  /* 0x0000001425237c10 */ /* 0x000fc4000fffe024 */
[----:B------:R-:W-:Y:S02]  /*4ac0*/  LOP3.LUT R32, R41, R40, R38, 0x96, !PT ;  /* 0x0000002829207212 */ /* 0x000fe400078e9626 */
[--C-:B------:R-:W-:Y:S01]  /*4ad0*/  SHF.R.W.U32 R37, R28, 0x2, R28.reuse ;  /* 0x000000021c257819 */ /* 0x100fe20000001e1c */
[----:B------:R-:W-:Y:S01]  /*4ae0*/  IMAD.IADD R24, R26, 0x1, R35 ;  /* 0x000000011a187824 */ /* 0x000fe200078e0223 */
[C-C-:B------:R-:W-:Y:S02]  /*4af0*/  SHF.R.W.U32 R36, R28.reuse, 0xd, R28.reuse ;  /* 0x0000000d1c247819 */ /* 0x140fe40000001e1c */
[----:B------:R-:W-:Y:S02]  /*4b00*/  SHF.R.W.U32 R38, R28, 0x16, R28 ;  /* 0x000000161c267819 */ /* 0x000fe40000001e1c */
[----:B------:R-:W-:Y:S02]  /*4b10*/  IADD3 R40, PT, PT, R3, R39, R10 ;  /* 0x0000002703287210 */ /* 0x000fe40007ffe00a */
[----:B------:R-:W-:-:S02]  /*4b20*/  LOP3.LUT R37, R38, R36, R37, 0x96, !PT ;  /* 0x0000002426257212 */ /* 0x000fc400078e9625 */
[C---:B------:R-:W-:Y:S01]  /*4b30*/  SHF.R.W.U32 R36, R24.reuse, 0x6, R24 ;  /* 0x0000000618247819 */ /* 0x040fe20000001e18 */
[----:B------:R-:W-:Y:S01]  /*4b40*/  IMAD.IADD R3, R33, 0x1, R40 ;  /* 0x0000000121037824 */ /* 0x000fe200078e0228 */
[C-C-:B------:R-:W-:Y:S02]  /*4b50*/  SHF.R.W.U32 R39, R24.reuse, 0xb, R24.reuse ;  /* 0x0000000b18277819 */ /* 0x140fe40000001e18 */
[----:B------:R-:W-:Y:S02]  /*4b60*/  SHF.R.W.U32 R38, R24, 0x19, R24 ;  /* 0x0000001918267819 */ /* 0x000fe40000001e18 */
[----:B------:R-:W-:Y:S02]  /*4b70*/  LOP3.LUT R33, R25, R24, R29, 0xb8, !PT ;  /* 0x0000001819217212 */ /* 0x000fe400078eb81d */
[----:B------:R-:W-:Y:S02]  /*4b80*/  LOP3.LUT R36, R38, R39, R36, 0x96, !PT ;  /* 0x0000002726247212 */ /* 0x000fe400078e9624 */
[----:B------:R-:W-:-:S02]  /*4b90*/  LOP3.LUT R26, R27, R26, R28, 0xe8, !PT ;  /* 0x0000001a1b1a7212 */ /* 0x000fc400078ee81c */
[----:B------:R-:W-:Y:S02]  /*4ba0*/  IADD3 R39, PT, PT, R3, R33, R30 ;  /* 0x0000002103277210 */ /* 0x000fe40007ffe01e */
[----:B------:R-:W-:Y:S02]  /*4bb0*/  IADD3 R30, PT, PT, R37, R34, R26 ;  /* 0x00000022251e7210 */ /* 0x000fe40007ffe01a */
[----:B------:R-:W-:Y:S02]  /*4bc0*/  IADD3 R18, PT, PT, R18, R32, R11 ;  /* 0x0000002012127210 */ /* 0x000fe40007ffe00b */
[----:B------:R-:W-:Y:S02]  /*4bd0*/  IADD3 R34, PT, PT, R39, UR21, R36 ;  /* 0x0000001527227c10 */ /* 0x000fe4000fffe024 */
[C-C-:B------:R-:W-:Y:S02]  /*4be0*/  SHF.R.W.U32 R38, R2.reuse, 0x7, R2.reuse ;  /* 0x0000000702267819 */ /* 0x140fe40000001e02 */
[----:B------:R-:W-:-:S02]  /*4bf0*/  SHF.R.W.U32 R41, R2, 0x12, R2 ;  /* 0x0000001202297819 */ /* 0x000fc40000001e02 */
[----:B------:R-:W-:Y:S02]  /*4c00*/  SHF.R.U32.HI R40, RZ, 0x3, R2 ;  /* 0x00000003ff287819 */ /* 0x000fe40000011602 */
[C-C-:B------:R-:W-:Y:S02]  /*4c10*/  SHF.R.W.U32 R32, R12.reuse, 0x7, R12.reuse ;  /* 0x000000070c207819 */ /* 0x140fe40000001e0c */
[--C-:B------:R-:W-:Y:S02]  /*4c20*/  SHF.R.W.U32 R39, R12, 0x12, R12.reuse ;  /* 0x000000120c277819 */ /* 0x100fe40000001e0c */
[----:B------:R-:W-:Y:S02]  /*4c30*/  SHF.R.U32.HI R26, RZ, 0x3, R12 ;  /* 0x00000003ff1a7819 */ /* 0x000fe4000001160c */
[----:B------:R-:W-:Y:S02]  /*4c40*/  LOP3.LUT R33, R41, R40, R38, 0x96, !PT ;  /* 0x0000002829217212 */ /* 0x000fe400078e9626 */
[----:B------:R-:W-:Y:S01]  /*4c50*/  LOP3.LUT R32, R39, R26, R32, 0x96, !PT ;  /* 0x0000001a27207212 */ /* 0x000fe200078e9620 */
[----:B------:R-:W-:Y:S01]  /*4c60*/  IMAD.IADD R26, R27, 0x1, R34 ;  /* 0x000000011b1a7824 */ /* 0x000fe200078e0222 */
[----:B------:R-:W-:-:S02]  /*4c70*/  SHF.R.W.U32 R36, R30, 0x2, R30 ;  /* 0x000000021e247819 */ /* 0x000fc40000001e1e */
[C-C-:B------:R-:W-:Y:S02]  /*4c80*/  SHF.R.W.U32 R37, R30.reuse, 0xd, R30.reuse ;  /* 0x0000000d1e257819 */ /* 0x140fe40000001e1e */
[----:B------:R-:W-:Y:S01]  /*4c90*/  SHF.R.W.U32 R38, R30, 0x16, R30 ;  /* 0x000000161e267819 */ /* 0x000fe20000001e1e */
[----:B------:R-:W-:Y:S01]  /*4ca0*/  IMAD.IADD R18, R31, 0x1, R18 ;  /* 0x000000011f127824 */ /* 0x000fe200078e0212 */
[----:B------:R-:W-:Y:S02]  /*4cb0*/  LOP3.LUT R31, R28, R27, R30, 0xe8, !PT ;  /* 0x0000001b1c1f7212 */ /* 0x000fe400078ee81e */
[----:B------:R-:W-:Y:S02]  /*4cc0*/  LOP3.LUT R36, R38, R37, R36, 0x96, !PT ;  /* 0x0000002526247212 */ /* 0x000fe400078e9624 */
[C-C-:B------:R-:W-:Y:S02]  /*4cd0*/  SHF.R.W.U32 R27, R26.reuse, 0x6, R26.reuse ;  /* 0x000000061a1b7819 */ /* 0x140fe40000001e1a */
[----:B------:R-:W-:-:S02]  /*4ce0*/  SHF.R.W.U32 R38, R26, 0xb, R26 ;  /* 0x0000000b1a267819 */ /* 0x000fc40000001e1a */
[----:B------:R-:W-:Y:S02]  /*4cf0*/  SHF.R.W.U32 R37, R26, 0x19, R26 ;  /* 0x000000191a257819 */ /* 0x000fe40000001e1a */
[----:B------:R-:W-:Y:S02]  /*4d00*/  LOP3.LUT R39, R29, R26, R24, 0xb8, !PT ;  /* 0x0000001a1d277212 */ /* 0x000fe400078eb818 */
[----:B------:R-:W-:Y:S02]  /*4d10*/  LOP3.LUT R27, R37, R38, R27, 0x96, !PT ;  /* 0x00000026251b7212 */ /* 0x000fe400078e961b */
[----:B------:R-:W-:Y:S02]  /*4d20*/  IADD3 R31, PT, PT, R35, R36, R31 ;  /* 0x00000024231f7210 */ /* 0x000fe40007ffe01f */
[----:B------:R-:W-:Y:S02]  /*4d30*/  IADD3 R38, PT, PT, R18, R39, R25 ;  /* 0x0000002712267210 */ /* 0x000fe40007ffe019 */
[----:B------:R-:W-:-:S02]  /*4d40*/  SHF.R.W.U32 R25, R3, 0x11, R3 ;  /* 0x0000001103197819 */ /* 0x000fc40000001e03 */
[--C-:B------:R-:W-:Y:S02]  /*4d50*/  SHF.R.W.U32 R36, R3, 0x13, R3.reuse ;  /* 0x0000001303247819 */ /* 0x100fe40000001e03 */
[----:B------:R-:W-:Y:S02]  /*4d60*/  SHF.R.U32.HI R35, RZ, 0xa, R3 ;  /* 0x0000000aff237819 */ /* 0x000fe40000011603 */
[C-C-:B------:R-:W-:Y:S02]  /*4d70*/  SHF.R.W.U32 R37, R18.reuse, 0x11, R18.reuse ;  /* 0x0000001112257819 */ /* 0x140fe40000001e12 */
[--C-:B------:R-:W-:Y:S02]  /*4d80*/  SHF.R.W.U32 R40, R18, 0x13, R18.reuse ;  /* 0x0000001312287819 */ /* 0x100fe40000001e12 */
[----:B------:R-:W-:Y:S02]  /*4d90*/  SHF.R.U32.HI R41, RZ, 0xa, R18 ;  /* 0x0000000aff297819 */ /* 0x000fe40000011612 */
[----:B------:R-:W-:-:S02]  /*4da0*/  LOP3.LUT R39, R36, R35, R25, 0x96, !PT ;  /* 0x0000002324277212 */ /* 0x000fc400078e9619 */
[----:B------:R-:W-:Y:S02]  /*4db0*/  IADD3 R25, PT, PT, R38, UR22, R27 ;  /* 0x0000001626197c10 */ /* 0x000fe4000fffe01b */
[----:B------:R-:W-:Y:S02]  /*4dc0*/  LOP3.LUT R36, R40, R41, R37, 0x96, !PT ;  /* 0x0000002928247212 */ /* 0x000fe400078e9625 */
[----:B------:R-:W-:Y:S01]  /*4dd0*/  IADD3 R40, PT, PT, R17, R39, R16 ;  /* 0x0000002711287210 */ /* 0x000fe20007ffe010 */
[----:B------:R-:W-:Y:S01]  /*4de0*/  IMAD.IADD R27, R28, 0x1, R25 ;  /* 0x000000011c1b7824 */ /* 0x000fe200078e0219 */
[C-C-:B------:R-:W-:Y:S02]  /*4df0*/  SHF.R.W.U32 R37, R31.reuse, 0x2, R31.reuse ;  /* 0x000000021f257819 */ /* 0x140fe40000001e1f */
[C-C-:B------:R-:W-:Y:S02]  /*4e00*/  SHF.R.W.U32 R38, R31.reuse, 0xd, R31.reuse ;  /* 0x0000000d1f267819 */ /* 0x140fe40000001e1f */
[----:B------:R-:W-:Y:S01]  /*4e10*/  SHF.R.W.U32 R35, R31, 0x16, R31 ;  /* 0x000000161f237819 */ /* 0x000fe20000001e1f */
[----:B------:R-:W-:Y:S01]  /*4e20*/  IMAD.IADD R17, R33, 0x1, R40 ;  /* 0x0000000121117824 */ /* 0x000fe200078e0228 */
[----:B------:R-:W-:-:S02]  /*4e30*/  SHF.R.W.U32 R39, R27, 0x19, R27 ;  /* 0x000000191b277819 */ /* 0x000fc40000001e1b */
[----:B------:R-:W-:Y:S02]  /*4e40*/  LOP3.LUT R37, R35, R38, R37, 0x96, !PT ;  /* 0x0000002623257212 */ /* 0x000fe400078e9625 */
[C-C-:B------:R-:W-:Y:S02]  /*4e50*/  SHF.R.W.U32 R35, R27.reuse, 0x6, R27.reuse ;  /* 0x000000061b237819 */ /* 0x140fe40000001e1b */
[----:B------:R-:W-:Y:S02]  /*4e60*/  SHF.R.W.U32 R38, R27, 0xb, R27 ;  /* 0x0000000b1b267819 */ /* 0x000fe40000001e1b */
[----:B------:R-:W-:Y:S02]  /*4e70*/  LOP3.LUT R40, R24, R27, R26, 0xb8, !PT ;  /* 0x0000001b18287212 */ /* 0x000fe400078eb81a */
[----:B------:R-:W-:Y:S02]  /*4e80*/  LOP3.LUT R28, R30, R28, R31, 0xe8, !PT ;  /* 0x0000001c1e1c7212 */ /* 0x000fe400078ee81f */
[----:B------:R-:W-:-:S02]  /*4e90*/  LOP3.LUT R38, R39, R38, R35, 0x96, !PT ;  /* 0x0000002627267212 */ /* 0x000fc400078e9623 */
[----:B------:R-:W-:Y:S02]  /*4ea0*/  IADD3 R29, PT, PT, R17, R40, R29 ;  /* 0x00000028111d7210 */ /* 0x000fe40007ffe01d */
[----:B------:R-:W-:Y:S02]  /*4eb0*/  IADD3 R28, PT, PT, R34, R37, R28 ;  /* 0x00000025221c7210 */ /* 0x000fe40007ffe01c */
[C-C-:B------:R-:W-:Y:S02]  /*4ec0*/  SHF.R.W.U32 R35, R13.reuse, 0x7, R13.reuse ;  /* 0x000000070d237819 */ /* 0x140fe40000001e0d */
[--C-:B------:R-:W-:Y:S02]  /*4ed0*/  SHF.R.W.U32 R42, R13, 0x12, R13.reuse ;  /* 0x000000120d2a7819 */ /* 0x100fe40000001e0d */
[----:B------:R-:W-:Y:S02]  /*4ee0*/  SHF.R.U32.HI R33, RZ, 0x3, R13 ;  /* 0x00000003ff217819 */ /* 0x000fe4000001160d */
[----:B------:R-:W-:-:S02]  /*4ef0*/  IADD3 R39, PT, PT, R2, R36, R15 ;  /* 0x0000002402277210 */ /* 0x000fc40007ffe00f */
[----:B------:R-:W-:Y:S01]  /*4f00*/  IADD3 R37, PT, PT, R29, UR23, R38 ;  /* 0x000000171d257c10 */ /* 0x000fe2000fffe026 */
[----:B------:R-:W1:Y:S01]  /*4f10*/  LDCU.128 UR20, c[0x3][0x50] ;  /* 0x00c00a00ff1477ac */ /* 0x000e620008000c00 */
[C-C-:B------:R-:W-:Y:S02]  /*4f20*/  SHF.R.W.U32 R34, R14.reuse, 0x7, R14.reuse ;  /* 0x000000070e227819 */ /* 0x140fe40000001e0e */
[--C-:B------:R-:W-:Y:S02]  /*4f30*/  SHF.R.W.U32 R29, R14, 0x12, R14.reuse ;  /* 0x000000120e1d7819 */ /* 0x100fe40000001e0e */
[----:B------:R-:W-:Y:S02]  /*4f40*/  SHF.R.U32.HI R2, RZ, 0x3, R14 ;  /* 0x00000003ff027819 */ /* 0x000fe4000001160e */
[----:B------:R-:W-:Y:S02]  /*4f50*/  LOP3.LUT R35, R42, R33, R35, 0x96, !PT ;  /* 0x000000212a237212 */ /* 0x000fe400078e9623 */
[----:B------:R-:W-:-:S02]  /*4f60*/  SHF.R.W.U32 R33, R28, 0x2, R28 ;  /* 0x000000021c217819 */ /* 0x000fc40000001e1c */
[C-C-:B------:R-:W-:Y:S02]  /*4f70*/  SHF.R.W.U32 R36, R28.reuse, 0xd, R28.reuse ;  /* 0x0000000d1c247819 */ /* 0x140fe40000001e1c */
[----:B------:R-:W-:Y:S02]  /*4f80*/  SHF.R.W.U32 R38, R28, 0x16, R28 ;  /* 0x000000161c267819 */ /* 0x000fe40000001e1c */
[----:B------:R-:W-:Y:S01]  /*4f90*/  LOP3.LUT R34, R29, R2, R34, 0x96, !PT ;  /* 0x000000021d227212 */ /* 0x000fe200078e9622 */
[----:B------:R-:W-:Y:S01]  /*4fa0*/  IMAD.IADD R29, R30, 0x1, R37 ;  /* 0x000000011e1d7824 */ /* 0x000fe200078e0225 */
[----:B------:R-:W-:Y:S01]  /*4fb0*/  LOP3.LUT R36, R38, R36, R33, 0x96, !PT ;  /* 0x0000002426247212 */ /* 0x000fe200078e9621 */
[----:B------:R-:W-:Y:S01]  /*4fc0*/  IMAD.IADD R2, R32, 0x1, R39 ;  /* 0x0000000120027824 */ /* 0x000fe200078e0227 */
[----:B------:R-:W-:Y:S02]  /*4fd0*/  LOP3.LUT R33, R31, R30, R28, 0xe8, !PT ;  /* 0x0000001e1f217212 */ /* 0x000fe400078ee81c */
[----:B------:R-:W-:-:S02]  /*4fe0*/  SHF.R.W.U32 R30, R29, 0x6, R29 ;  /* 0x000000061d1e7819 */ /* 0x000fc40000001e1d */
[C-C-:B------:R-:W-:Y:S02]  /*4ff0*/  SHF.R.W.U32 R39, R29.reuse, 0xb, R29.reuse ;  /* 0x0000000b1d277819 */ /* 0x140fe40000001e1d */
[----:B------:R-:W-:Y:S02]  /*5000*/  SHF.R.W.U32 R32, R29, 0x19, R29 ;  /* 0x000000191d207819 */ /* 0x000fe40000001e1d */
[----:B------:R-:W-:Y:S02]  /*5010*/  LOP3.LUT R41, R26, R29, R27, 0xb8, !PT ;  /* 0x0000001d1a297212 */ /* 0x000fe400078eb81b */
[----:B------:R-:W-:Y:S02]  /*5020*/  LOP3.LUT R30, R32, R39, R30, 0x96, !PT ;  /* 0x00000027201e7212 */ /* 0x000fe400078e961e */
[----:B------:R-:W-:Y:S02]  /*5030*/  IADD3 R41, PT, PT, R2, R41, R24 ;  /* 0x0000002902297210 */ /* 0x000fe40007ffe018 */
[----:B------:R-:W-:-:S02]  /*5040*/  IADD3 R33, PT, PT, R25, R36, R33 ;  /* 0x0000002419217210 */ /* 0x000fc40007ffe021 */
[C-C-:B------:R-:W-:Y:S02]  /*5050*/  SHF.R.W.U32 R24, R17.reuse, 0x11, R17.reuse ;  /* 0x0000001111187819 */ /* 0x140fe40000001e11 */
[--C-:B------:R-:W-:Y:S02]  /*5060*/  SHF.R.W.U32 R25, R17, 0x13, R17.reuse ;  /* 0x0000001311197819 */ /* 0x100fe40000001e11 */
[----:B------:R-:W-:Y:S02]  /*5070*/  SHF.R.U32.HI R32, RZ, 0xa, R17 ;  /* 0x0000000aff207819 */ /* 0x000fe40000011611 */
[C-C-:B------:R-:W-:Y:S02]  /*5080*/  SHF.R.W.U32 R36, R2.reuse, 0x11, R2.reuse ;  /* 0x0000001102247819 */ /* 0x140fe40000001e02 */
[--C-:B------:R-:W-:Y:S02]  /*5090*/  SHF.R.W.U32 R43, R2, 0x13, R2.reuse ;  /* 0x00000013022b7819 */ /* 0x100fe40000001e02 */
[----:B------:R-:W-:-:S02]  /*50a0*/  SHF.R.U32.HI R38, RZ, 0xa, R2 ;  /* 0x0000000aff267819 */ /* 0x000fc40000011602 */
[----:B-1----:R-:W-:Y:S02]  /*50b0*/  IADD3 R30, PT, PT, R41, UR20, R30 ;  /* 0x00000014291e7c10 */ /* 0x002fe4000fffe01e */
[----:B------:R-:W-:Y:S02]  /*50c0*/  LOP3.LUT R39, R25, R32, R24, 0x96, !PT ;  /* 0x0000002019277212 */ /* 0x000fe400078e9618 */
[----:B------:R-:W-:Y:S01]  /*50d0*/  LOP3.LUT R36, R43, R38, R36, 0x96, !PT ;  /* 0x000000262b247212 */ /* 0x000fe200078e9624 */
[----:B------:R-:W-:Y:S01]  /*50e0*/  IMAD.IADD R24, R31, 0x1, R30 ;  /* 0x000000011f187824 */ /* 0x000fe200078e021e */
[C-C-:B------:R-:W-:Y:S02]  /*50f0*/  SHF.R.W.U32 R25, R33.reuse, 0x2, R33.reuse ;  /* 0x0000000221197819 */ /* 0x140fe40000001e21 */
[C-C-:B------:R-:W-:Y:S02]  /*5100*/  SHF.R.W.U32 R32, R33.reuse, 0xd, R33.reuse ;  /* 0x0000000d21207819 */ /* 0x140fe40000001e21 */
[----:B------:R-:W-:-:S02]  /*5110*/  SHF.R.W.U32 R38, R33, 0x16, R33 ;  /* 0x0000001621267819 */ /* 0x000fc40000001e21 */
[----:B------:R-:W-:Y:S02]  /*5120*/  IADD3 R40, PT, PT, R12, R39, R19 ;  /* 0x000000270c287210 */ /* 0x000fe40007ffe013 */
[----:B------:R-:W-:Y:S02]  /*5130*/  LOP3.LUT R12, R38, R32, R25, 0x96, !PT ;  /* 0x00000020260c7212 */ /* 0x000fe400078e9619 */
[C-C-:B------:R-:W-:Y:S02]  /*5140*/  SHF.R.W.U32 R32, R24.reuse, 0x6, R24.reuse ;  /* 0x0000000618207819 */ /* 0x140fe40000001e18 */
[C-C-:B------:R-:W-:Y:S02]  /*5150*/  SHF.R.W.U32 R39, R24.reuse, 0xb, R24.reuse ;  /* 0x0000000b18277819 */ /* 0x140fe40000001e18 */
[----:B------:R-:W-:Y:S01]  /*5160*/  SHF.R.W.U32 R38, R24, 0x19, R24 ;  /* 0x0000001918267819 */ /* 0x000fe20000001e18 */
[----:B------:R-:W-:-:S03]  /*5170*/  IMAD.IADD R25, R35, 0x1, R40 ;  /* 0x0000000123197824 */ /* 0x000fc600078e0228 */
[----:B------:R-:W-:Y:S02]  /*5180*/  LOP3.LUT R35, R38, R39, R32, 0x96, !PT ;  /* 0x0000002726237212 */ /* 0x000fe400078e9620 */
[----:B------:R-:W-:Y:S02]  /*5190*/  LOP3.LUT R32, R27, R24, R29, 0xb8, !PT ;  /* 0x000000181b207212 */ /* 0x000fe400078eb81d */
[C-C-:B------:R-:W-:Y:S02]  /*51a0*/  SHF.R.W.U32 R38, R8.reuse, 0x7, R8.reuse ;  /* 0x0000000708267819 */ /* 0x140fe40000001e08 */
[--C-:B------:R-:W-:Y:S02]  /*51b0*/  SHF.R.W.U32 R39, R8, 0x12, R8.reuse ;  /* 0x0000001208277819 */ /* 0x100fe40000001e08 */
[----:B------:R-:W-:Y:S02]  /*51c0*/  SHF.R.U32.HI R40, RZ, 0x3, R8 ;  /* 0x00000003ff287819 */ /* 0x000fe40000011608 */
[----:B------:R-:W-:-:S02]  /*51d0*/  LOP3.LUT R31, R28, R31, R33, 0xe8, !PT ;  /* 0x0000001f1c1f7212 */ /* 0x000fc400078ee821 */
[----:B------:R-:W-:Y:S02]  /*51e0*/  IADD3 R26, PT, PT, R25, R32, R26 ;  /* 0x00000020191a7210 */ /* 0x000fe40007ffe01a */
[----:B------:R-:W-:Y:S02]  /*51f0*/  LOP3.LUT R32, R39, R40, R38, 0x96, !PT ;  /* 0x0000002827207212 */ /* 0x000fe400078e9626 */
[----:B------:R-:W-:Y:S02]  /*5200*/  IADD3 R39, PT, PT, R13, R36, R22 ;  /* 0x000000240d277210 */ /* 0x000fe40007ffe016 */
[----:B------:R-:W-:Y:S02]  /*5210*/  IADD3 R31, PT, PT, R37, R12, R31 ;  /* 0x0000000c251f7210 */ /* 0x000fe40007ffe01f */
[----:B------:R-:W-:Y:S02]  /*5220*/  IADD3 R35, PT, PT, R26, UR21, R35 ;  /* 0x000000151a237c10 */ /* 0x000fe4000fffe023 */
[----:B------:R-:W-:-:S02]  /*5230*/  SHF.R.W.U32 R13, R9, 0x7, R9 ;  /* 0x00000007090d7819 */ /* 0x000fc40000001e09 */
[--C-:B------:R-:W-:Y:S02]  /*5240*/  SHF.R.W.U32 R12, R9, 0x12, R9.reuse ;  /* 0x00000012090c7819 */ /* 0x100fe40000001e09 */
[----:B------:R-:W-:Y:S02]  /*5250*/  SHF.R.U32.HI R26, RZ, 0x3, R9 ;  /* 0x00000003ff1a7819 */ /* 0x000fe40000011609 */
[C---:B------:R-:W-:Y:S02]  /*5260*/  SHF.R.W.U32 R36, R31.reuse, 0x2, R31 ;  /* 0x000000021f247819 */ /* 0x040fe40000001e1f */
[----:B------:R-:W-:Y:S01]  /*5270*/  LOP3.LUT R13, R12, R26, R13, 0x96, !PT ;  /* 0x0000001a0c0d7212 */ /* 0x000fe200078e960d */
[----:B------:R-:W-:Y:S01]  /*5280*/  IMAD.IADD R26, R28, 0x1, R35 ;  /* 0x000000011c1a7824 */ /* 0x000fe200078e0223 */
[C-C-:B------:R-:W-:Y:S02]  /*5290*/  SHF.R.W.U32 R37, R31.reuse, 0xd, R31.reuse ;  /* 0x0000000d1f257819 */ /* 0x140fe40000001e1f */
[----:B------:R-:W-:Y:S01]  /*52a0*/  SHF.R.W.U32 R38, R31, 0x16, R31 ;  /* 0x000000161f267819 */ /* 0x000fe20000001e1f */
[----:B------:R-:W-:Y:S01]  /*52b0*/  IMAD.IADD R12, R34, 0x1, R39 ;  /* 0x00000001220c7824 */ /* 0x000fe200078e0227 */
[----:B------:R-:W-:-:S02]  /*52c0*/  LOP3.LUT R28, R33, R28, R31, 0xe8, !PT ;  /* 0x0000001c211c7212 */ /* 0x000fc400078ee81f */
[----:B------:R-:W-:Y:S02]  /*52d0*/  LOP3.LUT R37, R38, R37, R36, 0x96, !PT ;  /* 0x0000002526257212 */ /* 0x000fe400078e9624 */
[C-C-:B------:R-:W-:Y:S02]  /*52e0*/  SHF.R.W.U32 R34, R26.reuse, 0x6, R26.reuse ;  /* 0x000000061a227819 */ /* 0x140fe40000001e1a */
[C-C-:B------:R-:W-:Y:S02]  /*52f0*/  SHF.R.W.U32 R39, R26.reuse, 0xb, R26.reuse ;  /* 0x0000000b1a277819 */ /* 0x140fe40000001e1a */
[----:B------:R-:W-:Y:S02]  /*5300*/  SHF.R.W.U32 R36, R26, 0x19, R26 ;  /* 0x000000191a247819 */ /* 0x000fe40000001e1a */
[----:B------:R-:W-:Y:S02]  /*5310*/  LOP3.LUT R38, R29, R26, R24, 0xb8, !PT ;  /* 0x0000001a1d267212 */ /* 0x000fe400078eb818 */
[----:B------:R-:W-:-:S02]  /*5320*/  IADD3 R28, PT, PT, R30, R37, R28 ;  /* 0x000000251e1c7210 */ /* 0x000fc40007ffe01c */
[----:B------:R-:W-:Y:S02]  /*5330*/  LOP3.LUT R30, R36, R39, R34, 0x96, !PT ;  /* 0x00000027241e7212 */ /* 0x000fe400078e9622 */
[C---:B------:R-:W-:Y:S02]  /*5340*/  IADD3 R27, PT, PT, R12.reuse, R38, R27 ;  /* 0x000000260c1b7210 */ /* 0x040fe40007ffe01b */
[C-C-:B------:R-:W-:Y:S02]  /*5350*/  SHF.R.W.U32 R34, R25.reuse, 0x11, R25.reuse ;  /* 0x0000001119227819 */ /* 0x140fe40000001e19 */
[--C-:B------:R-:W-:Y:S02]  /*5360*/  SHF.R.W.U32 R37, R25, 0x13, R25.reuse ;  /* 0x0000001319257819 */ /* 0x100fe40000001e19 */
[----:B------:R-:W-:Y:S02]  /*5370*/  SHF.R.U32.HI R36, RZ, 0xa, R25 ;  /* 0x0000000aff247819 */ /* 0x000fe40000011619 */
[----:B------:R-:W-:-:S02]  /*5380*/  SHF.R.W.U32 R38, R12, 0x11, R12 ;  /* 0x000000110c267819 */ /* 0x000fc40000001e0c */
[--C-:B------:R-:W-:Y:S02]  /*5390*/  SHF.R.W.U32 R41, R12, 0x13, R12.reuse ;  /* 0x000000130c297819 */ /* 0x100fe40000001e0c */
[----:B------:R-:W-:Y:S02]  /*53a0*/  SHF.R.U32.HI R40, RZ, 0xa, R12 ;  /* 0x0000000aff287819 */ /* 0x000fe4000001160c */
[----:B------:R-:W-:Y:S02]  /*53b0*/  IADD3 R30, PT, PT, R27, UR22, R30 ;  /* 0x000000161b1e7c10 */ /* 0x000fe4000fffe01e */
[----:B------:R-:W-:Y:S02]  /*53c0*/  LOP3.LUT R39, R37, R36, R34, 0x96, !PT ;  /* 0x0000002425277212 */ /* 0x000fe400078e9622 */
[----:B------:R-:W-:Y:S01]  /*53d0*/  LOP3.LUT R36, R41, R40, R38, 0x96, !PT ;  /* 0x0000002829247212 */ /* 0x000fe200078e9626 */
[----:B------:R-:W-:Y:S01]  /*53e0*/  IMAD.IADD R27, R33, 0x1, R30 ;  /* 0x00000001211b7824 */ /* 0x000fe200078e021e */
[----:B------:R-:W-:-:S02]  /*53f0*/  SHF.R.W.U32 R38, R28, 0x2, R28 ;  /* 0x000000021c267819 */ /* 0x000fc40000001e1c */
[C-C-:B------:R-:W-:Y:S02]  /*5400*/  SHF.R.W.U32 R37, R28.reuse, 0xd, R28.reuse ;  /* 0x0000000d1c257819 */ /* 0x140fe40000001e1c */
[----:B------:R-:W-:Y:S02]  /*5410*/  SHF.R.W.U32 R34, R28, 0x16, R28 ;  /* 0x000000161c227819 */ /* 0x000fe40000001e1c */
[----:B------:R-:W-:Y:S02]  /*5420*/  IADD3 R39, PT, PT, R14, R39, R23 ;  /* 0x000000270e277210 */ /* 0x000fe40007ffe017 */
[----:B------:R-:W-:Y:S02]  /*5430*/  LOP3.LUT R38, R34, R37, R38, 0x96, !PT ;  /* 0x0000002522267212 */ /* 0x000fe400078e9626 */
[C-C-:B------:R-:W-:Y:S02]  /*5440*/  SHF.R.W.U32 R34, R27.reuse, 0x6, R27.reuse ;  /* 0x000000061b227819 */ /* 0x140fe40000001e1b */
[----:B------:R-:W-:-:S02]  /*5450*/  SHF.R.W.U32 R37, R27, 0xb, R27 ;  /* 0x0000000b1b257819 */ /* 0x000fc40000001e1b */
[----:B------:R-:W-:Y:S01]  /*5460*/  SHF.R.W.U32 R40, R27, 0x19, R27 ;  /* 0x000000191b287819 */ /* 0x000fe20000001e1b */
[----:B------:R-:W-:Y:S01]  /*5470*/  IMAD.IADD R14, R32, 0x1, R39 ;  /* 0x00000001200e7824 */ /* 0x000fe200078e0227 */
[----:B------:R-:W-:Y:S02]  /*5480*/  LOP3.LUT R32, R24, R27, R26, 0xb8, !PT ;  /* 0x0000001b18207212 */ /* 0x000fe400078eb81a */
[----:B------:R-:W-:Y:S02]  /*5490*/  LOP3.LUT R37, R40, R37, R34, 0x96, !PT ;  /* 0x0000002528257212 */ /* 0x000fe400078e9622 */
[C-C-:B------:R-:W-:Y:S02]  /*54a0*/  SHF.R.W.U32 R34, R10.reuse, 0x7, R10.reuse ;  /* 0x000000070a227819 */ /* 0x140fe40000001e0a */
[--C-:B------:R-:W-:Y:S02]  /*54b0*/  SHF.R.W.U32 R39, R10, 0x12, R10.reuse ;  /* 0x000000120a277819 */ /* 0x100fe40000001e0a */
[----:B------:R-:W-:-:S02]  /*54c0*/  SHF.R.U32.HI R40, RZ, 0x3, R10 ;  /* 0x00000003ff287819 */ /* 0x000fc4000001160a */
[----:B------:R-:W-:Y:S02]  /*54d0*/  LOP3.LUT R33, R31, R33, R28, 0xe8, !PT ;  /* 0x000000211f217212 */ /* 0x000fe400078ee81c */
[----:B------:R-:W-:Y:S02]  /*54e0*/  IADD3 R32, PT, PT, R14, R32, R29 ;  /* 0x000000200e207210 */ /* 0x000fe40007ffe01d */
[----:B------:R-:W-:Y:S02]  /*54f0*/  LOP3.LUT R34, R39, R40, R34, 0x96, !PT ;  /* 0x0000002827227212 */ /* 0x000fe400078e9622 */
[----:B------:R-:W-:Y:S02]  /*5500*/  IADD3 R40, PT, PT, R8, R36, R3 ;  /* 0x0000002408287210 */ /* 0x000fe40007ffe003 */
[----:B------:R-:W-:Y:S02]  /*5510*/  IADD3 R33, PT, PT, R35, R38, R33 ;  /* 0x0000002623217210 */ /* 0x000fe40007ffe021 */
[----:B------:R-:W-:Y:S01]  /*5520*/  IADD3 R36, PT, PT, R32, UR23, R37 ;  /* 0x0000001720247c10 */ /* 0x000fe2000fffe025 */
[----:B------:R-:W1:Y:S01]  /*5530*/  LDCU.128 UR20, c[0x3][0x60] ;  /* 0x00c00c00ff1477ac */ /* 0x000e620008000c00 */
[----:B------:R-:W-:-:S02]  /*5540*/  SHF.R.W.U32 R32, R11, 0x7, R11 ;  /* 0x000000070b207819 */ /* 0x000fc40000001e0b */
[--C-:B------:R-:W-:Y:S02]  /*5550*/  SHF.R.W.U32 R29, R11, 0x12, R11.reuse ;  /* 0x000000120b1d7819 */ /* 0x100fe40000001e0b */
[----:B------:R-:W-:Y:S02]  /*5560*/  SHF.R.U32.HI R38, RZ, 0x3, R11 ;  /* 0x00000003ff267819 */ /* 0x000fe4000001160b */
[--C-:B------:R-:W-:Y:S02]  /*5570*/  SHF.R.W.U32 R8, R33, 0x2, R33.reuse ;  /* 0x0000000221087819 */ /* 0x100fe40000001e21 */
[----:B------:R-:W-:Y:S01]  /*5580*/  LOP3.LUT R32, R29, R38, R32, 0x96, !PT ;  /* 0x000000261d207212 */ /* 0x000fe200078e9620 */
[----:B------:R-:W-:Y:S01]  /*5590*/  IMAD.IADD R29, R31, 0x1, R36 ;  /* 0x000000011f1d7824 */ /* 0x000fe200078e0224 */
[C-C-:B------:R-:W-:Y:S02]  /*55a0*/  SHF.R.W.U32 R35, R33.reuse, 0xd, R33.reuse ;  /* 0x0000000d21237819 */ /* 0x140fe40000001e21 */
[--C-:B------:R-:W-:Y:S01]  /*55b0*/  SHF.R.W.U32 R37, R33, 0x16, R33.reuse ;  /* 0x0000001621257819 */ /* 0x100fe20000001e21 */
        /* <DEDUP_REMOVED lines=16> */
[----:B-1----:R-:W-:Y:S02]  /*56c0*/  IADD3 R35, PT, PT, R35, UR20, R8 ;  /* 0x0000001423237c10 */ /* 0x002fe4000fffe008 */
        /* <DEDUP_REMOVED lines=11> */
[----:B------:R-:W-:-:S03]  /*5780*/  IMAD.IADD R8, R34, 0x1, R39 ;  /* 0x0000000122087824 */ /* 0x000fc600078e0227 */
[----:B------:R-:W-:Y:S02]  /*5790*/  LOP3.LUT R34, R40, R38, R9, 0x96, !PT ;  /* 0x0000002628227212 */ /* 0x000fe400078e9609 */
[----:B------:R-:W-:Y:S02]  /*57a0*/  LOP3.LUT R9, R27, R24, R29, 0xb8, !PT ;  /* 0x000000181b097212 */ /* 0x000fe400078eb81d */
[C-C-:B------:R-:W-:Y:S02]  /*57b0*/  SHF.R.W.U32 R38, R16.reuse, 0x7, R16.reuse ;  /* 0x0000000710267819 */ /* 0x140fe40000001e10 */
[--C-:B------:R-:W-:Y:S02]  /*57c0*/  SHF.R.W.U32 R39, R16, 0x12, R16.reuse ;  /* 0x0000001210277819 */ /* 0x100fe40000001e10 */
[----:B------:R-:W-:Y:S02]  /*57d0*/  SHF.R.U32.HI R40, RZ, 0x3, R16 ;  /* 0x00000003ff287819 */ /* 0x000fe40000011610 */
[----:B------:R-:W-:-:S02]  /*57e0*/  IADD3 R41, PT, PT, R8, R9, R26 ;  /* 0x0000000908297210 */ /* 0x000fc40007ffe01a */
[----:B------:R-:W-:Y:S02]  /*57f0*/  LOP3.LUT R28, R33, R28, R30, 0xe8, !PT ;  /* 0x0000001c211c7212 */ /* 0x000fe400078ee81e */
[----:B------:R-:W-:Y:S02]  /*5800*/  LOP3.LUT R9, R39, R40, R38, 0x96, !PT ;  /* 0x0000002827097212 */ /* 0x000fe400078e9626 */
[----:B------:R-:W-:Y:S02]  /*5810*/  IADD3 R39, PT, PT, R10, R31, R17 ;  /* 0x0000001f0a277210 */ /* 0x000fe40007ffe011 */
[----:B------:R-:W-:Y:S02]  /*5820*/  IADD3 R34, PT, PT, R41, UR21, R34 ;  /* 0x0000001529227c10 */ /* 0x000fe4000fffe022 */
[----:B------:R-:W-:Y:S02]  /*5830*/  IADD3 R31, PT, PT, R36, R37, R28 ;  /* 0x00000025241f7210 */ /* 0x000fe40007ffe01c */
[----:B------:R-:W-:-:S02]  /*5840*/  SHF.R.W.U32 R28, R15, 0x7, R15 ;  /* 0x000000070f1c7819 */ /* 0x000fc40000001e0f */
[--C-:B------:R-:W-:Y:S02]  /*5850*/  SHF.R.W.U32 R41, R15, 0x12, R15.reuse ;  /* 0x000000120f297819 */ /* 0x100fe40000001e0f */
[----:B------:R-:W-:Y:S01]  /*5860*/  SHF.R.U32.HI R10, RZ, 0x3, R15 ;  /* 0x00000003ff0a7819 */ /* 0x000fe2000001160f */
[----:B------:R-:W-:Y:S01]  /*5870*/  IMAD.IADD R26, R33, 0x1, R34 ;  /* 0x00000001211a7824 */ /* 0x000fe200078e0222 */
[C-C-:B------:R-:W-:Y:S02]  /*5880*/  SHF.R.W.U32 R36, R31.reuse, 0x2, R31.reuse ;  /* 0x000000021f247819 */ /* 0x140fe40000001e1f */
[C-C-:B------:R-:W-:Y:S02]  /*5890*/  SHF.R.W.U32 R37, R31.reuse, 0xd, R31.reuse ;  /* 0x0000000d1f257819 */ /* 0x140fe40000001e1f */
[----:B------:R-:W-:Y:S02]  /*58a0*/  SHF.R.W.U32 R38, R31, 0x16, R31 ;  /* 0x000000161f267819 */ /* 0x000fe40000001e1f */
[----:B------:R-:W-:Y:S01]  /*58b0*/  LOP3.LUT R28, R41, R10, R28, 0x96, !PT ;  /* 0x0000000a291c7212 */ /* 0x000fe200078e961c */
        /* <DEDUP_REMOVED lines=9> */
[----:B------:R-:W-:Y:S02]  /*5950*/  IADD3 R36, PT, PT, R10, R39, R27 ;  /* 0x000000270a247210 */ /* 0x000fe40007ffe01b */
        /* <DEDUP_REMOVED lines=34> */
[----:B------:R-:W-:Y:S02]  /*5b80*/  SHF.R.W.U32 R36, R30, 0x2, R30 ;  /* 0x000000021e247819 */ /* 0x000fe40000001e1e */
[----:B------:R-:W-:Y:S01]  /*5b90*/  LOP3.LUT R33, R16, R29, R33, 0x96, !PT ;  /* 0x0000001d10217212 */ /* 0x000fe200078e9621 */
[----:B------:R-:W-:Y:S01]  /*5ba0*/  IMAD.IADD R29, R31, 0x1, R34 ;  /* 0x000000011f1d7824 */ /* 0x000fe200078e0222 */
        /* <DEDUP_REMOVED lines=10> */
[C---:B------:R-:W-:Y:S02]  /*5c50*/  IADD3 R39, PT, PT, R16.reuse, R39, R24 ;  /* 0x0000002710277210 */ /* 0x040fe40007ffe018 */
[----:B------:R-:W-:Y:S02]  /*5c60*/  IADD3 R31, PT, PT, R35, R36, R31 ;  /* 0x00000024231f7210 */ /* 0x000fe40007ffe01f */
        /* <DEDUP_REMOVED lines=74> */
[----:B------:R-:W-:Y:S02]  /*6110*/  IADD3 R40, PT, PT, R23, R27, R8 ;  /* 0x0000001b17287210 */ /* 0x000fe40007ffe008 */
[----:B------:R-:W-:Y:S02]  /*6120*/  LOP3.LUT R22, R38, R39, R33, 0x96, !PT ;  /* 0x0000002726167212 */ /* 0x000fe400078e9621 */
        /* <DEDUP_REMOVED lines=42> */
[----:B------:R-:W-:Y:S02]  /*63d0*/  LOP3.LUT R30, R27, R30, R34, 0xe8, !PT ;  /* 0x0000001e1b1e7212 */ /* 0x000fe400078ee822 */
[----:B------:R-:W-:Y:S02]  /*63e0*/  IADD3 R38, PT, PT, R22, R37, R35 ;  /* 0x0000002516267210 */ /* 0x000fe40007ffe023 */
[----:B------:R-:W-:Y:S02]  /*63f0*/  IADD3 R30, PT, PT, R36, R3, R30 ;  /* 0x00000003241e7210 */ /* 0x000fe40007ffe01e */
[----:B------:R-:W-:-:S02]  /*6400*/  IADD3 R18, PT, PT, R18, R28, R9 ;  /* 0x0000001c12127210 */ /* 0x000fc40007ffe009 */
[----:B------:R-:W-:Y:S02]  /*6410*/  IADD3 R36, PT, PT, R38, UR21, R31 ;  /* 0x0000001526247c10 */ /* 0x000fe4000fffe01f */
[C-C-:B------:R-:W-:Y:S02]  /*6420*/  SHF.R.W.U32 R39, R2.reuse, 0x7, R2.reuse ;  /* 0x0000000702277819 */ /* 0x140fe40000001e02 */
[--C-:B------:R-:W-:Y:S02]  /*6430*/  SHF.R.W.U32 R40, R2, 0x12, R2.reuse ;  /* 0x0000001202287819 */ /* 0x100fe40000001e02 */
[----:B------:R-:W-:Y:S02]  /*6440*/  SHF.R.U32.HI R41, RZ, 0x3, R2 ;  /* 0x00000003ff297819 */ /* 0x000fe40000011602 */
[C-C-:B------:R-:W-:Y:S02]  /*6450*/  SHF.R.W.U32 R31, R25.reuse, 0x7, R25.reuse ;  /* 0x00000007191f7819 */ /* 0x140fe40000001e19 */
[----:B------:R-:W-:-:S02]  /*6460*/  SHF.R.W.U32 R28, R25, 0x12, R25 ;  /* 0x00000012191c7819 */ /* 0x000fc40000001e19 */
[----:B------:R-:W-:Y:S02]  /*6470*/  SHF.R.U32.HI R3, RZ, 0x3, R25 ;  /* 0x00000003ff037819 */ /* 0x000fe40000011619 */
[----:B------:R-:W-:Y:S02]  /*6480*/  LOP3.LUT R35, R40, R41, R39, 0x96, !PT ;  /* 0x0000002928237212 */ /* 0x000fe400078e9627 */
[----:B------:R-:W-:Y:S01]  /*6490*/  LOP3.LUT R31, R28, R3, R31, 0x96, !PT ;  /* 0x000000031c1f7212 */ /* 0x000fe200078e961f */
[----:B------:R-:W-:Y:S01]  /*64a0*/  IMAD.IADD R28, R27, 0x1, R36 ;  /* 0x000000011b1c7824 */ /* 0x000fe200078e0224 */
[C-C-:B------:R-:W-:Y:S02]  /*64b0*/  SHF.R.W.U32 R37, R30.reuse, 0x2, R30.reuse ;  /* 0x000000021e257819 */ /* 0x140fe40000001e1e */
        /* <DEDUP_REMOVED lines=34> */
[C-C-:B------:R-:W-:Y:S02]  /*66e0*/  SHF.R.W.U32 R39, R12.reuse, 0x7, R12.reuse ;  /* 0x000000070c277819 */ /* 0x140fe40000001e0c */
[--C-:B------:R-:W-:Y:S02]  /*66f0*/  SHF.R.W.U32 R40, R12, 0x12, R12.reuse ;  /* 0x000000120c287819 */ /* 0x100fe40000001e0c */
[----:B------:R-:W-:-:S02]  /*6700*/  SHF.R.U32.HI R41, RZ, 0x3, R12 ;  /* 0x00000003ff297819 */ /* 0x000fc4000001160c */
        /* <DEDUP_REMOVED lines=39> */
[C---:B------:R-:W-:Y:S01]  /*6980*/  SHF.R.W.U32 R37, R27.reuse, 0x6, R27 ;  /* 0x000000061b257819 */ /* 0x040fe20000001e1b */
[----:B------:R-:W-:Y:S01]  /*6990*/  IMAD.IADD R23, R34, 0x1, R25 ;  /* 0x0000000122177824 */ /* 0x000fe200078e0219 */
[----:B------:R-:W-:-:S02]  /*69a0*/  SHF.R.W.U32 R40, R27, 0xb, R27 ;  /* 0x0000000b1b287819 */ /* 0x000fc40000001e1b */
[----:B------:R-:W-:Y:S02]  /*69b0*/  SHF.R.W.U32 R39, R27, 0x19, R27 ;  /* 0x000000191b277819 */ /* 0x000fe40000001e1b */
        /* <DEDUP_REMOVED lines=10> */
[----:B------:R-:W-:-:S02]  /*6a60*/  IADD3 R35, PT, PT, R34, UR21, R37 ;  /* 0x0000001522237c10 */ /* 0x000fc4000fffe025 */
[C-C-:B------:R-:W-:Y:S02]  /*6a70*/  SHF.R.W.U32 R30, R8.reuse, 0x7, R8.reuse ;  /* 0x00000007081e7819 */ /* 0x140fe40000001e08 */
[--C-:B------:R-:W-:Y:S02]  /*6a80*/  SHF.R.W.U32 R29, R8, 0x12, R8.reuse ;  /* 0x00000012081d7819 */ /* 0x100fe40000001e08 */
[----:B------:R-:W-:Y:S02]  /*6a90*/  SHF.R.U32.HI R39, RZ, 0x3, R8 ;  /* 0x00000003ff277819 */ /* 0x000fe40000011608 */
[----:B------:R-:W-:Y:S02]  /*6aa0*/  SHF.R.W.U32 R34, R28, 0x2, R28 ;  /* 0x000000021c227819 */ /* 0x000fe40000001e1c */
[----:B------:R-:W-:Y:S01]  /*6ab0*/  LOP3.LUT R30, R29, R39, R30, 0x96, !PT ;  /* 0x000000271d1e7212 */ /* 0x000fe200078e961e */
[----:B------:R-:W-:Y:S01]  /*6ac0*/  IMAD.IADD R29, R32, 0x1, R35 ;  /* 0x00000001201d7824 */ /* 0x000fe200078e0223 */
[----:B------:R-:W-:-:S02]  /*6ad0*/  SHF.R.W.U32 R37, R28, 0xd, R28 ;  /* 0x0000000d1c257819 */ /* 0x000fc40000001e1c */
[----:B------:R-:W-:Y:S01]  /*6ae0*/  SHF.R.W.U32 R38, R28, 0x16, R28 ;  /* 0x000000161c267819 */ /* 0x000fe20000001e1c */
[----:B------:R-:W-:Y:S01]  /*6af0*/  IMAD.IADD R12, R33, 0x1, R12 ;  /* 0x00000001210c7824 */ /* 0x000fe200078e020c */
[----:B------:R-:W-:Y:S02]  /*6b00*/  LOP3.LUT R32, R31, R32, R28, 0xe8, !PT ;  /* 0x000000201f207212 */ /* 0x000fe400078ee81c */
[----:B------:R-:W-:Y:S02]  /*6b10*/  LOP3.LUT R33, R38, R37, R34, 0x96, !PT ;  /* 0x0000002526217212 */ /* 0x000fe400078e9622 */
[C-C-:B------:R-:W-:Y:S02]  /*6b20*/  SHF.R.W.U32 R34, R29.reuse, 0x6, R29.reuse ;  /* 0x000000061d227819 */ /* 0x140fe40000001e1d */
[C-C-:B------:R-:W-:Y:S02]  /*6b30*/  SHF.R.W.U32 R37, R29.reuse, 0xb, R29.reuse ;  /* 0x0000000b1d257819 */ /* 0x140fe40000001e1d */
[----:B------:R-:W-:-:S02]  /*6b40*/  SHF.R.W.U32 R38, R29, 0x19, R29 ;  /* 0x000000191d267819 */ /* 0x000fc40000001e1d */
[----:B------:R-:W-:Y:S02]  /*6b50*/  LOP3.LUT R39, R26, R29, R27, 0xb8, !PT ;  /* 0x0000001d1a277212 */ /* 0x000fe400078eb81b */
[----:B------:R-:W-:Y:S02]  /*6b60*/  IADD3 R33, PT, PT, R36, R33, R32 ;  /* 0x0000002124217210 */ /* 0x000fe40007ffe020 */
[----:B------:R-:W-:Y:S02]  /*6b70*/  LOP3.LUT R32, R38, R37, R34, 0x96, !PT ;  /* 0x0000002526207212 */ /* 0x000fe400078e9622 */
[----:B------:R-:W-:Y:S02]  /*6b80*/  IADD3 R39, PT, PT, R12, R39, R18 ;  /* 0x000000270c277210 */ /* 0x000fe40007ffe012 */
[C-C-:B------:R-:W-:Y:S02]  /*6b90*/  SHF.R.W.U32 R18, R23.reuse, 0x11, R23.reuse ;  /* 0x0000001117127819 */ /* 0x140fe40000001e17 */
[----:B------:R-:W-:-:S02]  /*6ba0*/  SHF.R.W.U32 R37, R23, 0x13, R23 ;  /* 0x0000001317257819 */ /* 0x000fc40000001e17 */
[----:B------:R-:W-:Y:S02]  /*6bb0*/  SHF.R.U32.HI R34, RZ, 0xa, R23 ;  /* 0x0000000aff227819 */ /* 0x000fe40000011617 */
[C-C-:B------:R-:W-:Y:S02]  /*6bc0*/  SHF.R.W.U32 R36, R12.reuse, 0x11, R12.reuse ;  /* 0x000000110c247819 */ /* 0x140fe40000001e0c */
[--C-:B------:R-:W-:Y:S02]  /*6bd0*/  SHF.R.W.U32 R41, R12, 0x13, R12.reuse ;  /* 0x000000130c297819 */ /* 0x100fe40000001e0c */
[----:B------:R-:W-:Y:S02]  /*6be0*/  SHF.R.U32.HI R38, RZ, 0xa, R12 ;  /* 0x0000000aff267819 */ /* 0x000fe4000001160c */
[----:B------:R-:W-:Y:S02]  /*6bf0*/  IADD3 R32, PT, PT, R39, UR22, R32 ;  /* 0x0000001627207c10 */ /* 0x000fe4000fffe020 */
[----:B------:R-:W-:-:S02]  /*6c00*/  LOP3.LUT R40, R37, R34, R18, 0x96, !PT ;  /* 0x0000002225287212 */ /* 0x000fc400078e9612 */
[----:B------:R-:W-:Y:S01]  /*6c10*/  LOP3.LUT R36, R41, R38, R36, 0x96, !PT ;  /* 0x0000002629247212 */ /* 0x000fe200078e9624 */
[----:B------:R-:W-:Y:S01]  /*6c20*/  IMAD.IADD R18, R31, 0x1, R32 ;  /* 0x000000011f127824 */ /* 0x000fe200078e0220 */
[C-C-:B------:R-:W-:Y:S02]  /*6c30*/  SHF.R.W.U32 R34, R33.reuse, 0x2, R33.reuse ;  /* 0x0000000221227819 */ /* 0x140fe40000001e21 */
[C-C-:B------:R-:W-:Y:S02]  /*6c40*/  SHF.R.W.U32 R37, R33.reuse, 0xd, R33.reuse ;  /* 0x0000000d21257819 */ /* 0x140fe40000001e21 */
[----:B------:R-:W-:Y:S02]  /*6c50*/  SHF.R.W.U32 R38, R33, 0x16, R33 ;  /* 0x0000001621267819 */ /* 0x000fe40000001e21 */
[----:B------:R-:W-:Y:S02]  /*6c60*/  IADD3 R40, PT, PT, R14, R40, R19 ;  /* 0x000000280e287210 */ /* 0x000fe40007ffe013 */
[----:B------:R-:W-:-:S02]  /*6c70*/  LOP3.LUT R14, R38, R37, R34, 0x96, !PT ;  /* 0x00000025260e7212 */ /* 0x000fc400078e9622 */
        /* <DEDUP_REMOVED lines=60> */
[----:B------:R-:W-:Y:S02]  /*7040*/  IADD3 R10, PT, PT, R10, R32, R17 ;  /* 0x000000200a0a7210 */ /* 0x000fe40007ffe011 */
[----:B------:R-:W-:Y:S02]  /*7050*/  LOP3.LUT R34, R40, R41, R39, 0x96, !PT ;  /* 0x0000002928227212 */ /* 0x000fe400078e9627 */
        /* <DEDUP_REMOVED lines=11> */
[----:B------:R-:W-:Y:S02]  /*7110*/  SHF.R.W.U32 R10, R29, 0x6, R29 ;  /* 0x000000061d0a7819 */ /* 0x000fe40000001e1d */
[----:B------:R-:W-:Y:S02]  /*7120*/  LOP3.LUT R35, R37, R38, R35, 0x96, !PT ;  /* 0x0000002625237212 */ /* 0x000fe400078e9623 */
[C-C-:B------:R-:W-:Y:S02]  /*7130*/  SHF.R.W.U32 R37, R29.reuse, 0xb, R29.reuse ;  /* 0x0000000b1d257819 */ /* 0x140fe40000001e1d */
[----:B------:R-:W-:Y:S02]  /*7140*/  SHF.R.W.U32 R38, R29, 0x19, R29 ;  /* 0x000000191d267819 */ /* 0x000fe40000001e1d */
[----:B------:R-:W-:-:S02]  /*7150*/  LOP3.LUT R39, R26, R29, R27, 0xb8, !PT ;  /* 0x0000001d1a277212 */ /* 0x000fc400078eb81b */
[----:B------:R-:W-:Y:S02]  /*7160*/  LOP3.LUT R31, R30, R31, R32, 0xe8, !PT ;  /* 0x0000001f1e1f7212 */ /* 0x000fe400078ee820 */
[----:B------:R-:W-:Y:S02]  /*7170*/  LOP3.LUT R37, R38, R37, R10, 0x96, !PT ;  /* 0x0000002526257212 */ /* 0x000fe400078e960a */
[----:B------:R-:W-:Y:S02]  /*7180*/  IADD3 R10, PT, PT, R13, R39, R18 ;  /* 0x000000270d0a7210 */ /* 0x000fe40007ffe012 */
        /* <DEDUP_REMOVED lines=22> */
[----:B------:R-:W-:Y:S02]  /*72f0*/  LOP3.LUT R30, R32, R30, R31, 0xe8, !PT ;  /* 0x0000001e201e7212 */ /* 0x000fe400078ee81f */
[----:B------:R-:W-:Y:S02]  /*7300*/  IADD3 R39, PT, PT, R10, R9, R26 ;  /* 0x000000090a277210 */ /* 0x000fe40007ffe01a */
[----:B------:R-:W-:Y:S02]  /*7310*/  IADD3 R16, PT, PT, R16, R18, R23 ;  /* 0x0000001210107210 */ /* 0x000fe40007ffe017 */
[----:B------:R-:W-:-:S02]  /*7320*/  SHF.R.W.U32 R34, R24, 0x7, R24 ;  /* 0x0000000718227819 */ /* 0x000fc40000001e18 */
[--C-:B------:R-:W-:Y:S02]  /*7330*/  SHF.R.W.U32 R41, R24, 0x12, R24.reuse ;  /* 0x0000001218297819 */ /* 0x100fe40000001e18 */
[----:B------:R-:W-:Y:S02]  /*7340*/  SHF.R.U32.HI R40, RZ, 0x3, R24 ;  /* 0x00000003ff287819 */ /* 0x000fe40000011618 */
[----:B------:R-:W-:Y:S01]  /*7350*/  IADD3 R39, PT, PT, R39, UR23, R38 ;  /* 0x0000001727277c10 */ /* 0x000fe2000fffe026 */
[----:B------:R-:W1:Y:S01]  /*7360*/  LDCU.128 UR20, c[0x3][0xb0] ;  /* 0x00c01600ff1477ac */ /* 0x000e620008000c00 */
[C-C-:B------:R-:W-:Y:S02]  /*7370*/  SHF.R.W.U32 R18, R15.reuse, 0x7, R15.reuse ;  /* 0x000000070f127819 */ /* 0x140fe40000001e0f */
[--C-:B------:R-:W-:Y:S02]  /*7380*/  SHF.R.W.U32 R43, R15, 0x12, R15.reuse ;  /* 0x000000120f2b7819 */ /* 0x100fe40000001e0f */
[----:B------:R-:W-:-:S02]  /*7390*/  SHF.R.U32.HI R26, RZ, 0x3, R15 ;  /* 0x00000003ff1a7819 */ /* 0x000fc4000001160f */
[----:B------:R-:W-:Y:S02]  /*73a0*/  IADD3 R35, PT, PT, R36, R35, R30 ;  /* 0x0000002324237210 */ /* 0x000fe40007ffe01e */
[----:B------:R-:W-:Y:S02]  /*73b0*/  LOP3.LUT R9, R41, R40, R34, 0x96, !PT ;  /* 0x0000002829097212 */ /* 0x000fe400078e9622 */
[----:B------:R-:W-:Y:S01]  /*73c0*/  LOP3.LUT R18, R43, R26, R18, 0x96, !PT ;  /* 0x0000001a2b127212 */ /* 0x000fe200078e9612 */
[----:B------:R-:W-:Y:S01]  /*73d0*/  IMAD.IADD R26, R32, 0x1, R39 ;  /* 0x00000001201a7824 */ /* 0x000fe200078e0227 */
[C-C-:B------:R-:W-:Y:S02]  /*73e0*/  SHF.R.W.U32 R30, R35.reuse, 0x2, R35.reuse ;  /* 0x00000002231e7819 */ /* 0x140fe40000001e23 */
        /* <DEDUP_REMOVED lines=18> */
[----:B------:R-:W-:Y:S02]  /*7510*/  LOP3.LUT R38, R34, R36, R33, 0x96, !PT ;  /* 0x0000002422267212 */ /* 0x000fe400078e9621 */
[----:B-1----:R-:W-:Y:S02]  /*7520*/  IADD3 R32, PT, PT, R27, UR20, R32 ;  /* 0x000000141b207c10 */ /* 0x002fe4000fffe020 */
[----:B------:R-:W-:Y:S02]  /*7530*/  LOP3.LUT R33, R40, R41, R37, 0x96, !PT ;  /* 0x0000002928217212 */ /* 0x000fe400078e9625 */
[----:B------:R-:W-:Y:S01]  /*7540*/  IADD3 R38, PT, PT, R11, R38, R12 ;  /* 0x000000260b267210 */ /* 0x000fe20007ffe00c */
[----:B------:R-:W-:Y:S01]  /*7550*/  IMAD.IADD R27, R31, 0x1, R32 ;  /* 0x000000011f1b7824 */ /* 0x000fe200078e0220 */
[----:B------:R-:W-:-:S02]  /*7560*/  SHF.R.W.U32 R34, R30, 0x2, R30 ;  /* 0x000000021e227819 */ /* 0x000fc40000001e1e */
[C-C-:B------:R-:W-:Y:S02]  /*7570*/  SHF.R.W.U32 R37, R30.reuse, 0xd, R30.reuse ;  /* 0x0000000d1e257819 */ /* 0x140fe40000001e1e */
[----:B------:R-:W-:Y:S01]  /*7580*/  SHF.R.W.U32 R36, R30, 0x16, R30 ;  /* 0x000000161e247819 */ /* 0x000fe20000001e1e */
[----:B------:R-:W-:Y:S01]  /*7590*/  IMAD.IADD R9, R9, 0x1, R38 ;  /* 0x0000000109097824 */ /* 0x000fe200078e0226 */
[C-C-:B------:R-:W-:Y:S02]  /*75a0*/  SHF.R.W.U32 R11, R27.reuse, 0x6, R27.reuse ;  /* 0x000000061b0b7819 */ /* 0x140fe40000001e1b */
[----:B------:R-:W-:Y:S02]  /*75b0*/  LOP3.LUT R34, R36, R37, R34, 0x96, !PT ;  /* 0x0000002524227212 */ /* 0x000fe400078e9622 */
[C-C-:B------:R-:W-:Y:S02]  /*75c0*/  SHF.R.W.U32 R36, R27.reuse, 0xb, R27.reuse ;  /* 0x0000000b1b247819 */ /* 0x140fe40000001e1b */
[----:B------:R-:W-:-:S02]  /*75d0*/  SHF.R.W.U32 R37, R27, 0x19, R27 ;  /* 0x000000191b257819 */ /* 0x000fc40000001e1b */
        /* <DEDUP_REMOVED lines=82> */
[----:B------:R-:W-:Y:S02]  /*7b00*/  LOP3.LUT R39, R38, R35, R27, 0x96, !PT ;  /* 0x0000002326277212 */ /* 0x000fe400078e961b */
[--C-:B------:R-:W-:Y:S02]  /*7b10*/  SHF.R.W.U32 R40, R24, 0x13, R24.reuse ;  /* 0x0000001318287819 */ /* 0x100fe40000001e18 */
[----:B------:R-:W-:Y:S02]  /*7b20*/  SHF.R.U32.HI R41, RZ, 0xa, R24 ;  /* 0x0000000aff297819 */ /* 0x000fe40000011618 */
[----:B-1----:R-:W-:Y:S02]  /*7b30*/  IADD3 R35, PT, PT, R36, UR20, R19 ;  /* 0x0000001424237c10 */ /* 0x002fe4000fffe013 */
[----:B------:R-:W-:Y:S02]  /*7b40*/  LOP3.LUT R27, R40, R41, R37, 0x96, !PT ;  /* 0x00000029281b7212 */ /* 0x000fe400078e9625 */
[C---:B------:R-:W-:Y:S01]  /*7b50*/  SHF.R.W.U32 R37, R31.reuse, 0x2, R31 ;  /* 0x000000021f257819 */ /* 0x040fe20000001e1f */
[----:B------:R-:W-:Y:S01]  /*7b60*/  IMAD.IADD R19, R32, 0x1, R35 ;  /* 0x0000000120137824 */ /* 0x000fe200078e0223 */
[----:B------:R-:W-:-:S02]  /*7b70*/  SHF.R.W.U32 R36, R31, 0xd, R31 ;  /* 0x0000000d1f247819 */ /* 0x000fc40000001e1f */
[----:B------:R-:W-:Y:S02]  /*7b80*/  SHF.R.W.U32 R38, R31, 0x16, R31 ;  /* 0x000000161f267819 */ /* 0x000fe40000001e1f */
[----:B------:R-:W-:Y:S02]  /*7b90*/  IADD3 R22, PT, PT, R22, R39, R13 ;  /* 0x0000002716167210 */ /* 0x000fe40007ffe00d */
[----:B------:R-:W-:Y:S02]  /*7ba0*/  LOP3.LUT R37, R38, R36, R37, 0x96, !PT ;  /* 0x0000002426257212 */ /* 0x000fe400078e9625 */
[C-C-:B------:R-:W-:Y:S02]  /*7bb0*/  SHF.R.W.U32 R36, R19.reuse, 0x6, R19.reuse ;  /* 0x0000000613247819 */ /* 0x140fe40000001e13 */
[C-C-:B------:R-:W-:Y:S02]  /*7bc0*/  SHF.R.W.U32 R39, R19.reuse, 0xb, R19.reuse ;  /* 0x0000000b13277819 */ /* 0x140fe40000001e13 */
[----:B------:R-:W-:Y:S01]  /*7bd0*/  SHF.R.W.U32 R38, R19, 0x19, R19 ;  /* 0x0000001913267819 */ /* 0x000fe20000001e13 */
[----:B------:R-:W-:Y:S01]  /*7be0*/  IMAD.IADD R15, R15, 0x1, R22 ;  /* 0x000000010f0f7824 */ /* 0x000fe200078e0216 */
[----:B------:R-:W-:-:S02]  /*7bf0*/  LOP3.LUT R22, R28, R19, R26, 0xb8, !PT ;  /* 0x000000131c167212 */ /* 0x000fc400078eb81a */
[----:B------:R-:W-:Y:S02]  /*7c00*/  LOP3.LUT R38, R38, R39, R36, 0x96, !PT ;  /* 0x0000002726267212 */ /* 0x000fe400078e9624 */
[C-C-:B------:R-:W-:Y:S02]  /*7c10*/  SHF.R.W.U32 R36, R2.reuse, 0x7, R2.reuse ;  /* 0x0000000702247819 */ /* 0x140fe40000001e02 */
[--C-:B------:R-:W-:Y:S02]  /*7c20*/  SHF.R.W.U32 R39, R2, 0x12, R2.reuse ;  /* 0x0000001202277819 */ /* 0x100fe40000001e02 */
[----:B------:R-:W-:Y:S02]  /*7c30*/  SHF.R.U32.HI R40, RZ, 0x3, R2 ;  /* 0x00000003ff287819 */ /* 0x000fe40000011602 */
[----:B------:R-:W-:Y:S02]  /*7c40*/  LOP3.LUT R32, R30, R32, R31, 0xe8, !PT ;  /* 0x000000201e207212 */ /* 0x000fe400078ee81f */
[----:B------:R-:W-:-:S02]  /*7c50*/  IADD3 R29, PT, PT, R15, R22, R29 ;  /* 0x000000160f1d7210 */ /* 0x000fc40007ffe01d */
[----:B------:R-:W-:Y:S02]  /*7c60*/  LOP3.LUT R22, R39, R40, R36, 0x96, !PT ;  /* 0x0000002827167212 */ /* 0x000fe400078e9624 */
[----:B------:R-:W-:Y:S02]  /*7c70*/  IADD3 R36, PT, PT, R3, R27, R10 ;  /* 0x0000001b03247210 */ /* 0x000fe40007ffe00a */
[----:B------:R-:W-:Y:S02]  /*7c80*/  IADD3 R32, PT, PT, R34, R37, R32 ;  /* 0x0000002522207210 */ /* 0x000fe40007ffe020 */
[----:B------:R-:W-:Y:S02]  /*7c90*/  IADD3 R37, PT, PT, R29, UR21, R38 ;  /* 0x000000151d257c10 */ /* 0x000fe4000fffe026 */
[C-C-:B------:R-:W-:Y:S02]  /*7ca0*/  SHF.R.W.U32 R34, R23.reuse, 0x7, R23.reuse ;  /* 0x0000000717227819 */ /* 0x140fe40000001e17 */
[----:B------:R-:W-:-:S02]  /*7cb0*/  SHF.R.W.U32 R3, R23, 0x12, R23 ;  /* 0x0000001217037819 */ /* 0x000fc40000001e17 */
[----:B------:R-:W-:Y:S02]  /*7cc0*/  SHF.R.U32.HI R27, RZ, 0x3, R23 ;  /* 0x00000003ff1b7819 */ /* 0x000fe40000011617 */
[C-C-:B------:R-:W-:Y:S02]  /*7cd0*/  SHF.R.W.U32 R29, R32.reuse, 0x2, R32.reuse ;  /* 0x00000002201d7819 */ /* 0x140fe40000001e20 */
[C-C-:B------:R-:W-:Y:S02]  /*7ce0*/  SHF.R.W.U32 R38, R32.reuse, 0xd, R32.reuse ;  /* 0x0000000d20267819 */ /* 0x140fe40000001e20 */
[----:B------:R-:W-:Y:S02]  /*7cf0*/  SHF.R.W.U32 R39, R32, 0x16, R32 ;  /* 0x0000001620277819 */ /* 0x000fe40000001e20 */
[----:B------:R-:W-:Y:S01]  /*7d00*/  LOP3.LUT R34, R3, R27, R34, 0x96, !PT ;  /* 0x0000001b03227212 */ /* 0x000fe200078e9622 */
[----:B------:R-:W-:Y:S01]  /*7d10*/  IMAD.IADD R27, R30, 0x1, R37 ;  /* 0x000000011e1b7824 */ /* 0x000fe200078e0225 */
[----:B------:R-:W-:Y:S01]  /*7d20*/  LOP3.LUT R38, R39, R38, R29, 0x96, !PT ;  /* 0x0000002627267212 */ /* 0x000fe200078e961d */
[----:B------:R-:W-:Y:S01]  /*7d30*/  IMAD.IADD R3, R33, 0x1, R36 ;  /* 0x0000000121037824 */ /* 0x000fe200078e0224 */
[----:B------:R-:W-:-:S02]  /*7d40*/  LOP3.LUT R29, R31, R30, R32, 0xe8, !PT ;  /* 0x0000001e1f1d7212 */ /* 0x000fc400078ee820 */
[C-C-:B------:R-:W-:Y:S02]  /*7d50*/  SHF.R.W.U32 R30, R27.reuse, 0x6, R27.reuse ;  /* 0x000000061b1e7819 */ /* 0x140fe40000001e1b */
[C-C-:B------:R-:W-:Y:S02]  /*7d60*/  SHF.R.W.U32 R33, R27.reuse, 0xb, R27.reuse ;  /* 0x0000000b1b217819 */ /* 0x140fe40000001e1b */
[----:B------:R-:W-:Y:S02]  /*7d70*/  SHF.R.W.U32 R36, R27, 0x19, R27 ;  /* 0x000000191b247819 */ /* 0x000fe40000001e1b */
[----:B------:R-:W-:Y:S02]  /*7d80*/  LOP3.LUT R39, R26, R27, R19, 0xb8, !PT ;  /* 0x0000001b1a277212 */ /* 0x000fe400078eb813 */
[----:B------:R-:W-:Y:S02]  /*7d90*/  LOP3.LUT R36, R36, R33, R30, 0x96, !PT ;  /* 0x0000002124247212 */ /* 0x000fe400078e961e */
[----:B------:R-:W-:-:S02]  /*7da0*/  IADD3 R39, PT, PT, R3, R39, R28 ;  /* 0x0000002703277210 */ /* 0x000fc40007ffe01c */
[C-C-:B------:R-:W-:Y:S02]  /*7db0*/  SHF.R.W.U32 R28, R15.reuse, 0x11, R15.reuse ;  /* 0x000000110f1c7819 */ /* 0x140fe40000001e0f */
[--C-:B------:R-:W-:Y:S02]  /*7dc0*/  SHF.R.W.U32 R33, R15, 0x13, R15.reuse ;  /* 0x000000130f217819 */ /* 0x100fe40000001e0f */
[----:B------:R-:W-:Y:S02]  /*7dd0*/  SHF.R.U32.HI R30, RZ, 0xa, R15 ;  /* 0x0000000aff1e7819 */ /* 0x000fe4000001160f */
[----:B------:R-:W-:Y:S02]  /*7de0*/  IADD3 R29, PT, PT, R35, R38, R29 ;  /* 0x00000026231d7210 */ /* 0x000fe40007ffe01d */
[C-C-:B------:R-:W-:Y:S02]  /*7df0*/  SHF.R.W.U32 R35, R3.reuse, 0x11, R3.reuse ;  /* 0x0000001103237819 */ /* 0x140fe40000001e03 */
[----:B------:R-:W-:-:S02]  /*7e00*/  SHF.R.W.U32 R38, R3, 0x13, R3 ;  /* 0x0000001303267819 */ /* 0x000fc40000001e03 */
[----:B------:R-:W-:Y:S02]  /*7e10*/  SHF.R.U32.HI R41, RZ, 0xa, R3 ;  /* 0x0000000aff297819 */ /* 0x000fe40000011603 */
[----:B------:R-:W-:Y:S02]  /*7e20*/  IADD3 R36, PT, PT, R39, UR22, R36 ;  /* 0x0000001627247c10 */ /* 0x000fe4000fffe024 */
[----:B------:R-:W-:Y:S02]  /*7e30*/  LOP3.LUT R40, R33, R30, R28, 0x96, !PT ;  /* 0x0000001e21287212 */ /* 0x000fe400078e961c */
[----:B------:R-:W-:Y:S01]  /*7e40*/  LOP3.LUT R30, R38, R41, R35, 0x96, !PT ;  /* 0x00000029261e7212 */ /* 0x000fe200078e9623 */
[----:B------:R-:W-:Y:S01]  /*7e50*/  IMAD.IADD R28, R31, 0x1, R36 ;  /* 0x000000011f1c7824 */ /* 0x000fe200078e0224 */
[C-C-:B------:R-:W-:Y:S02]  /*7e60*/  SHF.R.W.U32 R38, R29.reuse, 0x2, R29.reuse ;  /* 0x000000021d267819 */ /* 0x140fe40000001e1d */
[----:B------:R-:W-:-:S02]  /*7e70*/  SHF.R.W.U32 R33, R29, 0xd, R29 ;  /* 0x0000000d1d217819 */ /* 0x000fc40000001e1d */
[----:B------:R-:W-:Y:S02]  /*7e80*/  SHF.R.W.U32 R35, R29, 0x16, R29 ;  /* 0x000000161d237819 */ /* 0x000fe40000001e1d */
[----:B------:R-:W-:Y:S02]  /*7e90*/  IADD3 R17, PT, PT, R17, R40, R16 ;  /* 0x0000002811117210 */ /* 0x000fe40007ffe010 */
[----:B------:R-:W-:Y:S02]  /*7ea0*/  LOP3.LUT R38, R35, R33, R38, 0x96, !PT ;  /* 0x0000002123267212 */ /* 0x000fe400078e9626 */
[--C-:B------:R-:W-:Y:S01]  /*7eb0*/  SHF.R.W.U32 R33, R28, 0x6, R28.reuse ;  /* 0x000000061c217819 */ /* 0x100fe20000001e1c */
[----:B------:R-:W-:Y:S01]  /*7ec0*/  IMAD.IADD R22, R22, 0x1, R17 ;  /* 0x0000000116167824 */ /* 0x000fe200078e0211 */
[C-C-:B------:R-:W-:Y:S02]  /*7ed0*/  SHF.R.W.U32 R40, R28.reuse, 0xb, R28.reuse ;  /* 0x0000000b1c287819 */ /* 0x140fe40000001e1c */
[----:B------:R-:W-:-:S02]  /*7ee0*/  SHF.R.W.U32 R35, R28, 0x19, R28 ;  /* 0x000000191c237819 */ /* 0x000fc40000001e1c */
        /* <DEDUP_REMOVED lines=59> */
[----:B------:R-:W-:Y:S02]  /*82a0*/  IADD3 R35, PT, PT, R38, UR21, R35 ;  /* 0x0000001526237c10 */ /* 0x000fe4000fffe023 */
[----:B------:R-:W-:-:S02]  /*82b0*/  SHF.R.W.U32 R12, R8, 0x7, R8 ;  /* 0x00000007080c7819 */ /* 0x000fc40000001e08 */
[--C-:B------:R-:W-:Y:S02]  /*82c0*/  SHF.R.W.U32 R23, R8, 0x12, R8.reuse ;  /* 0x0000001208177819 */ /* 0x100fe40000001e08 */
        /* <DEDUP_REMOVED lines=13> */
[----:B------:R-:W-:Y:S02]  /*83a0*/  IADD3 R27, PT, PT, R34, R27, R26 ;  /* 0x0000001b221b7210 */ /* 0x000fe40007ffe01a */
[----:B------:R-:W-:-:S02]  /*83b0*/  LOP3.LUT R34, R38, R37, R36, 0x96, !PT ;  /* 0x0000002526227212 */ /* 0x000fc400078e9624 */
[----:B------:R-:W-:Y:S02]  /*83c0*/  IADD3 R39, PT, PT, R30, R39, R28 ;  /* 0x000000271e277210 */ /* 0x000fe40007ffe01c */
[C-C-:B------:R-:W-:Y:S02]  /*83d0*/  SHF.R.W.U32 R26, R27.reuse, 0x2, R27.reuse ;  /* 0x000000021b1a7819 */ /* 0x140fe40000001e1b */
[C-C-:B------:R-:W-:Y:S02]  /*83e0*/  SHF.R.W.U32 R37, R27.reuse, 0xd, R27.reuse ;  /* 0x0000000d1b257819 */ /* 0x140fe40000001e1b */
[----:B------:R-:W-:Y:S02]  /*83f0*/  SHF.R.W.U32 R28, R27, 0x16, R27 ;  /* 0x000000161b1c7819 */ /* 0x000fe40000001e1b */
[C-C-:B------:R-:W-:Y:S02]  /*8400*/  SHF.R.W.U32 R36, R19.reuse, 0x11, R19.reuse ;  /* 0x0000001113247819 */ /* 0x140fe40000001e13 */
[----:B------:R-:W-:-:S02]  /*8410*/  SHF.R.W.U32 R41, R19, 0x13, R19 ;  /* 0x0000001313297819 */ /* 0x000fc40000001e13 */
[----:B------:R-:W-:Y:S02]  /*8420*/  SHF.R.U32.HI R38, RZ, 0xa, R19 ;  /* 0x0000000aff267819 */ /* 0x000fe40000011613 */
[----:B------:R-:W-:Y:S02]  /*8430*/  LOP3.LUT R26, R28, R37, R26, 0x96, !PT ;  /* 0x000000251c1a7212 */ /* 0x000fe400078e961a */
[----:B------:R-:W-:Y:S02]  /*8440*/  IADD3 R34, PT, PT, R39, UR22, R34 ;  /* 0x0000001627227c10 */ /* 0x000fe4000fffe022 */
[----:B------:R-:W-:Y:S02]  /*8450*/  LOP3.LUT R28, R32, R33, R27, 0xe8, !PT ;  /* 0x00000021201c7212 */ /* 0x000fe400078ee81b */
[----:B------:R-:W-:Y:S02]  /*8460*/  LOP3.LUT R36, R41, R38, R36, 0x96, !PT ;  /* 0x0000002629247212 */ /* 0x000fe400078e9624 */
[----:B------:R-:W-:-:S02]  /*8470*/  SHF.R.W.U32 R37, R30, 0x11, R30 ;  /* 0x000000111e257819 */ /* 0x000fc40000001e1e */
[--C-:B------:R-:W-:Y:S02]  /*8480*/  SHF.R.W.U32 R40, R30, 0x13, R30.reuse ;  /* 0x000000131e287819 */ /* 0x100fe40000001e1e */
[----:B------:R-:W-:Y:S02]  /*8490*/  SHF.R.U32.HI R39, RZ, 0xa, R30 ;  /* 0x0000000aff277819 */ /* 0x000fe4000001161e */
[----:B------:R-:W-:Y:S01]  /*84a0*/  IADD3 R26, PT, PT, R35, R26, R28 ;  /* 0x0000001a231a7210 */ /* 0x000fe20007ffe01c */
[----:B------:R-:W-:Y:S01]  /*84b0*/  IMAD.IADD R28, R33, 0x1, R34 ;  /* 0x00000001211c7824 */ /* 0x000fe200078e0222 */
[----:B------:R-:W-:Y:S02]  /*84c0*/  IADD3 R38, PT, PT, R25, R36, R24 ;  /* 0x0000002419267210 */ /* 0x000fe40007ffe018 */
[----:B------:R-:W-:Y:S02]  /*84d0*/  LOP3.LUT R35, R40, R39, R37, 0x96, !PT ;  /* 0x0000002728237212 */ /* 0x000fe400078e9625 */
[----:B------:R-:W-:-:S02]  /*84e0*/  SHF.R.W.U32 R33, R26, 0x2, R26 ;  /* 0x000000021a217819 */ /* 0x000fc40000001e1a */
[C-C-:B------:R-:W-:Y:S02]  /*84f0*/  SHF.R.W.U32 R36, R26.reuse, 0xd, R26.reuse ;  /* 0x0000000d1a247819 */ /* 0x140fe40000001e1a */
[----:B------:R-:W-:Y:S02]  /*8500*/  SHF.R.W.U32 R37, R26, 0x16, R26 ;  /* 0x000000161a257819 */ /* 0x000fe40000001e1a */
[C-C-:B------:R-:W-:Y:S02]  /*8510*/  SHF.R.W.U32 R39, R28.reuse, 0x6, R28.reuse ;  /* 0x000000061c277819 */ /* 0x140fe40000001e1c */
[C-C-:B------:R-:W-:Y:S02]  /*8520*/  SHF.R.W.U32 R40, R28.reuse, 0xb, R28.reuse ;  /* 0x0000000b1c287819 */ /* 0x140fe40000001e1c */
[----:B------:R-:W-:Y:S01]  /*8530*/  SHF.R.W.U32 R41, R28, 0x19, R28 ;  /* 0x000000191c297819 */ /* 0x000fe20000001e1c */
[----:B------:R-:W-:Y:S01]  /*8540*/  IMAD.IADD R25, R29, 0x1, R38 ;  /* 0x000000011d197824 */ /* 0x000fe200078e0226 */
[----:B------:R-:W-:-:S02]  /*8550*/  LOP3.LUT R29, R37, R36, R33, 0x96, !PT ;  /* 0x00000024251d7212 */ /* 0x000fc400078e9621 */
[----:B------:R-:W-:Y:S02]  /*8560*/  LOP3.LUT R39, R41, R40, R39, 0x96, !PT ;  /* 0x0000002829277212 */ /* 0x000fe400078e9627 */
[----:B------:R-:W-:Y:S02]  /*8570*/  LOP3.LUT R36, R2, R28, R23, 0xb8, !PT ;  /* 0x0000001c02247212 */ /* 0x000fe400078eb817 */
[C-C-:B------:R-:W-:Y:S02]  /*8580*/  SHF.R.W.U32 R37, R13.reuse, 0x7, R13.reuse ;  /* 0x000000070d257819 */ /* 0x140fe40000001e0d */
[--C-:B------:R-:W-:Y:S02]  /*8590*/  SHF.R.W.U32 R38, R13, 0x12, R13.reuse ;  /* 0x000000120d267819 */ /* 0x100fe40000001e0d */
[----:B------:R-:W-:Y:S02]  /*85a0*/  SHF.R.U32.HI R40, RZ, 0x3, R13 ;  /* 0x00000003ff287819 */ /* 0x000fe4000001160d */
[----:B------:R-:W-:-:S02]  /*85b0*/  LOP3.LUT R33, R27, R32, R26, 0xe8, !PT ;  /* 0x000000201b217212 */ /* 0x000fc400078ee81a */
[C---:B------:R-:W-:Y:S02]  /*85c0*/  IADD3 R36, PT, PT, R25.reuse, R36, R31 ;  /* 0x0000002419247210 */ /* 0x040fe40007ffe01f */
        /* <DEDUP_REMOVED lines=23> */
[----:B-1----:R-:W-:Y:S02]  /*8740*/  IADD3 R34, PT, PT, R37, UR20, R36 ;  /* 0x0000001425227c10 */ /* 0x002fe4000fffe024 */
[----:B------:R-:W-:Y:S02]  /*8750*/  IADD3 R14, PT, PT, R8, R14, R3 ;  /* 0x0000000e080e7210 */ /* 0x000fe40007ffe003 */
[C---:B------:R-:W-:Y:S01]  /*8760*/  SHF.R.W.U32 R38, R10.reuse, 0x7, R10 ;  /* 0x000000070a267819 */ /* 0x040fe20000001e0a */
[----:B------:R-:W-:Y:S01]  /*8770*/  IMAD.IADD R8, R27, 0x1, R34 ;  /* 0x000000011b087824 */ /* 0x000fe200078e0222 */
[----:B------:R-:W-:-:S02]  /*8780*/  SHF.R.W.U32 R39, R10, 0x12, R10 ;  /* 0x000000120a277819 */ /* 0x000fc40000001e0a */
[----:B------:R-:W-:Y:S02]  /*8790*/  SHF.R.U32.HI R40, RZ, 0x3, R10 ;  /* 0x00000003ff287819 */ /* 0x000fe4000001160a */
[C-C-:B------:R-:W-:Y:S02]  /*87a0*/  SHF.R.W.U32 R33, R2.reuse, 0x2, R2.reuse ;  /* 0x0000000202217819 */ /* 0x140fe40000001e02 */
[C-C-:B------:R-:W-:Y:S02]  /*87b0*/  SHF.R.W.U32 R36, R2.reuse, 0xd, R2.reuse ;  /* 0x0000000d02247819 */ /* 0x140fe40000001e02 */
[----:B------:R-:W-:Y:S01]  /*87c0*/  SHF.R.W.U32 R35, R2, 0x16, R2 ;  /* 0x0000001602237819 */ /* 0x000fe20000001e02 */
[----:B------:R-:W-:Y:S01]  /*87d0*/  IMAD.IADD R14, R31, 0x1, R14 ;  /* 0x000000011f0e7824 */ /* 0x000fe200078e020e */
[----:B------:R-:W-:Y:S02]  /*87e0*/  LOP3.LUT R32, R39, R40, R38, 0x96, !PT ;  /* 0x0000002827207212 */ /* 0x000fe400078e9626 */
[----:B------:R-:W-:-:S02]  /*87f0*/  LOP3.LUT R33, R35, R36, R33, 0x96, !PT ;  /* 0x0000002423217212 */ /* 0x000fc400078e9621 */
[C-C-:B------:R-:W-:Y:S02]  /*8800*/  SHF.R.W.U32 R3, R12.reuse, 0x11, R12.reuse ;  /* 0x000000110c037819 */ /* 0x140fe40000001e0c */
[--C-:B------:R-:W-:Y:S02]  /*8810*/  SHF.R.W.U32 R38, R12, 0x13, R12.reuse ;  /* 0x000000130c267819 */ /* 0x100fe40000001e0c */
[----:B------:R-:W-:Y:S02]  /*8820*/  SHF.R.U32.HI R37, RZ, 0xa, R12 ;  /* 0x0000000aff257819 */ /* 0x000fe4000001160c */
[C-C-:B------:R-:W-:Y:S02]  /*8830*/  SHF.R.W.U32 R27, R8.reuse, 0x6, R8.reuse ;  /* 0x00000006081b7819 */ /* 0x140fe40000001e08 */
[C-C-:B------:R-:W-:Y:S02]  /*8840*/  SHF.R.W.U32 R36, R8.reuse, 0xb, R8.reuse ;  /* 0x0000000b08247819 */ /* 0x140fe40000001e08 */
[----:B------:R-:W-:-:S02]  /*8850*/  SHF.R.W.U32 R31, R8, 0x19, R8 ;  /* 0x00000019081f7819 */ /* 0x000fc40000001e08 */
[----:B------:R-:W-:Y:S02]  /*8860*/  LOP3.LUT R35, R28, R8, R29, 0xb8, !PT ;  /* 0x000000081c237212 */ /* 0x000fe400078eb81d */
[----:B------:R-:W-:Y:S02]  /*8870*/  LOP3.LUT R3, R38, R37, R3, 0x96, !PT ;  /* 0x0000002526037212 */ /* 0x000fe400078e9603 */
[----:B------:R-:W-:Y:S02]  /*8880*/  LOP3.LUT R31, R31, R36, R27, 0x96, !PT ;  /* 0x000000241f1f7212 */ /* 0x000fe400078e961b */
[----:B------:R-:W-:Y:S02]  /*8890*/  LOP3.LUT R27, R15, R26, R2, 0xe8, !PT ;  /* 0x0000001a0f1b7212 */ /* 0x000fe400078ee802 */
[----:B------:R-:W-:Y:S02]  /*88a0*/  IADD3 R36, PT, PT, R14, R35, R23 ;  /* 0x000000230e247210 */ /* 0x000fe40007ffe017 */
[----:B------:R-:W-:-:S02]  /*88b0*/  IADD3 R35, PT, PT, R13, R3, R22 ;  /* 0x000000030d237210 */ /* 0x000fc40007ffe016 */
[----:B------:R-:W-:Y:S02]  /*88c0*/  IADD3 R3, PT, PT, R34, R33, R27 ;  /* 0x0000002122037210 */ /* 0x000fe40007ffe01b */
[----:B------:R-:W-:Y:S01]  /*88d0*/  IADD3 R27, PT, PT, R36, UR21, R31 ;  /* 0x00000015241b7c10 */ /* 0x000fe2000fffe01f */
[----:B------:R-:W1:Y:S01]  /*88e0*/  LDCU.64 UR20, c[0x0][0x380] ;  /* 0x00007000ff1477ac */ /* 0x000e620008000a00 */
[C-C-:B------:R-:W-:Y:S02]  /*88f0*/  SHF.R.W.U32 R22, R14.reuse, 0x11, R14.reuse ;  /* 0x000000110e167819 */ /* 0x140fe40000001e0e */
[--C-:B------:R-:W-:Y:S02]  /*8900*/  SHF.R.W.U32 R13, R14, 0x13, R14.reuse ;  /* 0x000000130e0d7819 */ /* 0x100fe40000001e0e */
[----:B------:R-:W-:Y:S02]  /*8910*/  SHF.R.U32.HI R31, RZ, 0xa, R14 ;  /* 0x0000000aff1f7819 */ /* 0x000fe4000001160e */
[----:B------:R-:W-:-:S02]  /*8920*/  SHF.R.W.U32 R14, R3, 0x2, R3 ;  /* 0x00000002030e7819 */ /* 0x000fc40000001e03 */
[----:B------:R-:W-:Y:S01]  /*8930*/  LOP3.LUT R22, R13, R31, R22, 0x96, !PT ;  /* 0x0000001f0d167212 */ /* 0x000fe200078e9616 */
[----:B------:R-:W-:Y:S01]  /*8940*/  IMAD.IADD R13, R26, 0x1, R27 ;  /* 0x000000011a0d7824 */ /* 0x000fe200078e021b */
[C-C-:B------:R-:W-:Y:S02]  /*8950*/  SHF.R.W.U32 R33, R3.reuse, 0xd, R3.reuse ;  /* 0x0000000d03217819 */ /* 0x140fe40000001e03 */
[----:B------:R-:W-:Y:S01]  /*8960*/  SHF.R.W.U32 R34, R3, 0x16, R3 ;  /* 0x0000001603227819 */ /* 0x000fe20000001e03 */
[----:B------:R-:W-:Y:S01]  /*8970*/  IMAD.IADD R31, R32, 0x1, R35 ;  /* 0x00000001201f7824 */ /* 0x000fe200078e0223 */
[C-C-:B------:R-:W-:Y:S02]  /*8980*/  SHF.R.W.U32 R26, R13.reuse, 0x19, R13.reuse ;  /* 0x000000190d1a7819 */ /* 0x140fe40000001e0d */
[----:B------:R-:W-:Y:S02]  /*8990*/  LOP3.LUT R34, R34, R33, R14, 0x96, !PT ;  /* 0x0000002122227212 */ /* 0x000fe400078e960e */
        /* <DEDUP_REMOVED lines=12> */
[----:B------:R-:W-:Y:S01]  /*8a60*/  IADD3 R26, PT, PT, R32, UR22, R33 ;  /* 0x00000016201a7c10 */ /* 0x000fe2000fffe021 */
[----:B------:R-:W-:Y:S01]  /*8a70*/  IMAD.IADD R28, R23, 0x1, R22 ;  /* 0x00000001171c7824 */ /* 0x000fe200078e0216 */
[----:B------:R-:W-:-:S02]  /*8a80*/  SHF.R.W.U32 R17, R10, 0x2, R10 ;  /* 0x000000020a117819 */ /* 0x000fc40000001e0a */
[C---:B------:R-:W-:Y:S01]  /*8a90*/  SHF.R.W.U32 R32, R10.reuse, 0xd, R10 ;  /* 0x0000000d0a207819 */ /* 0x040fe20000001e0a */
[----:B------:R-:W-:Y:S01]  /*8aa0*/  IMAD.IADD R22, R15, 0x1, R26 ;  /* 0x000000010f167824 */ /* 0x000fe200078e021a */
[----:B------:R-:W-:Y:S02]  /*8ab0*/  SHF.R.W.U32 R27, R10, 0x16, R10 ;  /* 0x000000160a1b7819 */ /* 0x000fe40000001e0a */
[----:B------:R-:W-:Y:S02]  /*8ac0*/  SHF.R.W.U32 R33, R31, 0x11, R31 ;  /* 0x000000111f217819 */ /* 0x000fe40000001e1f */
[----:B------:R-:W-:Y:S02]  /*8ad0*/  LOP3.LUT R27, R27, R32, R17, 0x96, !PT ;  /* 0x000000201b1b7212 */ /* 0x000fe400078e9611 */
[C-C-:B------:R-:W-:Y:S02]  /*8ae0*/  SHF.R.W.U32 R15, R22.reuse, 0x6, R22.reuse ;  /* 0x00000006160f7819 */ /* 0x140fe40000001e16 */
[----:B------:R-:W-:-:S02]  /*8af0*/  SHF.R.W.U32 R32, R22, 0xb, R22 ;  /* 0x0000000b16207819 */ /* 0x000fc40000001e16 */
[----:B------:R-:W-:Y:S02]  /*8b00*/  SHF.R.W.U32 R17, R22, 0x19, R22 ;  /* 0x0000001916117819 */ /* 0x000fe40000001e16 */
[--C-:B------:R-:W-:Y:S02]  /*8b10*/  SHF.R.W.U32 R34, R31, 0x13, R31.reuse ;  /* 0x000000131f227819 */ /* 0x100fe40000001e1f */
[----:B------:R-:W-:Y:S02]  /*8b20*/  SHF.R.U32.HI R31, RZ, 0xa, R31 ;  /* 0x0000000aff1f7819 */ /* 0x000fe4000001161f */
[----:B------:R-:W-:Y:S02]  /*8b30*/  LOP3.LUT R23, R8, R22, R13, 0xb8, !PT ;  /* 0x0000001608177212 */ /* 0x000fe400078eb80d */
[----:B------:R-:W-:Y:S02]  /*8b40*/  LOP3.LUT R32, R17, R32, R15, 0x96, !PT ;  /* 0x0000002011207212 */ /* 0x000fe400078e960f */
[----:B------:R-:W-:-:S02]  /*8b50*/  LOP3.LUT R15, R3, R2, R10, 0xe8, !PT ;  /* 0x00000002030f7212 */ /* 0x000fc400078ee80a */
[----:B------:R-:W-:Y:S02]  /*8b60*/  LOP3.LUT R31, R34, R31, R33, 0x96, !PT ;  /* 0x0000001f221f7212 */ /* 0x000fe400078e9621 */
[----:B------:R-:W-:Y:S02]  /*8b70*/  IADD3 R23, PT, PT, R28, R23, R29 ;  /* 0x000000171c177210 */ /* 0x000fe40007ffe01d */
[----:B------:R-:W-:Y:S02]  /*8b80*/  IADD3 R26, PT, PT, R26, R27, R15 ;  /* 0x0000001b1a1a7210 */ /* 0x000fe40007ffe00f */
[----:B------:R-:W-:Y:S02]  /*8b90*/  IADD3 R31, PT, PT, R16, R31, R19 ;  /* 0x0000001f101f7210 */ /* 0x000fe40007ffe013 */
[----:B------:R-:W-:Y:S02]  /*8ba0*/  IADD3 R15, PT, PT, R23, UR23, R32 ;  /* 0x00000017170f7c10 */ /* 0x000fe4000fffe020 */
[----:B------:R-:W-:-:S02]  /*8bb0*/  SHF.R.W.U32 R35, R9, 0x12, R9 ;  /* 0x0000001209237819 */ /* 0x000fc40000001e09 */
[--C-:B------:R-:W-:Y:S02]  /*8bc0*/  SHF.R.W.U32 R37, R9, 0x7, R9.reuse ;  /* 0x0000000709257819 */ /* 0x100fe40000001e09 */
[----:B------:R-:W-:Y:S02]  /*8bd0*/  SHF.R.U32.HI R36, RZ, 0x3, R9 ;  /* 0x00000003ff247819 */ /* 0x000fe40000011609 */
[C-C-:B------:R-:W-:Y:S02]  /*8be0*/  SHF.R.W.U32 R16, R28.reuse, 0x11, R28.reuse ;  /* 0x000000111c107819 */ /* 0x140fe40000001e1c */
[--C-:B------:R-:W-:Y:S02]  /*8bf0*/  SHF.R.W.U32 R23, R28, 0x13, R28.reuse ;  /* 0x000000131c177819 */ /* 0x100fe40000001e1c */
[----:B------:R-:W-:Y:S02]  /*8c00*/  SHF.R.U32.HI R27, RZ, 0xa, R28 ;  /* 0x0000000aff1b7819 */ /* 0x000fe4000001161c */
[----:B------:R-:W-:-:S02]  /*8c10*/  LOP3.LUT R14, R35, R36, R37, 0x96, !PT ;  /* 0x00000024230e7212 */ /* 0x000fc400078e9625 */
[----:B------:R-:W-:Y:S01]  /*8c20*/  LOP3.LUT R27, R23, R27, R16, 0x96, !PT ;  /* 0x0000001b171b7212 */ /* 0x000fe200078e9610 */
[----:B------:R-:W-:Y:S01]  /*8c30*/  IMAD.IADD R16, R2, 0x1, R15 ;  /* 0x0000000102107824 */ /* 0x000fe200078e020f */
[C-C-:B------:R-:W-:Y:S02]  /*8c40*/  SHF.R.W.U32 R19, R26.reuse, 0xd, R26.reuse ;  /* 0x0000000d1a137819 */ /* 0x140fe40000001e1a */
[C-C-:B------:R-:W-:Y:S02]  /*8c50*/  SHF.R.W.U32 R29, R26.reuse, 0x2, R26.reuse ;  /* 0x000000021a1d7819 */ /* 0x140fe40000001e1a */
[----:B------:R-:W-:Y:S01]  /*8c60*/  SHF.R.W.U32 R28, R26, 0x16, R26 ;  /* 0x000000161a1c7819 */ /* 0x000fe20000001e1a */
[----:B------:R-:W-:Y:S01]  /*8c70*/  IMAD.IADD R31, R14, 0x1, R31 ;  /* 0x000000010e1f7824 */ /* 0x000fe200078e021f */
[----:B------:R-:W-:Y:S02]  /*8c80*/  SHF.R.W.U32 R2, R16, 0x6, R16 ;  /* 0x0000000610027819 */ /* 0x000fe40000001e10 */
[----:B------:R-:W-:-:S02]  /*8c90*/  LOP3.LUT R28, R28, R19, R29, 0x96, !PT ;  /* 0x000000131c1c7212 */ /* 0x000fc400078e961d */
[C-C-:B------:R-:W-:Y:S02]  /*8ca0*/  SHF.R.W.U32 R19, R16.reuse, 0xb, R16.reuse ;  /* 0x0000000b10137819 */ /* 0x140fe40000001e10 */
[----:B------:R-:W-:Y:S02]  /*8cb0*/  SHF.R.W.U32 R14, R16, 0x19, R16 ;  /* 0x00000019100e7819 */ /* 0x000fe40000001e10 */
[----:B------:R-:W-:Y:S02]  /*8cc0*/  LOP3.LUT R23, R13, R16, R22, 0xb8, !PT ;  /* 0x000000100d177212 */ /* 0x000fe400078eb816 */
[----:B------:R-:W-:Y:S02]  /*8cd0*/  LOP3.LUT R19, R14, R19, R2, 0x96, !PT ;  /* 0x000000130e137212 */ /* 0x000fe400078e9602 */
[C-C-:B------:R-:W-:Y:S02]  /*8ce0*/  SHF.R.W.U32 R33, R18.reuse, 0x7, R18.reuse ;  /* 0x0000000712217819 */ /* 0x140fe40000001e12 */
[----:B------:R-:W-:-:S02]  /*8cf0*/  SHF.R.W.U32 R34, R18, 0x12, R18 ;  /* 0x0000001212227819 */ /* 0x000fc40000001e12 */
[----:B------:R-:W-:Y:S02]  /*8d00*/  SHF.R.U32.HI R35, RZ, 0x3, R18 ;  /* 0x00000003ff237819 */ /* 0x000fe40000011612 */
[----:B------:R-:W-:Y:S02]  /*8d10*/  LOP3.LUT R14, R10, R3, R26, 0xe8, !PT ;  /* 0x000000030a0e7212 */ /* 0x000fe400078ee81a */
[----:B------:R-:W-:Y:S02]  /*8d20*/  IADD3 R8, PT, PT, R31, R23, R8 ;  /* 0x000000171f087210 */ /* 0x000fe40007ffe008 */
[----:B------:R-:W-:Y:S02]  /*8d30*/  LOP3.LUT R17, R34, R35, R33, 0x96, !PT ;  /* 0x0000002322117212 */ /* 0x000fe400078e9621 */
[----:B------:R-:W-:Y:S02]  /*8d40*/  IADD3 R30, PT, PT, R9, R27, R30 ;  /* 0x0000001b091e7210 */ /* 0x000fe40007ffe01e */
[----:B------:R-:W-:-:S02]  /*8d50*/  IADD3 R15, PT, PT, R15, R28, R14 ;  /* 0x0000001c0f0f7210 */ /* 0x000fc40007ffe00e */
[----:B0-----:R-:W-:Y:S01]  /*8d60*/  IADD3 R14, PT, PT, R8, UR4, R19 ;  /* 0x00000004080e7c10 */ /* 0x001fe2000fffe013 */
[----:B------:R-:W0:Y:S01]  /*8d70*/  LDCU UR4, c[0x3][0xf4] ;  /* 0x00c01e80ff0477ac */ /* 0x000e220008000800 */
[--C-:B------:R-:W-:Y:S01]  /*8d80*/  SHF.R.W.U32 R29, R11, 0x7, R11.reuse ;  /* 0x000000070b1d7819 */ /* 0x100fe20000001e0b */
[----:B------:R-:W-:Y:S01]  /*8d90*/  IMAD.IADD R8, R17, 0x1, R30 ;  /* 0x0000000111087824 */ /* 0x000fe200078e021e */
[--C-:B------:R-:W-:Y:S01]  /*8da0*/  SHF.R.W.U32 R32, R11, 0x12, R11.reuse ;  /* 0x000000120b207819 */ /* 0x100fe20000001e0b */
[----:B------:R-:W-:Y:S01]  /*8db0*/  IMAD.IADD R17, R3, 0x1, R14 ;  /* 0x0000000103117824 */ /* 0x000fe200078e020e */
[----:B------:R-:W-:Y:S02]  /*8dc0*/  SHF.R.U32.HI R33, RZ, 0x3, R11 ;  /* 0x00000003ff217819 */ /* 0x000fe4000001160b */
[C-C-:B------:R-:W-:Y:S02]  /*8dd0*/  SHF.R.W.U32 R9, R15.reuse, 0x2, R15.reuse ;  /* 0x000000020f097819 */ /* 0x140fe40000001e0f */
[----:B------:R-:W-:-:S02]  /*8de0*/  SHF.R.W.U32 R28, R15, 0xd, R15 ;  /* 0x0000000d0f1c7819 */ /* 0x000fc40000001e0f */
[----:B------:R-:W-:Y:S02]  /*8df0*/  SHF.R.W.U32 R19, R15, 0x16, R15 ;  /* 0x000000160f137819 */ /* 0x000fe40000001e0f */
[----:B------:R-:W-:Y:S02]  /*8e00*/  LOP3.LUT R2, R32, R33, R29, 0x96, !PT ;  /* 0x0000002120027212 */ /* 0x000fe400078e961d */
[C-C-:B------:R-:W-:Y:S02]  /*8e10*/  SHF.R.W.U32 R23, R31.reuse, 0x11, R31.reuse ;  /* 0x000000111f177819 */ /* 0x140fe40000001e1f */
[----:B------:R-:W-:Y:S02]  /*8e20*/  SHF.R.W.U32 R32, R31, 0x13, R31 ;  /* 0x000000131f207819 */ /* 0x000fe40000001e1f */
[----:B------:R-:W-:Y:S02]  /*8e30*/  LOP3.LUT R9, R19, R28, R9, 0x96, !PT ;  /* 0x0000001c13097212 */ /* 0x000fe400078e9609 */
[----:B------:R-:W-:-:S02]  /*8e40*/  SHF.R.U32.HI R31, RZ, 0xa, R31 ;  /* 0x0000000aff1f7819 */ /* 0x000fc4000001161f */
[C-C-:B------:R-:W-:Y:S02]  /*8e50*/  SHF.R.W.U32 R3, R17.reuse, 0xb, R17.reuse ;  /* 0x0000000b11037819 */ /* 0x140fe40000001e11 */
[C-C-:B------:R-:W-:Y:S02]  /*8e60*/  SHF.R.W.U32 R28, R17.reuse, 0x19, R17.reuse ;  /* 0x00000019111c7819 */ /* 0x140fe40000001e11 */
[----:B------:R-:W-:Y:S02]  /*8e70*/  SHF.R.W.U32 R29, R17, 0x6, R17 ;  /* 0x00000006111d7819 */ /* 0x000fe40000001e11 */
[----:B------:R-:W-:Y:S02]  /*8e80*/  LOP3.LUT R19, R22, R17, R16, 0xb8, !PT ;  /* 0x0000001116137212 */ /* 0x000fe400078eb810 */
[----:B------:R-:W-:Y:S02]  /*8e90*/  LOP3.LUT R23, R32, R31, R23, 0x96, !PT ;  /* 0x0000001f20177212 */ /* 0x000fe400078e9617 */
[----:B------:R-:W-:-:S02]  /*8ea0*/  SHF.R.W.U32 R27, R24, 0x7, R24 ;  /* 0x00000007181b7819 */ /* 0x000fc40000001e18 */
[--C-:B------:R-:W-:Y:S02]  /*8eb0*/  SHF.R.W.U32 R30, R24, 0x12, R24.reuse ;  /* 0x00000012181e7819 */ /* 0x100fe40000001e18 */
[----:B------:R-:W-:Y:S02]  /*8ec0*/  LOP3.LUT R28, R28, R3, R29, 0x96, !PT ;  /* 0x000000031c1c7212 */ /* 0x000fe400078e961d */
[----:B------:R-:W-:Y:S02]  /*8ed0*/  SHF.R.U32.HI R24, RZ, 0x3, R24 ;  /* 0x00000003ff187819 */ /* 0x000fe40000011618 */
[----:B------:R-:W-:Y:S02]  /*8ee0*/  LOP3.LUT R3, R26, R10, R15, 0xe8, !PT ;  /* 0x0000000a1a037212 */ /* 0x000fe400078ee80f */
[----:B------:R-:W-:Y:S02]  /*8ef0*/  IADD3 R19, PT, PT, R8, R19, R13 ;  /* 0x0000001308137210 */ /* 0x000fe40007ffe00d */
[----:B------:R-:W-:-:S02]  /*8f00*/  IADD3 R25, PT, PT, R18, R23, R25 ;  /* 0x0000001712197210 */ /* 0x000fc40007ffe019 */
[----:B------:R-:W-:Y:S02]  /*8f10*/  LOP3.LUT R13, R30, R24, R27, 0x96, !PT ;  /* 0x000000181e0d7212 */ /* 0x000fe400078e961b */
[----:B------:R-:W-:Y:S02]  /*8f20*/  IADD3 R18, PT, PT, R14, R9, R3 ;  /* 0x000000090e127210 */ /* 0x000fe40007ffe003 */
[----:B0-----:R-:W-:Y:S01]  /*8f30*/  IADD3 R23, PT, PT, R19, UR4, R28 ;  /* 0x0000000413177c10 */ /* 0x001fe2000fffe01c */
[----:B------:R-:W-:Y:S01]  /*8f40*/  IMAD.IADD R25, R2, 0x1, R25 ;  /* 0x0000000102197824 */ /* 0x000fe200078e0219 */
[C-C-:B------:R-:W-:Y:S01]  /*8f50*/  SHF.R.W.U32 R14, R8.reuse, 0x11, R8.reuse ;  /* 0x00000011080e7819 */ /* 0x140fe20000001e08 */
[----:B------:R-:W0:Y:S01]  /*8f60*/  LDCU UR4, c[0x0][0x388] ;  /* 0x00007100ff0477ac */ /* 0x000e220008000800 */
[--C-:B------:R-:W-:Y:S02]  /*8f70*/  SHF.R.W.U32 R19, R8, 0x13, R8.reuse ;  /* 0x0000001308137819 */ /* 0x100fe40000001e08 */
[----:B------:R-:W-:-:S02]  /*8f80*/  SHF.R.U32.HI R24, RZ, 0xa, R8 ;  /* 0x0000000aff187819 */ /* 0x000fc40000011608 */
[----:B------:R-:W-:Y:S02]  /*8f90*/  SHF.R.W.U32 R3, R18, 0x2, R18 ;  /* 0x0000000212037819 */ /* 0x000fe40000001e12 */
[----:B------:R-:W-:Y:S01]  /*8fa0*/  LOP3.LUT R24, R19, R24, R14, 0x96, !PT ;  /* 0x0000001813187212 */ /* 0x000fe200078e960e */
[----:B------:R-:W-:Y:S01]  /*8fb0*/  IMAD.IADD R19, R10, 0x1, R23 ;  /* 0x000000010a137824 */ /* 0x000fe200078e0217 */
[C-C-:B------:R-:W-:Y:S02]  /*8fc0*/  SHF.R.W.U32 R8, R18.reuse, 0xd, R18.reuse ;  /* 0x0000000d12087819 */ /* 0x140fe40000001e12 */
[----:B------:R-:W-:Y:S02]  /*8fd0*/  SHF.R.W.U32 R9, R18, 0x16, R18 ;  /* 0x0000001612097819 */ /* 0x000fe40000001e12 */
[----:B------:R-:W-:Y:S02]  /*8fe0*/  LOP3.LUT R14, R16, R19, R17, 0xb8, !PT ;  /* 0x00000013100e7212 */ /* 0x000fe400078eb811 */
        /* <DEDUP_REMOVED lines=8> */
[----:B---3--:R-:W-:Y:S02]  /*9070*/  IADD3 R25, PT, PT, R14, UR6, R3 ;  /* 0x000000060e197c10 */ /* 0x008fe4000fffe003 */
[C-C-:B------:R-:W-:Y:S02]  /*9080*/  SHF.R.W.U32 R2, R23.reuse, 0x2, R23.reuse ;  /* 0x0000000217027819 */ /* 0x140fe40000001e17 */
[C-C-:B------:R-:W-:Y:S02]  /*9090*/  SHF.R.W.U32 R3, R23.reuse, 0xd, R23.reuse ;  /* 0x0000000d17037819 */ /* 0x140fe40000001e17 */
[--C-:B------:R-:W-:Y:S01]  /*90a0*/  SHF.R.W.U32 R14, R23, 0x16, R23.reuse ;  /* 0x00000016170e7819 */ /* 0x100fe20000001e17 */
[----:B------:R-:W-:Y:S01]  /*90b0*/  IMAD.U32 R8, RZ, RZ, UR12 ;  /* 0x0000000cff087e24 */ /* 0x000fe2000f8e00ff */
[----:B------:R-:W-:Y:S01]  /*90c0*/  IADD3 R24, PT, PT, R11, R24, R12 ;  /* 0x000000180b187210 */ /* 0x000fe20007ffe00c */
[----:B------:R-:W-:Y:S01]  /*90d0*/  IMAD.U32 R9, RZ, RZ, UR13 ;  /* 0x0000000dff097e24 */ /* 0x000fe2000f8e00ff */
[----:B------:R-:W-:Y:S01]  /*90e0*/  LOP3.LUT R2, R14, R3, R2, 0x96, !PT ;  /* 0x000000030e027212 */ /* 0x000fe200078e9602 */
[----:B------:R-:W-:Y:S01]  /*90f0*/  IMAD.U32 R10, RZ, RZ, UR14 ;  /* 0x0000000eff0a7e24 */ /* 0x000fe2000f8e00ff */
[----:B------:R-:W-:Y:S01]  /*9100*/  LOP3.LUT R3, R18, R15, R23, 0xe8, !PT ;  /* 0x0000000f12037212 */ /* 0x000fe200078ee817 */
[----:B------:R-:W-:-:S02]  /*9110*/  IMAD.U32 R11, RZ, RZ, UR15 ;  /* 0x0000000fff0b7e24 */ /* 0x000fc4000f8e00ff */
[----:B------:R-:W-:Y:S01]  /*9120*/  IMAD.IADD R12, R26, 0x1, R25 ;  /* 0x000000011a0c7824 */ /* 0x000fe200078e0219 */
[----:B------:R-:W-:Y:S01]  /*9130*/  IADD3 R2, PT, PT, R25, R2, R3 ;  /* 0x0000000219027210 */ /* 0x000fe20007ffe003 */
[----:B------:R-:W-:Y:S01]  /*9140*/  IMAD.IADD R13, R13, 0x1, R24 ;  /* 0x000000010d0d7824 */ /* 0x000fe200078e0218 */
[----:B------:R2:W-:Y:S02]  /*9150*/  STL.128 [R1+0xb0], R8 ;  /* 0x0000b00801007387 */ /* 0x0005e40000100c00 */
[----:B------:R-:W-:Y:S02]  /*9160*/  LOP3.LUT R14, R17, R12, R19, 0xb8, !PT ;  /* 0x0000000c110e7212 */ /* 0x000fe400078eb813 */
[----:B------:R-:W-:Y:S02]  /*9170*/  SHF.R.W.U32 R3, R12, 0x6, R12 ;  /* 0x000000060c037819 */ /* 0x000fe40000001e0c */
[----:B------:R-:W-:Y:S02]  /*9180*/  IADD3 R14, PT, PT, R13, R14, R16 ;  /* 0x0000000e0d0e7210 */ /* 0x000fe40007ffe010 */
[----:B------:R-:W-:-:S02]  /*9190*/  SHF.R.W.U32 R13, R2, 0x16, R2 ;  /* 0x00000016020d7819 */ /* 0x000fc40000001e02 */
[----:B------:R-:W-:Y:S02]  /*91a0*/  ISETP.GE.U32.AND P0, PT, R0, 0x38, PT ;  /* 0x000000380000780c */ /* 0x000fe40003f06070 */
[C-C-:B--2---:R-:W-:Y:S02]  /*91b0*/  SHF.R.W.U32 R8, R12.reuse, 0xb, R12.reuse ;  /* 0x0000000b0c087819 */ /* 0x144fe40000001e0c */
[----:B------:R-:W-:Y:S02]  /*91c0*/  SHF.R.W.U32 R9, R12, 0x19, R12 ;  /* 0x000000190c097819 */ /* 0x000fe40000001e0c */
[C-C-:B------:R-:W-:Y:S02]  /*91d0*/  SHF.R.W.U32 R10, R2.reuse, 0x2, R2.reuse ;  /* 0x00000002020a7819 */ /* 0x140fe40000001e02 */
[----:B------:R-:W-:Y:S02]  /*91e0*/  LOP3.LUT R3, R9, R8, R3, 0x96, !PT ;  /* 0x0000000809037212 */ /* 0x000fe400078e9603 */
[----:B------:R-:W-:-:S02]  /*91f0*/  SHF.R.W.U32 R11, R2, 0xd, R2 ;  /* 0x0000000d020b7819 */ /* 0x000fc40000001e02 */
[----:B------:R-:W-:Y:S02]  /*9200*/  IADD3 R14, PT, PT, R14, UR7, R3 ;  /* 0x000000070e0e7c10 */ /* 0x000fe4000fffe003 */
[----:B------:R-:W-:Y:S02]  /*9210*/  LOP3.LUT R11, R13, R11, R10, 0x96, !PT ;  /* 0x0000000b0d0b7212 */ /* 0x000fe400078e960a */
[----:B------:R-:W-:-:S04]  /*9220*/  LOP3.LUT R3, R23, R18, R2, 0xe8, !PT ;  /* 0x0000001217037212 */ /* 0x000fc800078ee802 */
[C---:B------:R-:W-:Y:S01]  /*9230*/  IADD3 R3, PT, PT, R14.reuse, R11, R3 ;  /* 0x0000000b0e037210 */ /* 0x040fe20007ffe003 */
[----:B------:R0:W-:Y:S01]  /*9240*/  STL.128 [R1+0xa0], R4 ;  /* 0x0000a00401007387 */ /* 0x0001e20000100c00 */
[----:B------:R-:W-:Y:S01]  /*9250*/  IADD3 R8, PT, PT, R14, UR12, R15 ;  /* 0x0000000c0e087c10 */ /* 0x000fe2000fffe00f */
[----:B------:R-:W-:Y:S01]  /*9260*/  VIADD R11, R17, UR15 ;  /* 0x0000000f110b7c36 */ /* 0x000fe20008000000 */
[----:B------:R-:W-:Y:S01]  /*9270*/  BSSY.RECONVERGENT B0, `(.L_x_64) ;  /* 0x0000618000007945 */ /* 0x000fe20003800200 */
[----:B------:R-:W-:Y:S02]  /*9280*/  VIADD R10, R19, UR14 ;  /* 0x0000000e130a7c36 */ /* 0x000fe40008000000 */
[----:B------:R-:W-:Y:S02]  /*9290*/  VIADD R9, R12, UR13 ;  /* 0x0000000d0c097c36 */ /* 0x000fe40008000000 */
[----:B0-----:R-:W-:Y:S02]  /*92a0*/  VIADD R6, R23, UR4 ;  /* 0x0000000417067c36 */ /* 0x001fe40008000000 */
[----:B-1----:R-:W-:-:S02]  /*92b0*/  VIADD R5, R2, UR21 ;  /* 0x0000001502057c36 */ /* 0x002fc40008000000 */
[----:B------:R-:W-:Y:S02]  /*92c0*/  VIADD R4, R3, UR20 ;  /* 0x0000001403047c36 */ /* 0x000fe40008000000 */
[----:B------:R-:W-:Y:S01]  /*92d0*/  IMAD.IADD R7, R18, 0x1, R7 ;  /* 0x0000000112077824 */ /* 0x000fe200078e0207 */
[----:B------:R-:W-:Y:S06]  /*92e0*/  @!P0 BRA `(.L_x_65) ;  /* 0x0000006000408947 */ /* 0x000fec0003800000 */
[----:B------:R-:W2:Y:S04]  /*92f0*/  LDL.128 R24, [R1+0x40] ;  /* 0x0000400001187983 */ /* 0x000ea80000100c00 */
[----:B------:R-:W3:Y:S04]  /*9300*/  LDL.128 R12, [R1+0x50] ;  /* 0x00005000010c7983 */ /* 0x000ee80000100c00 */
[----:B------:R-:W4:Y:S01]  /*9310*/  LDL.128 R16, [R1+0x60] ;  /* 0x0000600001107983 */ /* 0x000f220000100c00 */
[C-C-:B------:R-:W-:Y:S01]  /*9320*/  SHF.R.W.U32 R28, R8.reuse, 0x19, R8.reuse ;  /* 0x00000019081c7819 */ /* 0x140fe20000001e08 */
[----:B------:R-:W0:Y:S01]  /*9330*/  LDCU.64 UR6, c[0x3][URZ] ;  /* 0x00c00000ff0677ac */ /* 0x000e220008000a00 */
[----:B------:R-:W-:-:S02]  /*9340*/  SHF.R.W.U32 R22, R8, 0x6, R8 ;  /* 0x0000000608167819 */ /* 0x000fc40000001e08 */
[----:B------:R-:W-:Y:S01]  /*9350*/  SHF.R.W.U32 R23, R8, 0xb, R8 ;  /* 0x0000000b08177819 */ /* 0x000fe20000001e08 */
[----:B------:R-:W1:Y:S01]  /*9360*/  LDCU UR4, c[0x3][0x8] ;  /* 0x00c00100ff0477ac */ /* 0x000e620008000800 */
[----:B------:R-:W-:Y:S02]  /*9370*/  SHF.R.W.U32 R35, R4, 0xd, R4 ;  /* 0x0000000d04237819 */ /* 0x000fe40000001e04 */
[----:B------:R-:W-:Y:S01]  /*9380*/  LOP3.LUT R22, R28, R23, R22, 0x96, !PT ;  /* 0x000000171c167212 */ /* 0x000fe200078e9616 */
[----:B------:R-:W5:Y:S01]  /*9390*/  LDCU.128 UR12, c[0x3][0x40] ;  /* 0x00c00800ff0c77ac */ /* 0x000f620008000c00 */
[----:B------:R-:W5:Y:S01]  /*93a0*/  LDL.128 R28, [R1+0x70] ;  /* 0x00007000011c7983 */ /* 0x000f620000100c00 */
[----:B------:R-:W-:Y:S02]  /*93b0*/  LOP3.LUT R23, R10, R8, R9, 0xb8, !PT ;  /* 0x000000080a177212 */ /* 0x000fe400078eb809 */
[----:B------:R-:W-:Y:S02]  /*93c0*/  SHF.R.W.U32 R36, R4, 0x16, R4 ;  /* 0x0000001604247819 */ /* 0x000fe40000001e04 */
[----:B------:R-:W-:-:S02]  /*93d0*/  IADD3 R23, PT, PT, R22, R23, R11 ;  /* 0x0000001716177210 */ /* 0x000fc40007ffe00b */
[----:B--2---:R-:W-:-:S05]  /*93e0*/  PRMT R0, R24, 0x7771, RZ ;  /* 0x0000777118007816 */ /* 0x004fca00000000ff */
[----:B------:R-:W-:Y:S01]  /*93f0*/  IMAD.U32 R2, R0, 0x10000, RZ ;  /* 0x0001000000027824 */ /* 0x000fe200078e00ff */
[----:B------:R-:W-:-:S04]  /*9400*/  PRMT R0, R24, 0x7770, RZ ;  /* 0x0000777018007816 */ /* 0x000fc800000000ff */
[----:B------:R-:W-:Y:S02]  /*9410*/  LOP3.LUT R3, R2, 0xff0000, RZ, 0xc0, !PT ;  /* 0x00ff000002037812 */ /* 0x000fe400078ec0ff */
[----:B------:R-:W-:-:S03]  /*9420*/  PRMT R2, R25, 0x7771, RZ ;  /* 0x0000777119027816 */ /* 0x000fc600000000ff */
[----:B------:R-:W-:Y:S01]  /*9430*/  IMAD R0, R0, 0x1000000, R3 ;  /* 0x0100000000007824 */ /* 0x000fe200078e0203 */
[----:B------:R-:W-:Y:S01]  /*9440*/  PRMT R3, R24, 0x7772, RZ ;  /* 0x0000777218037816 */ /* 0x000fe200000000ff */
[----:B------:R-:W-:Y:S01]  /*9450*/  IMAD.U32 R2, R2, 0x10000, RZ ;  /* 0x0001000002027824 */ /* 0x000fe200078e00ff */
[----:B------:R-:W-:-:S03]  /*9460*/  PRMT R24, R24, 0x7773, RZ ;  /* 0x0000777318187816 */ /* 0x000fc600000000ff */
[----:B------:R-:W-:-:S05]  /*9470*/  IMAD.SHL.U32 R3, R3, 0x100, RZ ;  /* 0x0000010003037824 */ /* 0x000fca00078e00ff */
[----:B------:R-:W-:Y:S02]  /*9480*/  LOP3.LUT R24, R24, R0, R3, 0xfe, !PT ;  /* 0x0000000018187212 */ /* 0x000fe400078efe03 */
[----:B------:R-:W-:Y:S02]  /*9490*/  PRMT R0, R25, 0x7770, RZ ;  /* 0x0000777019007816 */ /* 0x000fe400000000ff */
[----:B0-----:R-:W-:Y:S02]  /*94a0*/  IADD3 R32, PT, PT, R24, UR6, R23 ;  /* 0x0000000618207c10 */ /* 0x001fe4000fffe017 */
[----:B------:R-:W-:Y:S02]  /*94b0*/  LOP3.LUT R3, R2, 0xff0000, RZ, 0xc0, !PT ;  /* 0x00ff000002037812 */ /* 0x000fe400078ec0ff */
[----:B------:R-:W-:Y:S01]  /*94c0*/  SHF.R.W.U32 R2, R4, 0x2, R4 ;  /* 0x0000000204027819 */ /* 0x000fe20000001e04 */
[----:B------:R-:W-:Y:S02]  /*94d0*/  IMAD.IADD R33, R7, 0x1, R32 ;  /* 0x0000000107217824 */ /* 0x000fe400078e0220 */
[----:B------:R-:W-:Y:S01]  /*94e0*/  IMAD R34, R0, 0x1000000, R3 ;  /* 0x0100000000227824 */ /* 0x000fe200078e0203 */
[----:B------:R-:W-:-:S02]  /*94f0*/  PRMT R0, R25, 0x7772, RZ ;  /* 0x0000777219007816 */ /* 0x000fc400000000ff */
[C-C-:B------:R-:W-:Y:S02]  /*9500*/  SHF.R.W.U32 R3, R33.reuse, 0xb, R33.reuse ;  /* 0x0000000b21037819 */ /* 0x140fe40000001e21 */
[C-C-:B------:R-:W-:Y:S02]  /*9510*/  SHF.R.W.U32 R22, R33.reuse, 0x19, R33.reuse ;  /* 0x0000001921167819 */ /* 0x140fe40000001e21 */
[----:B------:R-:W-:Y:S01]  /*9520*/  SHF.R.W.U32 R23, R33, 0x6, R33 ;  /* 0x0000000621177819 */ /* 0x000fe20000001e21 */
[----:B------:R-:W-:Y:S01]  /*9530*/  IMAD.SHL.U32 R0, R0, 0x100, RZ ;  /* 0x0000010000007824 */ /* 0x000fe200078e00ff */
[----:B------:R-:W-:Y:S02]  /*9540*/  PRMT R25, R25, 0x7773, RZ ;  /* 0x0000777319197816 */ /* 0x000fe400000000ff */
[----:B------:R-:W-:Y:S02]  /*9550*/  LOP3.LUT R3, R22, R3, R23, 0x96, !PT ;  /* 0x0000000316037212 */ /* 0x000fe400078e9617 */
[----:B------:R-:W-:-:S02]  /*9560*/  LOP3.LUT R22, R9, R33, R8, 0xb8, !PT ;  /* 0x0000002109167212 */ /* 0x000fc400078eb808 */
[----:B------:R-:W-:Y:S02]  /*9570*/  PRMT R23, R26, 0x7771, RZ ;  /* 0x000077711a177816 */ /* 0x000fe400000000ff */
[----:B------:R-:W-:Y:S02]  /*9580*/  LOP3.LUT R0, R25, R34, R0, 0xfe, !PT ;  /* 0x0000002219007212 */ /* 0x000fe400078efe00 */
[----:B------:R-:W-:Y:S01]  /*9590*/  IADD3 R3, PT, PT, R3, R22, R10 ;  /* 0x0000001603037210 */ /* 0x000fe20007ffe00a */
[----:B------:R-:W-:Y:S01]  /*95a0*/  IMAD.U32 R23, R23, 0x10000, RZ ;  /* 0x0001000017177824 */ /* 0x000fe200078e00ff */
[----:B------:R-:W-:Y:S02]  /*95b0*/  LOP3.LUT R2, R36, R35, R2, 0x96, !PT ;  /* 0x0000002324027212 */ /* 0x000fe400078e9602 */
[----:B------:R-:W-:Y:S02]  /*95c0*/  LOP3.LUT R25, R5, R6, R4, 0xe8, !PT ;  /* 0x0000000605197212 */ /* 0x000fe400078ee804 */
[----:B------:R-:W-:Y:S01]  /*95d0*/  IADD3 R37, PT, PT, R0, UR7, R3 ;  /* 0x0000000700257c10 */ /* 0x000fe2000fffe003 */
[----:B------:R-:W0:Y:S01]  /*95e0*/  LDCU.64 UR6, c[0x3][0x18] ;  /* 0x00c00300ff0677ac */ /* 0x000e220008000a00 */
[----:B------:R-:W-:-:S02]  /*95f0*/  IADD3 R32, PT, PT, R2, R32, R25 ;  /* 0x0000002002207210 */ /* 0x000fc40007ffe019 */
[----:B------:R-:W-:Y:S02]  /*9600*/  PRMT R2, R26, 0x7770, RZ ;  /* 0x000077701a027816 */ /* 0x000fe400000000ff */
[----:B------:R-:W-:Y:S01]  /*9610*/  LOP3.LUT R23, R23, 0xff0000, RZ, 0xc0, !PT ;  /* 0x00ff000017177812 */ /* 0x000fe200078ec0ff */
[----:B------:R-:W-:-:S04]  /*9620*/  IMAD.IADD R36, R6, 0x1, R37 ;  /* 0x0000000106247824 */ /* 0x000fc800078e0225 */
[----:B------:R-:W-:Y:S01]  /*9630*/  IMAD R23, R2, 0x1000000, R23 ;  /* 0x0100000002177824 */ /* 0x000fe200078e0217 */
[----:B------:R-:W-:Y:S02]  /*9640*/  PRMT R2, R26, 0x7772, RZ ;  /* 0x000077721a027816 */ /* 0x000fe400000000ff */
[C-C-:B------:R-:W-:Y:S02]  /*9650*/  SHF.R.W.U32 R25, R36.reuse, 0xb, R36.reuse ;  /* 0x0000000b24197819 */ /* 0x140fe40000001e24 */
[C-C-:B------:R-:W-:Y:S02]  /*9660*/  SHF.R.W.U32 R38, R36.reuse, 0x6, R36.reuse ;  /* 0x0000000624267819 */ /* 0x140fe40000001e24 */
[----:B------:R-:W-:Y:S01]  /*9670*/  SHF.R.W.U32 R34, R36, 0x19, R36 ;  /* 0x0000001924227819 */ /* 0x000fe20000001e24 */
[----:B------:R-:W-:Y:S01]  /*9680*/  IMAD.SHL.U32 R2, R2, 0x100, RZ ;  /* 0x0000010002027824 */ /* 0x000fe200078e00ff */
[C-C-:B------:R-:W-:Y:S02]  /*9690*/  SHF.R.W.U32 R3, R32.reuse, 0xd, R32.reuse ;  /* 0x0000000d20037819 */ /* 0x140fe40000001e20 */
[----:B------:R-:W-:-:S02]  /*96a0*/  SHF.R.W.U32 R22, R32, 0x16, R32 ;  /* 0x0000001620167819 */ /* 0x000fc40000001e20 */
[----:B------:R-:W-:Y:S02]  /*96b0*/  SHF.R.W.U32 R35, R32, 0x2, R32 ;  /* 0x0000000220237819 */ /* 0x000fe40000001e20 */
[----:B------:R-:W-:Y:S02]  /*96c0*/  LOP3.LUT R34, R34, R25, R38, 0x96, !PT ;  /* 0x0000001922227212 */ /* 0x000fe400078e9626 */
[----:B------:R-:W-:Y:S02]  /*96d0*/  PRMT R26, R26, 0x7773, RZ ;  /* 0x000077731a1a7816 */ /* 0x000fe400000000ff */
[----:B------:R-:W-:Y:S02]  /*96e0*/  LOP3.LUT R25, R8, R36, R33, 0xb8, !PT ;  /* 0x0000002408197212 */ /* 0x000fe400078eb821 */
[----:B------:R-:W-:Y:S02]  /*96f0*/  LOP3.LUT R22, R22, R3, R35, 0x96, !PT ;  /* 0x0000000316167212 */ /* 0x000fe400078e9623 */
[----:B------:R-:W-:-:S02]  /*9700*/  LOP3.LUT R3, R4, R5, R32, 0xe8, !PT ;  /* 0x0000000504037212 */ /* 0x000fc400078ee820 */
[----:B------:R-:W-:Y:S02]  /*9710*/  LOP3.LUT R23, R26, R23, R2, 0xfe, !PT ;  /* 0x000000171a177212 */ /* 0x000fe400078efe02 */
[----:B------:R-:W-:Y:S02]  /*9720*/  IADD3 R34, PT, PT, R34, R25, R9 ;  /* 0x0000001922227210 */ /* 0x000fe40007ffe009 */
[----:B------:R-:W-:Y:S02]  /*9730*/  PRMT R2, R27, 0x7771, RZ ;  /* 0x000077711b027816 */ /* 0x000fe400000000ff */
[----:B------:R-:W-:Y:S02]  /*9740*/  IADD3 R37, PT, PT, R22, R37, R3 ;  /* 0x0000002516257210 */ /* 0x000fe40007ffe003 */
[----:B-1----:R-:W-:Y:S01]  /*9750*/  IADD3 R34, PT, PT, R23, UR4, R34 ;  /* 0x0000000417227c10 */ /* 0x002fe2000fffe022 */
[----:B------:R-:W-:Y:S01]  /*9760*/  IMAD.U32 R2, R2, 0x10000, RZ ;  /* 0x0001000002027824 */ /* 0x000fe200078e00ff */
[C-C-:B------:R-:W-:Y:S01]  /*9770*/  SHF.R.W.U32 R3, R37.reuse, 0x2, R37.reuse ;  /* 0x0000000225037819 */ /* 0x140fe20000001e25 */
[----:B------:R-:W1:Y:S01]  /*9780*/  LDCU UR4, c[0x3][0xc] ;  /* 0x00c00180ff0477ac */ /* 0x000e620008000800 */
[--C-:B------:R-:W-:Y:S01]  /*9790*/  SHF.R.W.U32 R22, R37, 0xd, R37.reuse ;  /* 0x0000000d25167819 */ /* 0x100fe20000001e25 */
[----:B------:R-:W-:Y:S01]  /*97a0*/  IMAD.IADD R35, R5, 0x1, R34 ;  /* 0x0000000105237824 */ /* 0x000fe200078e0222 */
[----:B------:R-:W-:-:S04]  /*97b0*/  SHF.R.W.U32 R25, R37, 0x16, R37 ;  /* 0x0000001625197819 */ /* 0x000fc80000001e25 */
[----:B------:R-:W-:Y:S02]  /*97c0*/  LOP3.LUT R3, R25, R22, R3, 0x96, !PT ;  /* 0x0000001619037212 */ /* 0x000fe400078e9603 */
[----:B------:R-:W-:Y:S02]  /*97d0*/  PRMT R22, R27, 0x7770, RZ ;  /* 0x000077701b167816 */ /* 0x000fe400000000ff */
[----:B------:R-:W-:Y:S02]  /*97e0*/  LOP3.LUT R25, R2, 0xff0000, RZ, 0xc0, !PT ;  /* 0x00ff000002197812 */ /* 0x000fe400078ec0ff */
[C-C-:B------:R-:W-:Y:S02]  /*97f0*/  SHF.R.W.U32 R26, R35.reuse, 0x6, R35.reuse ;  /* 0x00000006231a7819 */ /* 0x140fe40000001e23 */
[C-C-:B------:R-:W-:Y:S02]  /*9800*/  SHF.R.W.U32 R39, R35.reuse, 0xb, R35.reuse ;  /* 0x0000000b23277819 */ /* 0x140fe40000001e23 */
[----:B------:R-:W-:-:S02]  /*9810*/  SHF.R.W.U32 R38, R35, 0x19, R35 ;  /* 0x0000001923267819 */ /* 0x000fc40000001e23 */
[----:B------:R-:W-:Y:S01]  /*9820*/  PRMT R2, R27, 0x7772, RZ ;  /* 0x000077721b027816 */ /* 0x000fe200000000ff */
[----:B------:R-:W-:Y:S01]  /*9830*/  IMAD R22, R22, 0x1000000, R25 ;  /* 0x0100000016167824 */ /* 0x000fe200078e0219 */
[----:B------:R-:W-:Y:S02]  /*9840*/  LOP3.LUT R39, R38, R39, R26, 0x96, !PT ;  /* 0x0000002726277212 */ /* 0x000fe400078e961a */
[----:B------:R-:W-:Y:S01]  /*9850*/  LOP3.LUT R26, R32, R4, R37, 0xe8, !PT ;  /* 0x00000004201a7212 */ /* 0x000fe200078ee825 */
[----:B------:R-:W-:Y:S01]  /*9860*/  IMAD.SHL.U32 R25, R2, 0x100, RZ ;  /* 0x0000010002197824 */ /* 0x000fe200078e00ff */
[----:B------:R-:W-:Y:S02]  /*9870*/  LOP3.LUT R2, R33, R35, R36, 0xb8, !PT ;  /* 0x0000002321027212 */ /* 0x000fe400078eb824 */
[----:B------:R-:W-:Y:S02]  /*9880*/  IADD3 R34, PT, PT, R3, R34, R26 ;  /* 0x0000002203227210 */ /* 0x000fe40007ffe01a */
[----:B------:R-:W-:-:S02]  /*9890*/  PRMT R27, R27, 0x7773, RZ ;  /* 0x000077731b1b7816 */ /* 0x000fc400000000ff */
[----:B------:R-:W-:Y:S02]  /*98a0*/  IADD3 R3, PT, PT, R39, R2, R8 ;  /* 0x0000000227037210 */ /* 0x000fe40007ffe008 */
[----:B---3--:R-:W-:Y:S02]  /*98b0*/  PRMT R2, R12, 0x7771, RZ ;  /* 0x000077710c027816 */ /* 0x008fe400000000ff */
[----:B------:R-:W-:Y:S02]  /*98c0*/  LOP3.LUT R22, R27, R22, R25, 0xfe, !PT ;  /* 0x000000161b167212 */ /* 0x000fe400078efe19 */
[--C-:B------:R-:W-:Y:S01]  /*98d0*/  SHF.R.W.U32 R26, R34, 0x2, R34.reuse ;  /* 0x00000002221a7819 */ /* 0x100fe20000001e22 */
[----:B------:R-:W-:Y:S01]  /*98e0*/  IMAD.U32 R25, R2, 0x10000, RZ ;  /* 0x0001000002197824 */ /* 0x000fe200078e00ff */
[C-C-:B------:R-:W-:Y:S02]  /*98f0*/  SHF.R.W.U32 R27, R34.reuse, 0xd, R34.reuse ;  /* 0x0000000d221b7819 */ /* 0x140fe40000001e22 */
[----:B------:R-:W-:-:S02]  /*9900*/  SHF.R.W.U32 R38, R34, 0x16, R34 ;  /* 0x0000001622267819 */ /* 0x000fc40000001e22 */
[----:B-1----:R-:W-:Y:S01]  /*9910*/  IADD3 R3, PT, PT, R22, UR4, R3 ;  /* 0x0000000416037c10 */ /* 0x002fe2000fffe003 */
[----:B------:R-:W1:Y:S01]  /*9920*/  LDCU UR4, c[0x3][0x10] ;  /* 0x00c00200ff0477ac */ /* 0x000e620008000800 */
[----:B------:R-:W-:Y:S02]  /*9930*/  LOP3.LUT R26, R38, R27, R26, 0x96, !PT ;  /* 0x0000001b261a7212 */ /* 0x000fe400078e961a */
[----:B------:R-:W-:Y:S01]  /*9940*/  LOP3.LUT R38, R25, 0xff0000, RZ, 0xc0, !PT ;  /* 0x00ff000019267812 */ /* 0x000fe200078ec0ff */
[----:B------:R-:W-:Y:S01]  /*9950*/  IMAD.IADD R2, R4, 0x1, R3 ;  /* 0x0000000104027824 */ /* 0x000fe200078e0203 */
[----:B------:R-:W-:-:S04]  /*9960*/  PRMT R25, R12, 0x7770, RZ ;  /* 0x000077700c197816 */ /* 0x000fc800000000ff */
[C---:B------:R-:W-:Y:S01]  /*9970*/  SHF.R.W.U32 R27, R2.reuse, 0x6, R2 ;  /* 0x00000006021b7819 */ /* 0x040fe20000001e02 */
[----:B------:R-:W-:Y:S01]  /*9980*/  IMAD R38, R25, 0x1000000, R38 ;  /* 0x0100000019267824 */ /* 0x000fe200078e0226 */
[C-C-:B------:R-:W-:Y:S02]  /*9990*/  SHF.R.W.U32 R40, R2.reuse, 0xb, R2.reuse ;  /* 0x0000000b02287819 */ /* 0x140fe40000001e02 */
[----:B------:R-:W-:Y:S02]  /*99a0*/  SHF.R.W.U32 R39, R2, 0x19, R2 ;  /* 0x0000001902277819 */ /* 0x000fe40000001e02 */
[C---:B------:R-:W-:Y:S02]  /*99b0*/  PRMT R25, R12.reuse, 0x7772, RZ ;  /* 0x000077720c197816 */ /* 0x040fe400000000ff */
[----:B------:R-:W-:Y:S02]  /*99c0*/  LOP3.LUT R40, R39, R40, R27, 0x96, !PT ;  /* 0x0000002827287212 */ /* 0x000fe400078e961b */
[----:B------:R-:W-:Y:S01]  /*99d0*/  LOP3.LUT R27, R37, R32, R34, 0xe8, !PT ;  /* 0x00000020251b7212 */ /* 0x000fe200078ee822 */
[----:B------:R-:W-:Y:S01]  /*99e0*/  IMAD.SHL.U32 R25, R25, 0x100, RZ ;  /* 0x0000010019197824 */ /* 0x000fe200078e00ff */
[----:B------:R-:W-:-:S02]  /*99f0*/  PRMT R12, R12, 0x7773, RZ ;  /* 0x000077730c0c7816 */ /* 0x000fc400000000ff */
[----:B------:R-:W-:Y:S02]  /*9a00*/  LOP3.LUT R39, R36, R2, R35, 0xb8, !PT ;  /* 0x0000000224277212 */ /* 0x000fe400078eb823 */
[----:B------:R-:W-:Y:S02]  /*9a10*/  IADD3 R3, PT, PT, R26, R3, R27 ;  /* 0x000000031a037210 */ /* 0x000fe40007ffe01b */
[----:B------:R-:W-:Y:S02]  /*9a20*/  IADD3 R27, PT, PT, R40, R39, R33 ;  /* 0x00000027281b7210 */ /* 0x000fe40007ffe021 */
[----:B------:R-:W-:Y:S02]  /*9a30*/  LOP3.LUT R26, R12, R38, R25, 0xfe, !PT ;  /* 0x000000260c1a7212 */ /* 0x000fe400078efe19 */
[----:B------:R-:W-:Y:S02]  /*9a40*/  PRMT R12, R13, 0x7771, RZ ;  /* 0x000077710d0c7816 */ /* 0x000fe400000000ff */
[----:B-1----:R-:W-:Y:S01]  /*9a50*/  IADD3 R27, PT, PT, R26, UR4, R27 ;  /* 0x000000041a1b7c10 */ /* 0x002fe2000fffe01b */
[----:B------:R-:W1:Y:S01]  /*9a60*/  LDCU UR4, c[0x3][0x14] ;  /* 0x00c00280ff0477ac */ /* 0x000e620008000800 */
[C-C-:B------:R-:W-:Y:S01]  /*9a70*/  SHF.R.W.U32 R38, R3.reuse, 0x2, R3.reuse ;  /* 0x0000000203267819 */ /* 0x140fe20000001e03 */
[----:B------:R-:W-:Y:S01]  /*9a80*/  IMAD.U32 R12, R12, 0x10000, RZ ;  /* 0x000100000c0c7824 */ /* 0x000fe200078e00ff */
[----:B------:R-:W-:-:S02]  /*9a90*/  SHF.R.W.U32 R25, R3, 0xd, R3 ;  /* 0x0000000d03197819 */ /* 0x000fc40000001e03 */
[----:B------:R-:W-:Y:S01]  /*9aa0*/  SHF.R.W.U32 R33, R3, 0x16, R3 ;  /* 0x0000001603217819 */ /* 0x000fe20000001e03 */
[----:B------:R-:W-:Y:S01]  /*9ab0*/  IMAD.IADD R32, R32, 0x1, R27 ;  /* 0x0000000120207824 */ /* 0x000fe200078e021b */
[----:B------:R-:W-:Y:S02]  /*9ac0*/  LOP3.LUT R40, R12, 0xff0000, RZ, 0xc0, !PT ;  /* 0x00ff00000c287812 */ /* 0x000fe400078ec0ff */
[----:B------:R-:W-:Y:S02]  /*9ad0*/  LOP3.LUT R38, R33, R25, R38, 0x96, !PT ;  /* 0x0000001921267212 */ /* 0x000fe400078e9626 */
[C---:B------:R-:W-:Y:S02]  /*9ae0*/  PRMT R25, R13.reuse, 0x7770, RZ ;  /* 0x000077700d197816 */ /* 0x040fe400000000ff */
[----:B------:R-:W-:Y:S02]  /*9af0*/  PRMT R12, R13, 0x7772, RZ ;  /* 0x000077720d0c7816 */ /* 0x000fe400000000ff */
[----:B------:R-:W-:-:S02]  /*9b00*/  SHF.R.W.U32 R33, R32, 0x6, R32 ;  /* 0x0000000620217819 */ /* 0x000fc40000001e20 */
[C-C-:B------:R-:W-:Y:S02]  /*9b10*/  SHF.R.W.U32 R42, R32.reuse, 0xb, R32.reuse ;  /* 0x0000000b202a7819 */ /* 0x140fe40000001e20 */
[----:B------:R-:W-:Y:S01]  /*9b20*/  SHF.R.W.U32 R39, R32, 0x19, R32 ;  /* 0x0000001920277819 */ /* 0x000fe20000001e20 */
[----:B------:R-:W-:Y:S01]  /*9b30*/  IMAD R25, R25, 0x1000000, R40 ;  /* 0x0100000019197824 */ /* 0x000fe200078e0228 */
[----:B------:R-:W-:Y:S01]  /*9b40*/  PRMT R13, R13, 0x7773, RZ ;  /* 0x000077730d0d7816 */ /* 0x000fe200000000ff */
[----:B------:R-:W-:Y:S01]  /*9b50*/  IMAD.SHL.U32 R12, R12, 0x100, RZ ;  /* 0x000001000c0c7824 */ /* 0x000fe200078e00ff */
        /* <DEDUP_REMOVED lines=29> */
[----:B------:R-:W-:Y:S02]  /*9d30*/  IADD3 R13, PT, PT, R40, R39, R35 ;  /* 0x00000027280d7210 */ /* 0x000fe40007ffe023 */
[C---:B------:R-:W-:Y:S02]  /*9d40*/  SHF.R.W.U32 R36, R33.reuse, 0xd, R33 ;  /* 0x0000000d21247819 */ /* 0x040fe40000001e21 */
[----:B0-----:R-:W-:Y:S02]  /*9d50*/  IADD3 R13, PT, PT, R12, UR6, R13 ;  /* 0x000000060c0d7c10 */ /* 0x001fe4000fffe00d */
[----:B------:R-:W-:-:S02]  /*9d60*/  SHF.R.W.U32 R35, R33, 0x16, R33 ;  /* 0x0000001621237819 */ /* 0x000fc40000001e21 */
[----:B------:R-:W-:Y:S01]  /*9d70*/  SHF.R.W.U32 R14, R33, 0x2, R33 ;  /* 0x00000002210e7819 */ /* 0x000fe20000001e21 */
[----:B------:R-:W-:-:S03]  /*9d80*/  IMAD.IADD R34, R34, 0x1, R13 ;  /* 0x0000000122227824 */ /* 0x000fc600078e020d */
[----:B------:R-:W-:Y:S02]  /*9d90*/  LOP3.LUT R36, R35, R36, R14, 0x96, !PT ;  /* 0x0000002423247212 */ /* 0x000fe400078e960e */
[----:B------:R-:W-:Y:S02]  /*9da0*/  PRMT R14, R15, 0x7771, RZ ;  /* 0x000077710f0e7816 */ /* 0x000fe400000000ff */
[C-C-:B------:R-:W-:Y:S02]  /*9db0*/  SHF.R.W.U32 R35, R34.reuse, 0xb, R34.reuse ;  /* 0x0000000b22237819 */ /* 0x140fe40000001e22 */
[--C-:B------:R-:W-:Y:S01]  /*9dc0*/  SHF.R.W.U32 R40, R34, 0x19, R34.reuse ;  /* 0x0000001922287819 */ /* 0x100fe20000001e22 */
[----:B------:R-:W-:Y:S01]  /*9dd0*/  IMAD.U32 R14, R14, 0x10000, RZ ;  /* 0x000100000e0e7824 */ /* 0x000fe200078e00ff */
[----:B------:R-:W-:-:S04]  /*9de0*/  SHF.R.W.U32 R37, R34, 0x6, R34 ;  /* 0x0000000622257819 */ /* 0x000fc80000001e22 */
[----:B------:R-:W-:Y:S02]  /*9df0*/  LOP3.LUT R35, R40, R35, R37, 0x96, !PT ;  /* 0x0000002328237212 */ /* 0x000fe400078e9625 */
[----:B------:R-:W-:Y:S02]  /*9e00*/  LOP3.LUT R40, R14, 0xff0000, RZ, 0xc0, !PT ;  /* 0x00ff00000e287812 */ /* 0x000fe400078ec0ff */
[C---:B------:R-:W-:Y:S02]  /*9e10*/  PRMT R37, R15.reuse, 0x7770, RZ ;  /* 0x000077700f257816 */ /* 0x040fe400000000ff */
[----:B------:R-:W-:Y:S02]  /*9e20*/  PRMT R14, R15, 0x7772, RZ ;  /* 0x000077720f0e7816 */ /* 0x000fe400000000ff */
[----:B------:R-:W-:Y:S01]  /*9e30*/  LOP3.LUT R39, R38, R3, R33, 0xe8, !PT ;  /* 0x0000000326277212 */ /* 0x000fe200078ee821 */
[----:B------:R-:W-:Y:S01]  /*9e40*/  IMAD R37, R37, 0x1000000, R40 ;  /* 0x0100000025257824 */ /* 0x000fe200078e0228 */
[----:B------:R-:W-:Y:S01]  /*9e50*/  PRMT R15, R15, 0x7773, RZ ;  /* 0x000077730f0f7816 */ /* 0x000fe200000000ff */
[----:B------:R-:W-:Y:S01]  /*9e60*/  IMAD.SHL.U32 R14, R14, 0x100, RZ ;  /* 0x000001000e0e7824 */ /* 0x000fe200078e00ff */
[----:B------:R-:W-:-:S02]  /*9e70*/  LOP3.LUT R40, R32, R34, R27, 0xb8, !PT ;  /* 0x0000002220287212 */ /* 0x000fc400078eb81b */
[----:B------:R-:W-:Y:S02]  /*9e80*/  IADD3 R36, PT, PT, R36, R13, R39 ;  /* 0x0000000d24247210 */ /* 0x000fe40007ffe027 */
[----:B------:R-:W-:Y:S02]  /*9e90*/  LOP3.LUT R14, R15, R37, R14, 0xfe, !PT ;  /* 0x000000250f0e7212 */ /* 0x000fe400078efe0e */
[----:B------:R-:W-:Y:S02]  /*9ea0*/  IADD3 R35, PT, PT, R35, R40, R2 ;  /* 0x0000002823237210 */ /* 0x000fe40007ffe002 */
[C-C-:B------:R-:W-:Y:S02]  /*9eb0*/  SHF.R.W.U32 R2, R36.reuse, 0x2, R36.reuse ;  /* 0x0000000224027819 */ /* 0x140fe40000001e24 */
[C-C-:B------:R-:W-:Y:S02]  /*9ec0*/  SHF.R.W.U32 R13, R36.reuse, 0xd, R36.reuse ;  /* 0x0000000d240d7819 */ /* 0x140fe40000001e24 */
[----:B------:R-:W-:-:S02]  /*9ed0*/  SHF.R.W.U32 R15, R36, 0x16, R36 ;  /* 0x00000016240f7819 */ /* 0x000fc40000001e24 */
[----:B------:R-:W-:Y:S02]  /*9ee0*/  IADD3 R40, PT, PT, R14, UR7, R35 ;  /* 0x000000070e287c10 */ /* 0x000fe4000fffe023 */
[----:B------:R-:W-:Y:S02]  /*9ef0*/  LOP3.LUT R13, R15, R13, R2, 0x96, !PT ;  /* 0x0000000d0f0d7212 */ /* 0x000fe400078e9602 */
[----:B----4-:R-:W-:Y:S01]  /*9f00*/  PRMT R2, R16, 0x7771, RZ ;  /* 0x0000777110027816 */ /* 0x010fe200000000ff */
[----:B------:R-:W-:Y:S01]  /*9f10*/  IMAD.IADD R3, R3, 0x1, R40 ;  /* 0x0000000103037824 */ /* 0x000fe200078e0228 */
[----:B------:R-:W-:-:S03]  /*9f20*/  LOP3.LUT R39, R33, R38, R36, 0xe8, !PT ;  /* 0x0000002621277212 */ /* 0x000fc600078ee824 */
[----:B------:R-:W-:Y:S01]  /*9f30*/  IMAD.U32 R2, R2, 0x10000, RZ ;  /* 0x0001000002027824 */ /* 0x000fe200078e00ff */
[C-C-:B------:R-:W-:Y:S02]  /*9f40*/  SHF.R.W.U32 R15, R3.reuse, 0x6, R3.reuse ;  /* 0x00000006030f7819 */ /* 0x140fe40000001e03 */
[C-C-:B------:R-:W-:Y:S02]  /*9f50*/  SHF.R.W.U32 R42, R3.reuse, 0xb, R3.reuse ;  /* 0x0000000b032a7819 */ /* 0x140fe40000001e03 */
[----:B------:R-:W-:Y:S02]  /*9f60*/  SHF.R.W.U32 R35, R3, 0x19, R3 ;  /* 0x0000001903237819 */ /* 0x000fe40000001e03 */
[----:B------:R-:W-:Y:S02]  /*9f70*/  IADD3 R39, PT, PT, R13, R40, R39 ;  /* 0x000000280d277210 */ /* 0x000fe40007ffe027 */
[----:B------:R-:W-:Y:S02]  /*9f80*/  LOP3.LUT R13, R35, R42, R15, 0x96, !PT ;  /* 0x0000002a230d7212 */ /* 0x000fe400078e960f */
[----:B------:R-:W-:-:S02]  /*9f90*/  LOP3.LUT R40, R2, 0xff0000, RZ, 0xc0, !PT ;  /* 0x00ff000002287812 */ /* 0x000fc400078ec0ff */
[C---:B------:R-:W-:Y:S02]  /*9fa0*/  PRMT R15, R16.reuse, 0x7770, RZ ;  /* 0x00007770100f7816 */ /* 0x040fe400000000ff */
[C---:B------:R-:W-:Y:S02]  /*9fb0*/  PRMT R2, R16.reuse, 0x7772, RZ ;  /* 0x0000777210027816 */ /* 0x040fe400000000ff */
[----:B------:R-:W-:Y:S01]  /*9fc0*/  LOP3.LUT R35, R27, R3, R34, 0xb8, !PT ;  /* 0x000000031b237212 */ /* 0x000fe200078eb822 */
[----:B------:R-:W-:Y:S01]  /*9fd0*/  IMAD R15, R15, 0x1000000, R40 ;  /* 0x010000000f0f7824 */ /* 0x000fe200078e0228 */
[----:B------:R-:W-:Y:S01]  /*9fe0*/  PRMT R16, R16, 0x7773, RZ ;  /* 0x0000777310107816 */ /* 0x000fe200000000ff */
[----:B------:R-:W-:Y:S01]  /*9ff0*/  IMAD.SHL.U32 R2, R2, 0x100, RZ ;  /* 0x0000010002027824 */ /* 0x000fe200078e00ff */
[----:B------:R-:W-:-:S04]  /*a000*/  IADD3 R13, PT, PT, R13, R35, R32 ;  /* 0x000000230d0d7210 */ /* 0x000fc80007ffe020 */
[----:B------:R-:W-:Y:S02]  /*a010*/  LOP3.LUT R16, R16, R15, R2, 0xfe, !PT ;  /* 0x0000000f10107212 */ /* 0x000fe400078efe02 */
[----:B------:R-:W-:Y:S02]  /*a020*/  PRMT R2, R17, 0x7771, RZ ;  /* 0x0000777111027816 */ /* 0x000fe400000000ff */
[C-C-:B------:R-:W-:Y:S02]  /*a030*/  SHF.R.W.U32 R32, R39.reuse, 0x2, R39.reuse ;  /* 0x0000000227207819 */ /* 0x140fe40000001e27 */
[C-C-:B------:R-:W-:Y:S02]  /*a040*/  SHF.R.W.U32 R35, R39.reuse, 0xd, R39.reuse ;  /* 0x0000000d27237819 */ /* 0x140fe40000001e27 */
[----:B------:R-:W-:Y:S02]  /*a050*/  SHF.R.W.U32 R37, R39, 0x16, R39 ;  /* 0x0000001627257819 */ /* 0x000fe40000001e27 */
[----:B------:R-:W-:Y:S01]  /*a060*/  IADD3 R13, PT, PT, R16, UR8, R13 ;  /* 0x00000008100d7c10 */ /* 0x000fe2000fffe00d */
[----:B------:R-:W-:Y:S01]  /*a070*/  IMAD.U32 R2, R2, 0x10000, RZ ;  /* 0x0001000002027824 */ /* 0x000fe200078e00ff */
[----:B------:R-:W-:-:S02]  /*a080*/  LOP3.LUT R32, R37, R35, R32, 0x96, !PT ;  /* 0x0000002325207212 */ /* 0x000fc400078e9620 */
[----:B------:R-:W-:Y:S01]  /*a090*/  LOP3.LUT R15, R36, R33, R39, 0xe8, !PT ;  /* 0x00000021240f7212 */ /* 0x000fe200078ee827 */
[----:B------:R-:W-:Y:S01]  /*a0a0*/  IMAD.IADD R40, R38, 0x1, R13 ;  /* 0x0000000126287824 */ /* 0x000fe200078e020d */
[----:B------:R-:W-:Y:S02]  /*a0b0*/  LOP3.LUT R38, R2, 0xff0000, RZ, 0xc0, !PT ;  /* 0x00ff000002267812 */ /* 0x000fe400078ec0ff */
[----:B------:R-:W-:Y:S02]  /*a0c0*/  IADD3 R32, PT, PT, R32, R13, R15 ;  /* 0x0000000d20207210 */ /* 0x000fe40007ffe00f */
[C---:B------:R-:W-:Y:S02]  /*a0d0*/  PRMT R13, R17.reuse, 0x7770, RZ ;  /* 0x00007770110d7816 */ /* 0x040fe400000000ff */
[----:B------:R-:W-:Y:S02]  /*a0e0*/  PRMT R2, R17, 0x7772, RZ ;  /* 0x0000777211027816 */ /* 0x000fe400000000ff */
[----:B------:R-:W-:-:S02]  /*a0f0*/  SHF.R.W.U32 R15, R40, 0x6, R40 ;  /* 0x00000006280f7819 */ /* 0x000fc40000001e28 */
[C-C-:B------:R-:W-:Y:S02]  /*a100*/  SHF.R.W.U32 R42, R40.reuse, 0xb, R40.reuse ;  /* 0x0000000b282a7819 */ /* 0x140fe40000001e28 */
[----:B------:R-:W-:Y:S01]  /*a110*/  SHF.R.W.U32 R35, R40, 0x19, R40 ;  /* 0x0000001928237819 */ /* 0x000fe20000001e28 */
[----:B------:R-:W-:Y:S02]  /*a120*/  IMAD R13, R13, 0x1000000, R38 ;  /* 0x010000000d0d7824 */ /* 0x000fe400078e0226 */
[----:B------:R-:W-:Y:S01]  /*a130*/  IMAD.SHL.U32 R38, R2, 0x100, RZ ;  /* 0x0000010002267824 */ /* 0x000fe200078e00ff */
[----:B------:R-:W-:Y:S02]  /*a140*/  LOP3.LUT R42, R35, R42, R15, 0x96, !PT ;  /* 0x0000002a232a7212 */ /* 0x000fe400078e960f */
[----:B------:R-:W-:Y:S02]  /*a150*/  LOP3.LUT R15, R34, R40, R3, 0xb8, !PT ;  /* 0x00000028220f7212 */ /* 0x000fe400078eb803 */
[----:B------:R-:W-:-:S02]  /*a160*/  PRMT R2, R18, 0x7771, RZ ;  /* 0x0000777112027816 */ /* 0x000fc400000000ff */
[----:B------:R-:W-:Y:S02]  /*a170*/  IADD3 R42, PT, PT, R42, R15, R27 ;  /* 0x0000000f2a2a7210 */ /* 0x000fe40007ffe01b */
[----:B------:R-:W-:Y:S01]  /*a180*/  PRMT R17, R17, 0x7773, RZ ;  /* 0x0000777311117816 */ /* 0x000fe200000000ff */
[----:B------:R-:W-:Y:S01]  /*a190*/  IMAD.U32 R15, R2, 0x10000, RZ ;  /* 0x00010000020f7824 */ /* 0x000fe200078e00ff */
[----:B------:R-:W-:Y:S02]  /*a1a0*/  PRMT R2, R18, 0x7770, RZ ;  /* 0x0000777012027816 */ /* 0x000fe400000000ff */
[----:B------:R-:W-:Y:S02]  /*a1b0*/  LOP3.LUT R13, R17, R13, R38, 0xfe, !PT ;  /* 0x0000000d110d7212 */ /* 0x000fe400078efe26 */
[----:B------:R-:W-:Y:S02]  /*a1c0*/  LOP3.LUT R15, R15, 0xff0000, RZ, 0xc0, !PT ;  /* 0x00ff00000f0f7812 */ /* 0x000fe400078ec0ff */
[----:B------:R-:W-:-:S02]  /*a1d0*/  IADD3 R42, PT, PT, R13, UR9, R42 ;  /* 0x000000090d2a7c10 */ /* 0x000fc4000fffe02a */
[--C-:B------:R-:W-:Y:S01]  /*a1e0*/  SHF.R.W.U32 R17, R32, 0x2, R32.reuse ;  /* 0x0000000220117819 */ /* 0x100fe20000001e20 */
[----:B------:R-:W-:Y:S01]  /*a1f0*/  IMAD R15, R2, 0x1000000, R15 ;  /* 0x01000000020f7824 */ /* 0x000fe200078e020f */
[C-C-:B------:R-:W-:Y:S02]  /*a200*/  SHF.R.W.U32 R38, R32.reuse, 0xd, R32.reuse ;  /* 0x0000000d20267819 */ /* 0x140fe40000001e20 */
[----:B------:R-:W-:Y:S02]  /*a210*/  SHF.R.W.U32 R27, R32, 0x16, R32 ;  /* 0x00000016201b7819 */ /* 0x000fe40000001e20 */
[----:B------:R-:W-:Y:S01]  /*a220*/  PRMT R2, R18, 0x7772, RZ ;  /* 0x0000777212027816 */ /* 0x000fe200000000ff */
[----:B------:R-:W-:Y:S01]  /*a230*/  IMAD.IADD R35, R33, 0x1, R42 ;  /* 0x0000000121237824 */ /* 0x000fe200078e022a */
[----:B------:R-:W-:Y:S02]  /*a240*/  LOP3.LUT R17, R27, R38, R17, 0x96, !PT ;  /* 0x000000261b117212 */ /* 0x000fe400078e9611 */
[----:B------:R-:W-:Y:S01]  /*a250*/  LOP3.LUT R37, R39, R36, R32, 0xe8, !PT ;  /* 0x0000002427257212 */ /* 0x000fe200078ee820 */
[----:B------:R-:W-:Y:S01]  /*a260*/  IMAD.SHL.U32 R2, R2, 0x100, RZ ;  /* 0x0000010002027824 */ /* 0x000fe200078e00ff */
[----:B------:R-:W-:-:S02]  /*a270*/  PRMT R18, R18, 0x7773, RZ ;  /* 0x0000777312127816 */ /* 0x000fc400000000ff */
[----:B------:R-:W-:Y:S02]  /*a280*/  IADD3 R37, PT, PT, R17, R42, R37 ;  /* 0x0000002a11257210 */ /* 0x000fe40007ffe025 */
[C-C-:B------:R-:W-:Y:S02]  /*a290*/  SHF.R.W.U32 R17, R35.reuse, 0x6, R35.reuse ;  /* 0x0000000623117819 */ /* 0x140fe40000001e23 */
[C-C-:B------:R-:W-:Y:S02]  /*a2a0*/  SHF.R.W.U32 R38, R35.reuse, 0xb, R35.reuse ;  /* 0x0000000b23267819 */ /* 0x140fe40000001e23 */
[----:B------:R-:W-:Y:S02]  /*a2b0*/  SHF.R.W.U32 R27, R35, 0x19, R35 ;  /* 0x00000019231b7819 */ /* 0x000fe40000001e23 */
[----:B------:R-:W-:Y:S02]  /*a2c0*/  LOP3.LUT R15, R18, R15, R2, 0xfe, !PT ;  /* 0x0000000f120f7212 */ /* 0x000fe400078efe02 */
[----:B------:R-:W-:-:S02]  /*a2d0*/  LOP3.LUT R17, R27, R38, R17, 0x96, !PT ;  /* 0x000000261b117212 */ /* 0x000fc400078e9611 */
[----:B------:R-:W-:Y:S02]  /*a2e0*/  LOP3.LUT R2, R3, R35, R40, 0xb8, !PT ;  /* 0x0000002303027212 */ /* 0x000fe400078eb828 */
[----:B------:R-:W-:Y:S02]  /*a2f0*/  PRMT R33, R19, 0x7771, RZ ;  /* 0x0000777113217816 */ /* 0x000fe400000000ff */
[C-C-:B------:R-:W-:Y:S02]  /*a300*/  SHF.R.W.U32 R38, R37.reuse, 0x2, R37.reuse ;  /* 0x0000000225267819 */ /* 0x140fe40000001e25 */
[C-C-:B------:R-:W-:Y:S02]  /*a310*/  SHF.R.W.U32 R27, R37.reuse, 0xd, R37.reuse ;  /* 0x0000000d251b7819 */ /* 0x140fe40000001e25 */
[----:B------:R-:W-:Y:S02]  /*a320*/  SHF.R.W.U32 R18, R37, 0x16, R37 ;  /* 0x0000001625127819 */ /* 0x000fe40000001e25 */
[----:B------:R-:W-:Y:S01]  /*a330*/  IADD3 R34, PT, PT, R17, R2, R34 ;  /* 0x0000000211227210 */ /* 0x000fe20007ffe022 */
[----:B------:R-:W-:Y:S01]  /*a340*/  IMAD.U32 R2, R33, 0x10000, RZ ;  /* 0x0001000021027824 */ /* 0x000fe200078e00ff */
[----:B------:R-:W-:-:S02]  /*a350*/  LOP3.LUT R38, R18, R27, R38, 0x96, !PT ;  /* 0x0000001b12267212 */ /* 0x000fc400078e9626 */
[----:B------:R-:W-:Y:S02]  /*a360*/  IADD3 R27, PT, PT, R15, UR10, R34 ;  /* 0x0000000a0f1b7c10 */ /* 0x000fe4000fffe022 */
[C---:B------:R-:W-:Y:S02]  /*a370*/  PRMT R42, R19.reuse, 0x7770, RZ ;  /* 0x00007770132a7816 */ /* 0x040fe400000000ff */
[C---:B------:R-:W-:Y:S02]  /*a380*/  PRMT R33, R19.reuse, 0x7772, RZ ;  /* 0x0000777213217816 */ /* 0x040fe400000000ff */
[----:B------:R-:W-:Y:S02]  /*a390*/  LOP3.LUT R17, R2, 0xff0000, RZ, 0xc0, !PT ;  /* 0x00ff000002117812 */ /* 0x000fe400078ec0ff */
[----:B------:R-:W-:Y:S01]  /*a3a0*/  LOP3.LUT R18, R32, R39, R37, 0xe8, !PT ;  /* 0x0000002720127212 */ /* 0x000fe200078ee825 */
[----:B------:R-:W-:Y:S01]  /*a3b0*/  IMAD.IADD R36, R36, 0x1, R27 ;  /* 0x0000000124247824 */ /* 0x000fe200078e021b */
[----:B------:R-:W-:Y:S01]  /*a3c0*/  PRMT R2, R19, 0x7773, RZ ;  /* 0x0000777313027816 */ /* 0x000fe200000000ff */
[----:B------:R-:W-:Y:S01]  /*a3d0*/  IMAD R17, R42, 0x1000000, R17 ;  /* 0x010000002a117824 */ /* 0x000fe200078e0211 */
[----:B------:R-:W-:Y:S01]  /*a3e0*/  IADD3 R38, PT, PT, R38, R27, R18 ;  /* 0x0000001b26267210 */ /* 0x000fe20007ffe012 */
[----:B------:R-:W-:Y:S01]  /*a3f0*/  IMAD.SHL.U32 R18, R33, 0x100, RZ ;  /* 0x0000010021127824 */ /* 0x000fe200078e00ff */
[----:B------:R-:W-:-:S02]  /*a400*/  SHF.R.W.U32 R19, R36, 0x6, R36 ;  /* 0x0000000624137819 */ /* 0x000fc40000001e24 */
[C-C-:B------:R-:W-:Y:S02]  /*a410*/  SHF.R.W.U32 R34, R36.reuse, 0xb, R36.reuse ;  /* 0x0000000b24227819 */ /* 0x140fe40000001e24 */
[----:B------:R-:W-:Y:S02]  /*a420*/  SHF.R.W.U32 R27, R36, 0x19, R36 ;  /* 0x00000019241b7819 */ /* 0x000fe40000001e24 */
[----:B------:R-:W-:Y:S02]  /*a430*/  LOP3.LUT R2, R2, R17, R18, 0xfe, !PT ;  /* 0x0000001102027212 */ /* 0x000fe400078efe12 */
[----:B------:R-:W-:Y:S02]  /*a440*/  LOP3.LUT R34, R27, R34, R19, 0x96, !PT ;  /* 0x000000221b227212 */ /* 0x000fe400078e9613 */
[----:B------:R-:W-:Y:S02]  /*a450*/  LOP3.LUT R17, R40, R36, R35, 0xb8, !PT ;  /* 0x0000002428117212 */ /* 0x000fe400078eb823 */
[----:B------:R-:W-:-:S02]  /*a460*/  SHF.R.W.U32 R18, R38, 0x2, R38 ;  /* 0x0000000226127819 */ /* 0x000fc40000001e26 */
[C-C-:B------:R-:W-:Y:S02]  /*a470*/  SHF.R.W.U32 R19, R38.reuse, 0xd, R38.reuse ;  /* 0x0000000d26137819 */ /* 0x140fe40000001e26 */
[----:B------:R-:W-:Y:S02]  /*a480*/  SHF.R.W.U32 R27, R38, 0x16, R38 ;  /* 0x00000016261b7819 */ /* 0x000fe40000001e26 */
[----:B------:R-:W-:Y:S02]  /*a490*/  IADD3 R17, PT, PT, R34, R17, R3 ;  /* 0x0000001122117210 */ /* 0x000fe40007ffe003 */
[----:B-----5:R-:W-:Y:S02]  /*a4a0*/  PRMT R3, R28, 0x7771, RZ ;  /* 0x000077711c037816 */ /* 0x020fe400000000ff */
[----:B------:R-:W-:Y:S02]  /*a4b0*/  LOP3.LUT R19, R27, R19, R18, 0x96, !PT ;  /* 0x000000131b137212 */ /* 0x000fe400078e9612 */
[----:B------:R-:W-:Y:S01]  /*a4c0*/  IADD3 R18, PT, PT, R2, UR11, R17 ;  /* 0x0000000b02127c10 */ /* 0x000fe2000fffe011 */
[----:B------:R-:W-:Y:S01]  /*a4d0*/  IMAD.U32 R3, R3, 0x10000, RZ ;  /* 0x0001000003037824 */ /* 0x000fe200078e00ff */
[----:B------:R-:W-:-:S03]  /*a4e0*/  LOP3.LUT R33, R37, R32, R38, 0xe8, !PT ;  /* 0x0000002025217212 */ /* 0x000fc600078ee826 */
[----:B------:R-:W-:Y:S01]  /*a4f0*/  IMAD.IADD R27, R39, 0x1, R18 ;  /* 0x00000001271b7824 */ /* 0x000fe200078e0212 */
[----:B------:R-:W-:Y:S02]  /*a500*/  IADD3 R33, PT, PT, R19, R18, R33 ;  /* 0x0000001213217210 */ /* 0x000fe40007ffe021 */
[----:B------:R-:W-:Y:S02]  /*a510*/  LOP3.LUT R19, R3, 0xff0000, RZ, 0xc0, !PT ;  /* 0x00ff000003137812 */ /* 0x000fe400078ec0ff */
[----:B------:R-:W-:Y:S02]  /*a520*/  PRMT R18, R28, 0x7770, RZ ;  /* 0x000077701c127816 */ /* 0x000fe400000000ff */
[----:B------:R-:W-:Y:S02]  /*a530*/  PRMT R17, R29, 0x7771, RZ ;  /* 0x000077711d117816 */ /* 0x000fe400000000ff */
[C---:B------:R-:W-:Y:S01]  /*a540*/  SHF.R.W.U32 R34, R27.reuse, 0x6, R27 ;  /* 0x000000061b227819 */ /* 0x040fe20000001e1b */
[----:B------:R-:W-:Y:S01]  /*a550*/  IMAD R19, R18, 0x1000000, R19 ;  /* 0x0100000012137824 */ /* 0x000fe200078e0213 */
[----:B------:R-:W-:-:S02]  /*a560*/  SHF.R.W.U32 R39, R27, 0xb, R27 ;  /* 0x0000000b1b277819 */ /* 0x000fc40000001e1b */
[----:B------:R-:W-:Y:S02]  /*a570*/  SHF.R.W.U32 R41, R27, 0x19, R27 ;  /* 0x000000191b297819 */ /* 0x000fe40000001e1b */
[----:B------:R-:W-:Y:S01]  /*a580*/  PRMT R18, R28, 0x7772, RZ ;  /* 0x000077721c127816 */ /* 0x000fe200000000ff */
[----:B------:R-:W-:Y:S01]  /*a590*/  IMAD.U32 R17, R17, 0x10000, RZ ;  /* 0x0001000011117824 */ /* 0x000fe200078e00ff */
[----:B------:R-:W-:Y:S02]  /*a5a0*/  LOP3.LUT R3, R41, R39, R34, 0x96, !PT ;  /* 0x0000002729037212 */ /* 0x000fe400078e9622 */
[----:B------:R-:W-:Y:S01]  /*a5b0*/  LOP3.LUT R39, R35, R27, R36, 0xb8, !PT ;  /* 0x0000001b23277212 */ /* 0x000fe200078eb824 */
[----:B------:R-:W-:Y:S01]  /*a5c0*/  IMAD.SHL.U32 R18, R18, 0x100, RZ ;  /* 0x0000010012127824 */ /* 0x000fe200078e00ff */
[----:B------:R-:W-:Y:S02]  /*a5d0*/  PRMT R28, R28, 0x7773, RZ ;  /* 0x000077731c1c7816 */ /* 0x000fe400000000ff */
[----:B------:R-:W-:-:S02]  /*a5e0*/  IADD3 R40, PT, PT, R3, R39, R40 ;  /* 0x0000002703287210 */ /* 0x000fc40007ffe028 */
[----:B------:R-:W-:Y:S02]  /*a5f0*/  LOP3.LUT R34, R17, 0xff0000, RZ, 0xc0, !PT ;  /* 0x00ff000011227812 */ /* 0x000fe400078ec0ff */
[----:B------:R-:W-:Y:S02]  /*a600*/  LOP3.LUT R3, R28, R19, R18, 0xfe, !PT ;  /* 0x000000131c037212 */ /* 0x000fe400078efe12 */
[C---:B------:R-:W-:Y:S02]  /*a610*/  PRMT R17, R29.reuse, 0x7770, RZ ;  /* 0x000077701d117816 */ /* 0x040fe400000000ff */
[C---:B------:R-:W-:Y:S02]  /*a620*/  PRMT R18, R29.reuse, 0x7772, RZ ;  /* 0x000077721d127816 */ /* 0x040fe400000000ff */
[----:B------:R-:W-:Y:S01]  /*a630*/  PRMT R19, R29, 0x7773, RZ ;  /* 0x000077731d137816 */ /* 0x000fe200000000ff */
[----:B------:R-:W-:Y:S01]  /*a640*/  IMAD R17, R17, 0x1000000, R34 ;  /* 0x0100000011117824 */ /* 0x000fe200078e0222 */
[----:B------:R-:W-:Y:S01]  /*a650*/  PRMT R39, R30, 0x7771, RZ ;  /* 0x000077711e277816 */ /* 0x000fe200000000ff */
[----:B------:R-:W-:Y:S01]  /*a660*/  IMAD.SHL.U32 R18, R18, 0x100, RZ ;  /* 0x0000010012127824 */ /* 0x000fe200078e00ff */
[----:B------:R-:W-:-:S02]  /*a670*/  SHF.R.W.U32 R29, R0, 0x7, R0 ;  /* 0x00000007001d7819 */ /* 0x000fc40000001e00 */
[--C-:B------:R-:W-:Y:S02]  /*a680*/  SHF.R.W.U32 R28, R0, 0x12, R0.reuse ;  /* 0x00000012001c7819 */ /* 0x100fe40000001e00 */
[----:B------:R-:W-:Y:S02]  /*a690*/  SHF.R.U32.HI R34, RZ, 0x3, R0 ;  /* 0x00000003ff227819 */ /* 0x000fe40000011600 */
[----:B------:R-:W-:Y:S01]  /*a6a0*/  LOP3.LUT R17, R19, R17, R18, 0xfe, !PT ;  /* 0x0000001113117212 */ /* 0x000fe200078efe12 */
[----:B------:R-:W-:Y:S01]  /*a6b0*/  IMAD.U32 R18, R39, 0x10000, RZ ;  /* 0x0001000027127824 */ /* 0x000fe200078e00ff */
[----:B------:R-:W-:Y:S02]  /*a6c0*/  LOP3.LUT R29, R28, R34, R29, 0x96, !PT ;  /* 0x000000221c1d7212 */ /* 0x000fe400078e961d */
[C-C-:B------:R-:W-:Y:S02]  /*a6d0*/  SHF.R.W.U32 R28, R33.reuse, 0x2, R33.reuse ;  /* 0x00000002211c7819 */ /* 0x140fe40000001e21 */
[----:B------:R-:W-:-:S02]  /*a6e0*/  SHF.R.W.U32 R39, R33, 0xd, R33 ;  /* 0x0000000d21277819 */ /* 0x000fc40000001e21 */
[----:B------:R-:W-:Y:S02]  /*a6f0*/  SHF.R.W.U32 R34, R33, 0x16, R33 ;  /* 0x0000001621227819 */ /* 0x000fe40000001e21 */
[----:B------:R-:W-:Y:S02]  /*a700*/  LOP3.LUT R19, R18, 0xff0000, RZ, 0xc0, !PT ;  /* 0x00ff000012137812 */ /* 0x000fe400078ec0ff */
[----:B------:R-:W-:Y:S02]  /*a710*/  PRMT R18, R30, 0x7770, RZ ;  /* 0x000077701e127816 */ /* 0x000fe400000000ff */
[----:B------:R-:W-:Y:S02]  /*a720*/  LOP3.LUT R28, R34, R39, R28, 0x96, !PT ;  /* 0x00000027221c7212 */ /* 0x000fe400078e961c */
[----:B------:R-:W-:Y:S02]  /*a730*/  PRMT R34, R30, 0x7772, RZ ;  /* 0x000077721e227816 */ /* 0x000fe400000000ff */
[----:B------:R-:W-:Y:S01]  /*a740*/  IADD3 R39, PT, PT, R3, UR16, R40 ;  /* 0x0000001003277c10 */ /* 0x000fe2000fffe028 */
[----:B------:R-:W-:-:S02]  /*a750*/  IMAD R18, R18, 0x1000000, R19 ;  /* 0x0100000012127824 */ /* 0x000fc400078e0213 */
[----:B------:R-:W-:Y:S01]  /*a760*/  IMAD.SHL.U32 R19, R34, 0x100, RZ ;  /* 0x0000010022137824 */ /* 0x000fe200078e00ff */
[----:B------:R-:W-:Y:S01]  /*a770*/  LOP3.LUT R34, R38, R37, R33, 0xe8, !PT ;  /* 0x0000002526227212 */ /* 0x000fe200078ee821 */
[----:B------:R-:W-:-:S03]  /*a780*/  IMAD.IADD R32, R32, 0x1, R39 ;  /* 0x0000000120207824 */ /* 0x000fc600078e0227 */
[----:B------:R-:W-:Y:S02]  /*a790*/  LOP3.LUT R19, R18, R19, RZ, 0xfc, !PT ;  /* 0x0000001312137212 */ /* 0x000fe400078efcff */
[----:B------:R-:W-:Y:S02]  /*a7a0*/  IADD3 R28, PT, PT, R28, R39, R34 ;  /* 0x000000271c1c7210 */ /* 0x000fe40007ffe022 */
[----:B------:R-:W-:Y:S02]  /*a7b0*/  PRMT R18, R30, 0x7773, RZ ;  /* 0x000077731e127816 */ /* 0x000fe400000000ff */
[C-C-:B------:R-:W-:Y:S02]  /*a7c0*/  SHF.R.W.U32 R30, R32.reuse, 0x6, R32.reuse ;  /* 0x00000006201e7819 */ /* 0x140fe40000001e20 */
[C-C-:B------:R-:W-:Y:S02]  /*a7d0*/  SHF.R.W.U32 R39, R32.reuse, 0xb, R32.reuse ;  /* 0x0000000b20277819 */ /* 0x140fe40000001e20 */
[----:B------:R-:W-:-:S02]  /*a7e0*/  SHF.R.W.U32 R34, R32, 0x19, R32 ;  /* 0x0000001920227819 */ /* 0x000fc40000001e20 */
[----:B------:R-:W-:Y:S02]  /*a7f0*/  LOP3.LUT R18, R19, R18, RZ, 0xfc, !PT ;  /* 0x0000001213127212 */ /* 0x000fe400078efcff */
[----:B------:R-:W-:Y:S02]  /*a800*/  LOP3.LUT R30, R34, R39, R30, 0x96, !PT ;  /* 0x00000027221e7212 */ /* 0x000fe400078e961e */
[----:B------:R-:W-:Y:S02]  /*a810*/  SHF.R.U32.HI R34, RZ, 0xa, R19 ;  /* 0x0000000aff227819 */ /* 0x000fe40000011613 */
[----:B------:R-:W-:-:S04]  /*a820*/  LOP3.LUT R19, R36, R32, R27, 0xb8, !PT ;  /* 0x0000002024137212 */ /* 0x000fc800078eb81b */
[----:B------:R-:W-:Y:S02]  /*a830*/  IADD3 R30, PT, PT, R30, R19, R35 ;  /* 0x000000131e1e7210 */ /* 0x000fe40007ffe023 */
[----:B------:R-:W-:Y:S02]  /*a840*/  PRMT R19, R31, 0x7771, RZ ;  /* 0x000077711f137816 */ /* 0x000fe400000000ff */
[C-C-:B------:R-:W-:Y:S02]  /*a850*/  SHF.R.W.U32 R40, R18.reuse, 0x11, R18.reuse ;  /* 0x0000001112287819 */ /* 0x140fe40000001e12 */
[----:B------:R-:W-:Y:S01]  /*a860*/  SHF.R.W.U32 R39, R18, 0x13, R18 ;  /* 0x0000001312277819 */ /* 0x000fe20000001e12 */
[----:B------:R-:W-:Y:S01]  /*a870*/  IMAD.U32 R19, R19, 0x10000, RZ ;  /* 0x0001000013137824 */ /* 0x000fe200078e00ff */
[----:B------:R-:W-:Y:S02]  /*a880*/  SHF.R.W.U32 R35, R28, 0xd, R28 ;  /* 0x0000000d1c237819 */ /* 0x000fe40000001e1c */
[----:B------:R-:W-:-:S02]  /*a890*/  LOP3.LUT R40, R39, R34, R40, 0x96, !PT ;  /* 0x0000002227287212 */ /* 0x000fc400078e9628 */
[C-C-:B------:R-:W-:Y:S02]  /*a8a0*/  SHF.R.W.U32 R34, R28.reuse, 0x2, R28.reuse ;  /* 0x000000021c227819 */ /* 0x140fe40000001e1c */
[----:B------:R-:W-:Y:S02]  /*a8b0*/  SHF.R.W.U32 R39, R28, 0x16, R28 ;  /* 0x000000161c277819 */ /* 0x000fe40000001e1c */
[----:B------:R-:W-:Y:S02]  /*a8c0*/  PRMT R44, R31, 0x7770, RZ ;  /* 0x000077701f2c7816 */ /* 0x000fe400000000ff */
[----:B------:R-:W-:Y:S02]  /*a8d0*/  LOP3.LUT R19, R19, 0xff0000, RZ, 0xc0, !PT ;  /* 0x00ff000013137812 */ /* 0x000fe400078ec0ff */
[----:B------:R-:W-:Y:S02]  /*a8e0*/  PRMT R42, R31, 0x7772, RZ ;  /* 0x000077721f2a7816 */ /* 0x000fe400000000ff */
[----:B------:R-:W-:-:S02]  /*a8f0*/  LOP3.LUT R34, R39, R35, R34, 0x96, !PT ;  /* 0x0000002327227212 */ /* 0x000fc400078e9622 */
[----:B------:R-:W-:Y:S01]  /*a900*/  IADD3 R39, PT, PT, R17, UR17, R30 ;  /* 0x0000001111277c10 */ /* 0x000fe2000fffe01e */
[----:B------:R-:W-:Y:S02]  /*a910*/  IMAD R19, R44, 0x1000000, R19 ;  /* 0x010000002c137824 */ /* 0x000fe400078e0213 */
[----:B------:R-:W-:Y:S02]  /*a920*/  IMAD.SHL.U32 R42, R42, 0x100, RZ ;  /* 0x000001002a2a7824 */ /* 0x000fe400078e00ff */
[----:B------:R-:W-:-:S03]  /*a930*/  IMAD.IADD R30, R37, 0x1, R39 ;  /* 0x00000001251e7824 */ /* 0x000fc600078e0227 */
[----:B------:R-:W-:Y:S02]  /*a940*/  LOP3.LUT R35, R19, R42, RZ, 0xfc, !PT ;  /* 0x0000002a13237212 */ /* 0x000fe400078efcff */
[----:B------:R-:W-:Y:S02]  /*a950*/  PRMT R42, R31, 0x7773, RZ ;  /* 0x000077731f2a7816 */ /* 0x000fe400000000ff */
[----:B------:R-:W-:Y:S02]  /*a960*/  LOP3.LUT R19, R33, R38, R28, 0xe8, !PT ;  /* 0x0000002621137212 */ /* 0x000fe400078ee81c */
[C-C-:B------:R-:W-:Y:S02]  /*a970*/  SHF.R.W.U32 R31, R30.reuse, 0x6, R30.reuse ;  /* 0x000000061e1f7819 */ /* 0x140fe40000001e1e */
[C-C-:B------:R-:W-:Y:S02]  /*a980*/  SHF.R.W.U32 R44, R30.reuse, 0xb, R30.reuse ;  /* 0x0000000b1e2c7819 */ /* 0x140fe40000001e1e */
[----:B------:R-:W-:-:S02]  /*a990*/  SHF.R.W.U32 R37, R30, 0x19, R30 ;  /* 0x000000191e257819 */ /* 0x000fc40000001e1e */
[----:B------:R-:W-:Y:S02]  /*a9a0*/  IADD3 R34, PT, PT, R34, R39, R19 ;  /* 0x0000002722227210 */ /* 0x000fe40007ffe013 */
[----:B------:R-:W-:Y:S02]  /*a9b0*/  LOP3.LUT R31, R37, R44, R31, 0x96, !PT ;  /* 0x0000002c251f7212 */ /* 0x000fe400078e961f */
[----:B------:R-:W-:Y:S02]  /*a9c0*/  LOP3.LUT R19, R35, R42, RZ, 0xfc, !PT ;  /* 0x0000002a23137212 */ /* 0x000fe400078efcff */
[----:B------:R-:W-:Y:S02]  /*a9d0*/  SHF.R.U32.HI R37, RZ, 0xa, R35 ;  /* 0x0000000aff257819 */ /* 0x000fe40000011623 */
[----:B------:R-:W-:Y:S02]  /*a9e0*/  LOP3.LUT R35, R27, R30, R32, 0xb8, !PT ;  /* 0x0000001e1b237212 */ /* 0x000fe400078eb820 */
[----:B------:R-:W-:-:S02]  /*a9f0*/  SHF.R.W.U32 R39, R19, 0x11, R19 ;  /* 0x0000001113277819 */ /* 0x000fc40000001e13 */
[----:B------:R-:W-:Y:S02]  /*aa00*/  SHF.R.W.U32 R42, R19, 0x13, R19 ;  /* 0x00000013132a7819 */ /* 0x000fe40000001e13 */
[----:B------:R-:W-:Y:S02]  /*aa10*/  IADD3 R31, PT, PT, R31, R35, R36 ;  /* 0x000000231f1f7210 */ /* 0x000fe40007ffe024 */
[----:B------:R-:W-:Y:S02]  /*aa20*/  LOP3.LUT R39, R42, R37, R39, 0x96, !PT ;  /* 0x000000252a277212 */ /* 0x000fe400078e9627 */
[C-C-:B------:R-:W-:Y:S02]  /*aa30*/  SHF.R.W.U32 R36, R34.reuse, 0x2, R34.reuse ;  /* 0x0000000222247819 */ /* 0x140fe40000001e22 */
[C-C-:B------:R-:W-:Y:S02]  /*aa40*/  SHF.R.W.U32 R37, R34.reuse, 0xd, R34.reuse ;  /* 0x0000000d22257819 */ /* 0x140fe40000001e22 */
[----:B------:R-:W-:-:S02]  /*aa50*/  SHF.R.W.U32 R41, R34, 0x16, R34 ;  /* 0x0000001622297819 */ /* 0x000fc40000001e22 */
[----:B------:R-:W-:Y:S02]  /*aa60*/  IADD3 R35, PT, PT, R18, UR18, R31 ;  /* 0x0000001212237c10 */ /* 0x000fe4000fffe01f */
[----:B------:R-:W-:Y:S02]  /*aa70*/  LOP3.LUT R36, R41, R37, R36, 0x96, !PT ;  /* 0x0000002529247212 */ /* 0x000fe400078e9624 */
[----:B------:R-:W-:Y:S01]  /*aa80*/  LOP3.LUT R37, R28, R33, R34, 0xe8, !PT ;  /* 0x000000211c257212 */ /* 0x000fe200078ee822 */
[----:B------:R-:W-:-:S03]  /*aa90*/  IMAD.IADD R31, R38, 0x1, R35 ;  /* 0x00000001261f7824 */ /* 0x000fc600078e0223 */
[----:B------:R-:W-:Y:S02]  /*aaa0*/  IADD3 R35, PT, PT, R36, R35, R37 ;  /* 0x0000002324237210 */ /* 0x000fe40007ffe025 */
[C-C-:B------:R-:W-:Y:S02]  /*aab0*/  SHF.R.W.U32 R36, R31.reuse, 0x6, R31.reuse ;  /* 0x000000061f247819 */ /* 0x140fe40000001e1f */
[C-C-:B------:R-:W-:Y:S02]  /*aac0*/  SHF.R.W.U32 R37, R31.reuse, 0xb, R31.reuse ;  /* 0x0000000b1f257819 */ /* 0x140fe40000001e1f */
[----:B------:R-:W-:-:S04]  /*aad0*/  SHF.R.W.U32 R38, R31, 0x19, R31 ;  /* 0x000000191f267819 */ /* 0x000fc80000001e1f */
[----:B------:R-:W-:Y:S02]  /*aae0*/  LOP3.LUT R36, R38, R37, R36, 0x96, !PT ;  /* 0x0000002526247212 */ /* 0x000fe400078e9624 */
[----:B------:R-:W-:-:S04]  /*aaf0*/  LOP3.LUT R37, R32, R31, R30, 0xb8, !PT ;  /* 0x0000001f20257212 */ /* 0x000fc800078eb81e */
[----:B------:R-:W-:Y:S02]  /*ab00*/  IADD3 R38, PT, PT, R36, R37, R27 ;  /* 0x0000002524267210 */ /* 0x000fe40007ffe01b */
[C-C-:B------:R-:W-:Y:S02]  /*ab10*/  SHF.R.W.U32 R37, R35.reuse, 0x2, R35.reuse ;  /* 0x0000000223257819 */ /* 0x140fe40000001e23 */
[C-C-:B------:R-:W-:Y:S02]  /*ab20*/  SHF.R.W.U32 R36, R35.reuse, 0xd, R35.reuse ;  /* 0x0000000d23247819 */ /* 0x140fe40000001e23 */
[----:B------:R-:W-:Y:S02]  /*ab30*/  SHF.R.W.U32 R27, R35, 0x16, R35 ;  /* 0x00000016231b7819 */ /* 0x000fe40000001e23 */
[----:B-1----:R-:W-:Y:S02]  /*ab40*/  IADD3 R38, PT, PT, R19, UR4, R38 ;  /* 0x0000000413267c10 */ /* 0x002fe4000fffe026 */
[----:B------:R-:W-:-:S02]  /*ab50*/  LOP3.LUT R37, R27, R36, R37, 0x96, !PT ;  /* 0x000000241b257212 */ /* 0x000fc400078e9625 */
[--C-:B------:R-:W-:Y:S01]  /*ab60*/  SHF.R.W.U32 R36, R23, 0x7, R23.reuse ;  /* 0x0000000717247819 */ /* 0x100fe20000001e17 */
[----:B------:R-:W-:Y:S01]  /*ab70*/  IMAD.IADD R33, R33, 0x1, R38 ;  /* 0x0000000121217824 */ /* 0x000fe200078e0226 */
[--C-:B------:R-:W-:Y:S02]  /*ab80*/  SHF.R.W.U32 R27, R23, 0x12, R23.reuse ;  /* 0x00000012171b7819 */ /* 0x100fe40000001e17 */
[----:B------:R-:W-:Y:S02]  /*ab90*/  SHF.R.U32.HI R41, RZ, 0x3, R23 ;  /* 0x00000003ff297819 */ /* 0x000fe40000011617 */
[----:B------:R-:W-:Y:S02]  /*aba0*/  IADD3 R40, PT, PT, R24, R40, R13 ;  /* 0x0000002818287210 */ /* 0x000fe40007ffe00d */
[----:B------:R-:W-:Y:S02]  /*abb0*/  LOP3.LUT R24, R34, R28, R35, 0xe8, !PT ;  /* 0x0000001c22187212 */ /* 0x000fe400078ee823 */
[----:B------:R-:W-:Y:S01]  /*abc0*/  LOP3.LUT R36, R27, R41, R36, 0x96, !PT ;  /* 0x000000291b247212 */ /* 0x000fe200078e9624 */
[----:B------:R-:W-:Y:S01]  /*abd0*/  IMAD.IADD R27, R29, 0x1, R40 ;  /* 0x000000011d1b7824 */ /* 0x000fe200078e0228 */
[----:B------:R-:W-:-:S02]  /*abe0*/  IADD3 R37, PT, PT, R37, R38, R24 ;  /* 0x0000002625257210 */ /* 0x000fc40007ffe018 */
        /* <DEDUP_REMOVED lines=9> */
[----:B------:R-:W-:Y:S02]  /*ac80*/  IADD3 R29, PT, PT, R29, UR12, R24 ;  /* 0x0000000c1d1d7c10 */ /* 0x000fe4000fffe018 */
[----:B------:R-:W-:Y:S02]  /*ac90*/  LOP3.LUT R38, R41, R32, R38, 0x96, !PT ;  /* 0x0000002029267212 */ /* 0x000fe400078e9626 */
[----:B------:R-:W-:-:S02]  /*aca0*/  SHF.R.W.U32 R24, R37, 0x2, R37 ;  /* 0x0000000225187819 */ /* 0x000fc40000001e25 */
[C-C-:B------:R-:W-:Y:S02]  /*acb0*/  SHF.R.W.U32 R41, R37.reuse, 0xd, R37.reuse ;  /* 0x0000000d25297819 */ /* 0x140fe40000001e25 */
[----:B------:R-:W-:Y:S01]  /*acc0*/  SHF.R.W.U32 R32, R37, 0x16, R37 ;  /* 0x0000001625207819 */ /* 0x000fe20000001e25 */
[----:B------:R-:W-:-:S03]  /*acd0*/  IMAD.IADD R28, R28, 0x1, R29 ;  /* 0x000000011c1c7824 */ /* 0x000fc600078e021d */
[----:B------:R-:W-:Y:S02]  /*ace0*/  LOP3.LUT R24, R32, R41, R24, 0x96, !PT ;  /* 0x0000002920187212 */ /* 0x000fe400078e9618 */
[----:B------:R-:W-:Y:S02]  /*acf0*/  LOP3.LUT R32, R35, R34, R37, 0xe8, !PT ;  /* 0x0000002223207212 */ /* 0x000fe400078ee825 */
[C---:B------:R-:W-:Y:S02]  /*ad00*/  SHF.R.W.U32 R41, R28.reuse, 0xb, R28 ;  /* 0x0000000b1c297819 */ /* 0x040fe40000001e1c */
[----:B------:R-:W-:Y:S02]  /*ad10*/  IADD3 R24, PT, PT, R29, R24, R32 ;  /* 0x000000181d187210 */ /* 0x000fe40007ffe020 */
[C-C-:B------:R-:W-:Y:S02]  /*ad20*/  SHF.R.W.U32 R32, R28.reuse, 0x6, R28.reuse ;  /* 0x000000061c207819 */ /* 0x140fe40000001e1c */
[----:B------:R-:W-:-:S02]  /*ad30*/  SHF.R.W.U32 R40, R28, 0x19, R28 ;  /* 0x000000191c287819 */ /* 0x000fc40000001e1c */
[----:B------:R-:W-:Y:S02]  /*ad40*/  IADD3 R29, PT, PT, R0, R39, R15 ;  /* 0x00000027001d7210 */ /* 0x000fe40007ffe00f */
[----:B------:R-:W-:Y:S02]  /*ad50*/  LOP3.LUT R0, R40, R41, R32, 0x96, !PT ;  /* 0x0000002928007212 */ /* 0x000fe400078e9620 */
[C-C-:B------:R-:W-:Y:S02]  /*ad60*/  SHF.R.W.U32 R39, R24.reuse, 0x2, R24.reuse ;  /* 0x0000000218277819 */ /* 0x140fe40000001e18 */
[C-C-:B------:R-:W-:Y:S02]  /*ad70*/  SHF.R.W.U32 R32, R24.reuse, 0xd, R24.reuse ;  /* 0x0000000d18207819 */ /* 0x140fe40000001e18 */
[----:B------:R-:W-:Y:S01]  /*ad80*/  SHF.R.W.U32 R40, R24, 0x16, R24 ;  /* 0x0000001618287819 */ /* 0x000fe20000001e18 */
[----:B------:R-:W-:Y:S01]  /*ad90*/  IMAD.IADD R29, R36, 0x1, R29 ;  /* 0x00000001241d7824 */ /* 0x000fe200078e021d */
[----:B------:R-:W-:-:S02]  /*ada0*/  SHF.R.W.U32 R41, R22, 0x12, R22 ;  /* 0x0000001216297819 */ /* 0x000fc40000001e16 */
[----:B------:R-:W-:Y:S02]  /*adb0*/  LOP3.LUT R39, R40, R32, R39, 0x96, !PT ;  /* 0x0000002028277212 */ /* 0x000fe400078e9627 */
[--C-:B------:R-:W-:Y:S02]  /*adc0*/  SHF.R.W.U32 R40, R22, 0x7, R22.reuse ;  /* 0x0000000716287819 */ /* 0x100fe40000001e16 */
[----:B------:R-:W-:Y:S02]  /*add0*/  SHF.R.U32.HI R36, RZ, 0x3, R22 ;  /* 0x00000003ff247819 */ /* 0x000fe40000011616 */
[----:B------:R-:W-:Y:S02]  /*ade0*/  LOP3.LUT R32, R31, R28, R33, 0xb8, !PT ;  /* 0x0000001c1f207212 */ /* 0x000fe400078eb821 */
[----:B------:R-:W-:Y:S02]  /*adf0*/  LOP3.LUT R40, R41, R36, R40, 0x96, !PT ;  /* 0x0000002429287212 */ /* 0x000fe400078e9628 */
[----:B------:R-:W-:-:S02]  /*ae00*/  IADD3 R41, PT, PT, R29, R32, R30 ;  /* 0x000000201d297210 */ /* 0x000fc40007ffe01e */
[C-C-:B------:R-:W-:Y:S02]  /*ae10*/  SHF.R.W.U32 R32, R29.reuse, 0x11, R29.reuse ;  /* 0x000000111d207819 */ /* 0x140fe40000001e1d */
[--C-:B------:R-:W-:Y:S02]  /*ae20*/  SHF.R.W.U32 R43, R29, 0x13, R29.reuse ;  /* 0x000000131d2b7819 */ /* 0x100fe40000001e1d */
[----:B------:R-:W-:Y:S02]  /*ae30*/  SHF.R.U32.HI R30, RZ, 0xa, R29 ;  /* 0x0000000aff1e7819 */ /* 0x000fe4000001161d */
[----:B------:R-:W-:Y:S02]  /*ae40*/  SHF.R.W.U32 R36, R26, 0x7, R26 ;  /* 0x000000071a247819 */ /* 0x000fe40000001e1a */
[----:B------:R-:W-:Y:S02]  /*ae50*/  LOP3.LUT R32, R43, R30, R32, 0x96, !PT ;  /* 0x0000001e2b207212 */ /* 0x000fe400078e9620 */
[----:B------:R-:W-:-:S02]  /*ae60*/  IADD3 R30, PT, PT, R41, UR13, R0 ;  /* 0x0000000d291e7c10 */ /* 0x000fc4000fffe000 */
[--C-:B------:R-:W-:Y:S02]  /*ae70*/  SHF.R.W.U32 R41, R26, 0x12, R26.reuse ;  /* 0x000000121a297819 */ /* 0x100fe40000001e1a */
[----:B------:R-:W-:Y:S01]  /*ae80*/  SHF.R.U32.HI R0, RZ, 0x3, R26 ;  /* 0x00000003ff007819 */ /* 0x000fe2000001161a */
[----:B------:R-:W-:-:S03]  /*ae90*/  IMAD.IADD R34, R34, 0x1, R30 ;  /* 0x0000000122227824 */ /* 0x000fc600078e021e */
[----:B------:R-:W-:Y:S02]  /*aea0*/  LOP3.LUT R36, R41, R0, R36, 0x96, !PT ;  /* 0x0000000029247212 */ /* 0x000fe400078e9624 */
[----:B------:R-:W-:Y:S02]  /*aeb0*/  IADD3 R41, PT, PT, R23, R38, R2 ;  /* 0x0000002617297210 */ /* 0x000fe40007ffe002 */
[----:B------:R-:W-:Y:S02]  /*aec0*/  LOP3.LUT R23, R37, R35, R24, 0xe8, !PT ;  /* 0x0000002325177212 */ /* 0x000fe400078ee818 */
[--C-:B------:R-:W-:Y:S01]  /*aed0*/  SHF.R.W.U32 R38, R34, 0xb, R34.reuse ;  /* 0x0000000b22267819 */ /* 0x100fe20000001e22 */
[----:B------:R-:W-:Y:S01]  /*aee0*/  IMAD.IADD R0, R40, 0x1, R41 ;  /* 0x0000000128007824 */ /* 0x000fe200078e0229 */
[----:B------:R-:W-:Y:S02]  /*aef0*/  IADD3 R30, PT, PT, R30, R39, R23 ;  /* 0x000000271e1e7210 */ /* 0x000fe40007ffe017 */
[----:B------:R-:W-:-:S02]  /*af00*/  SHF.R.W.U32 R23, R34, 0x6, R34 ;  /* 0x0000000622177819 */ /* 0x000fc40000001e22 */
[----:B------:R-:W-:Y:S02]  /*af10*/  SHF.R.W.U32 R39, R34, 0x19, R34 ;  /* 0x0000001922277819 */ /* 0x000fe40000001e22 */
[----:B------:R-:W-:Y:S02]  /*af20*/  LOP3.LUT R40, R33, R34, R28, 0xb8, !PT ;  /* 0x0000002221287212 */ /* 0x000fe400078eb81c */
[----:B------:R-:W-:Y:S02]  /*af30*/  LOP3.LUT R38, R39, R38, R23, 0x96, !PT ;  /* 0x0000002627267212 */ /* 0x000fe400078e9617 */
[C---:B------:R-:W-:Y:S02]  /*af40*/  IADD3 R31, PT, PT, R0.reuse, R40, R31 ;  /* 0x00000028001f7210 */ /* 0x040fe40007ffe01f */
[C-C-:B------:R-:W-:Y:S02]  /*af50*/  SHF.R.W.U32 R23, R0.reuse, 0x11, R0.reuse ;  /* 0x0000001100177819 */ /* 0x140fe40000001e00 */
[----:B------:R-:W-:-:S02]  /*af60*/  SHF.R.W.U32 R40, R0, 0x13, R0 ;  /* 0x0000001300287819 */ /* 0x000fc40000001e00 */
[----:B------:R-:W-:Y:S02]  /*af70*/  SHF.R.U32.HI R39, RZ, 0xa, R0 ;  /* 0x0000000aff277819 */ /* 0x000fe40000011600 */
[----:B------:R-:W-:Y:S02]  /*af80*/  IADD3 R38, PT, PT, R31, UR14, R38 ;  /* 0x0000000e1f267c10 */ /* 0x000fe4000fffe026 */
[----:B------:R-:W-:Y:S02]  /*af90*/  LOP3.LUT R23, R40, R39, R23, 0x96, !PT ;  /* 0x0000002728177212 */ /* 0x000fe400078e9617 */
[C-C-:B------:R-:W-:Y:S02]  /*afa0*/  SHF.R.W.U32 R31, R30.reuse, 0x2, R30.reuse ;  /* 0x000000021e1f7819 */ /* 0x140fe40000001e1e */
        /* <DEDUP_REMOVED lines=15> */
[----:B------:R-:W-:-:S02]  /*b0a0*/  SHF.R.U32.HI R36, RZ, 0x3, R25 ;  /* 0x00000003ff247819 */ /* 0x000fc40000011619 */
[----:B------:R-:W-:Y:S02]  /*b0b0*/  LOP3.LUT R39, R40, R41, R32, 0x96, !PT ;  /* 0x0000002928277212 */ /* 0x000fe400078e9620 */
        /* <DEDUP_REMOVED lines=8> */
[----:B------:R-:W-:Y:S01]  /*b140*/  IADD3 R38, PT, PT, R33, UR15, R38 ;  /* 0x0000000f21267c10 */ /* 0x000fe2000fffe026 */
[----:B------:R-:W0:Y:S01]  /*b150*/  LDCU.128 UR12, c[0x3][0x50] ;  /* 0x00c00a00ff0c77ac */ /* 0x000e220008000c00 */
[----:B------:R-:W-:Y:S02]  /*b160*/  LOP3.LUT R32, R41, R36, R32, 0x96, !PT ;  /* 0x0000002429207212 */ /* 0x000fe400078e9620 */
[----:B------:R-:W-:-:S02]  /*b170*/  SHF.R.W.U32 R36, R12, 0x7, R12 ;  /* 0x000000070c247819 */ /* 0x000fc40000001e0c */
[--C-:B------:R-:W-:Y:S02]  /*b180*/  SHF.R.W.U32 R33, R12, 0x12, R12.reuse ;  /* 0x000000120c217819 */ /* 0x100fe40000001e0c */
[----:B------:R-:W-:Y:S01]  /*b190*/  SHF.R.U32.HI R41, RZ, 0x3, R12 ;  /* 0x00000003ff297819 */ /* 0x000fe2000001160c */
[----:B------:R-:W-:Y:S01]  /*b1a0*/  IMAD.IADD R37, R37, 0x1, R38 ;  /* 0x0000000125257824 */ /* 0x000fe200078e0226 */
[----:B------:R-:W-:Y:S02]  /*b1b0*/  IADD3 R23, PT, PT, R26, R23, R17 ;  /* 0x000000171a177210 */ /* 0x000fe40007ffe011 */
[----:B------:R-:W-:Y:S02]  /*b1c0*/  LOP3.LUT R36, R33, R41, R36, 0x96, !PT ;  /* 0x0000002921247212 */ /* 0x000fe400078e9624 */
[----:B------:R-:W-:Y:S01]  /*b1d0*/  LOP3.LUT R33, R30, R24, R31, 0xe8, !PT ;  /* 0x000000181e217212 */ /* 0x000fe200078ee81f */
[----:B------:R-:W-:Y:S01]  /*b1e0*/  IMAD.IADD R23, R40, 0x1, R23 ;  /* 0x0000000128177824 */ /* 0x000fe200078e0217 */
[----:B------:R-:W-:-:S02]  /*b1f0*/  SHF.R.W.U32 R26, R37, 0x6, R37 ;  /* 0x00000006251a7819 */ /* 0x000fc40000001e25 */
[----:B------:R-:W-:Y:S02]  /*b200*/  IADD3 R33, PT, PT, R38, R39, R33 ;  /* 0x0000002726217210 */ /* 0x000fe40007ffe021 */
        /* <DEDUP_REMOVED lines=8> */
[----:B0-----:R-:W-:Y:S02]  /*b290*/  IADD3 R39, PT, PT, R39, UR12, R26 ;  /* 0x0000000c27277c10 */ /* 0x001fe4000fffe01a */
[----:B------:R-:W-:Y:S02]  /*b2a0*/  LOP3.LUT R38, R41, R28, R38, 0x96, !PT ;  /* 0x0000001c29267212 */ /* 0x000fe400078e9626 */
[----:B------:R-:W-:-:S02]  /*b2b0*/  SHF.R.W.U32 R26, R33, 0x2, R33 ;  /* 0x00000002211a7819 */ /* 0x000fc40000001e21 */
[C-C-:B------:R-:W-:Y:S02]  /*b2c0*/  SHF.R.W.U32 R41, R33.reuse, 0xd, R33.reuse ;  /* 0x0000000d21297819 */ /* 0x140fe40000001e21 */
[--C-:B------:R-:W-:Y:S02]  /*b2d0*/  SHF.R.W.U32 R28, R33, 0x16, R33.reuse ;  /* 0x00000016211c7819 */ /* 0x100fe40000001e21 */
[----:B------:R-:W-:Y:S02]  /*b2e0*/  LOP3.LUT R40, R31, R30, R33, 0xe8, !PT ;  /* 0x0000001e1f287212 */ /* 0x000fe400078ee821 */
[----:B------:R-:W-:Y:S01]  /*b2f0*/  LOP3.LUT R28, R28, R41, R26, 0x96, !PT ;  /* 0x000000291c1c7212 */ /* 0x000fe200078e961a */
[----:B------:R-:W-:-:S03]  /*b300*/  IMAD.IADD R26, R24, 0x1, R39 ;  /* 0x00000001181a7824 */ /* 0x000fc600078e0227 */
[----:B------:R-:W-:Y:S02]  /*b310*/  IADD3 R28, PT, PT, R39, R28, R40 ;  /* 0x0000001c271c7210 */ /* 0x000fe40007ffe028 */
        /* <DEDUP_REMOVED lines=8> */
[----:B------:R-:W-:Y:S01]  /*b3a0*/  IMAD.IADD R24, R36, 0x1, R25 ;  /* 0x0000000124187824 */ /* 0x000fe200078e0219 */
[----:B------:R-:W-:Y:S02]  /*b3b0*/  LOP3.LUT R25, R35, R26, R37, 0xb8, !PT ;  /* 0x0000001a23197212 */ /* 0x000fe400078eb825 */
[----:B------:R-:W-:Y:S02]  /*b3c0*/  LOP3.LUT R36, R41, R40, R39, 0x96, !PT ;  /* 0x0000002829247212 */ /* 0x000fe400078e9627 */
[----:B------:R-:W-:-:S02]  /*b3d0*/  SHF.R.W.U32 R39, R14, 0x7, R14 ;  /* 0x000000070e277819 */ /* 0x000fc40000001e0e */
[--C-:B------:R-:W-:Y:S02]  /*b3e0*/  SHF.R.W.U32 R40, R14, 0x12, R14.reuse ;  /* 0x000000120e287819 */ /* 0x100fe40000001e0e */
[----:B------:R-:W-:-:S04]  /*b3f0*/  SHF.R.U32.HI R41, RZ, 0x3, R14 ;  /* 0x00000003ff297819 */ /* 0x000fc8000001160e */
[----:B------:R-:W-:Y:S02]  /*b400*/  LOP3.LUT R39, R40, R41, R39, 0x96, !PT ;  /* 0x0000002928277212 */ /* 0x000fe400078e9627 */
[C---:B------:R-:W-:Y:S02]  /*b410*/  IADD3 R41, PT, PT, R24.reuse, R25, R34 ;  /* 0x0000001918297210 */ /* 0x040fe40007ffe022 */
[C-C-:B------:R-:W-:Y:S02]  /*b420*/  SHF.R.W.U32 R25, R24.reuse, 0x11, R24.reuse ;  /* 0x0000001118197819 */ /* 0x140fe40000001e18 */
[--C-:B------:R-:W-:Y:S02]  /*b430*/  SHF.R.W.U32 R34, R24, 0x13, R24.reuse ;  /* 0x0000001318227819 */ /* 0x100fe40000001e18 */
[----:B------:R-:W-:Y:S02]  /*b440*/  SHF.R.U32.HI R40, RZ, 0xa, R24 ;  /* 0x0000000aff287819 */ /* 0x000fe40000011618 */
[----:B------:R-:W-:-:S02]  /*b450*/  IADD3 R41, PT, PT, R41, UR13, R32 ;  /* 0x0000000d29297c10 */ /* 0x000fc4000fffe020 */
[----:B------:R-:W-:Y:S02]  /*b460*/  LOP3.LUT R25, R34, R40, R25, 0x96, !PT ;  /* 0x0000002822197212 */ /* 0x000fe400078e9619 */
[C-C-:B------:R-:W-:Y:S02]  /*b470*/  SHF.R.W.U32 R34, R16.reuse, 0x7, R16.reuse ;  /* 0x0000000710227819 */ /* 0x140fe40000001e10 */
[--C-:B------:R-:W-:Y:S02]  /*b480*/  SHF.R.W.U32 R43, R16, 0x12, R16.reuse ;  /* 0x00000012102b7819 */ /* 0x100fe40000001e10 */
[----:B------:R-:W-:Y:S02]  /*b490*/  SHF.R.U32.HI R32, RZ, 0x3, R16 ;  /* 0x00000003ff207819 */ /* 0x000fe40000011610 */
[----:B------:R-:W-:Y:S02]  /*b4a0*/  IADD3 R12, PT, PT, R12, R38, R19 ;  /* 0x000000260c0c7210 */ /* 0x000fe40007ffe013 */
[----:B------:R-:W-:Y:S01]  /*b4b0*/  LOP3.LUT R34, R43, R32, R34, 0x96, !PT ;  /* 0x000000202b227212 */ /* 0x000fe200078e9622 */
[----:B------:R-:W-:Y:S01]  /*b4c0*/  IMAD.IADD R32, R30, 0x1, R41 ;  /* 0x000000011e207824 */ /* 0x000fe200078e0229 */
[----:B------:R-:W-:Y:S01]  /*b4d0*/  LOP3.LUT R38, R33, R31, R28, 0xe8, !PT ;  /* 0x0000001f21267212 */ /* 0x000fe200078ee81c */
[----:B------:R-:W-:-:S03]  /*b4e0*/  IMAD.IADD R12, R39, 0x1, R12 ;  /* 0x00000001270c7824 */ /* 0x000fc600078e020c */
[----:B------:R-:W-:Y:S02]  /*b4f0*/  IADD3 R30, PT, PT, R41, R36, R38 ;  /* 0x00000024291e7210 */ /* 0x000fe40007ffe026 */
[C-C-:B------:R-:W-:Y:S02]  /*b500*/  SHF.R.W.U32 R36, R32.reuse, 0x6, R32.reuse ;  /* 0x0000000620247819 */ /* 0x140fe40000001e20 */
[C-C-:B------:R-:W-:Y:S02]  /*b510*/  SHF.R.W.U32 R39, R32.reuse, 0xb, R32.reuse ;  /* 0x0000000b20277819 */ /* 0x140fe40000001e20 */
[----:B------:R-:W-:Y:S02]  /*b520*/  SHF.R.W.U32 R38, R32, 0x19, R32 ;  /* 0x0000001920267819 */ /* 0x000fe40000001e20 */
[----:B------:R-:W-:Y:S02]  /*b530*/  LOP3.LUT R40, R37, R32, R26, 0xb8, !PT ;  /* 0x0000002025287212 */ /* 0x000fe400078eb81a */
[----:B------:R-:W-:-:S02]  /*b540*/  LOP3.LUT R36, R38, R39, R36, 0x96, !PT ;  /* 0x0000002726247212 */ /* 0x000fc400078e9624 */
[C---:B------:R-:W-:Y:S02]  /*b550*/  IADD3 R35, PT, PT, R12.reuse, R40, R35 ;  /* 0x000000280c237210 */ /* 0x040fe40007ffe023 */
[C-C-:B------:R-:W-:Y:S02]  /*b560*/  SHF.R.W.U32 R39, R12.reuse, 0x11, R12.reuse ;  /* 0x000000110c277819 */ /* 0x140fe40000001e0c */
[--C-:B------:R-:W-:Y:S02]  /*b570*/  SHF.R.W.U32 R38, R12, 0x13, R12.reuse ;  /* 0x000000130c267819 */ /* 0x100fe40000001e0c */
[----:B------:R-:W-:Y:S02]  /*b580*/  SHF.R.U32.HI R40, RZ, 0xa, R12 ;  /* 0x0000000aff287819 */ /* 0x000fe4000001160c */
[----:B------:R-:W-:Y:S02]  /*b590*/  IADD3 R36, PT, PT, R35, UR14, R36 ;  /* 0x0000000e23247c10 */ /* 0x000fe4000fffe024 */
        /* <DEDUP_REMOVED lines=24> */
[C-C-:B------:R-:W-:Y:S02]  /*b720*/  SHF.R.W.U32 R36, R25.reuse, 0x11, R25.reuse ;  /* 0x0000001119247819 */ /* 0x140fe40000001e19 */
[--C-:B------:R-:W-:Y:S02]  /*b730*/  SHF.R.W.U32 R41, R25, 0x13, R25.reuse ;  /* 0x0000001319297819 */ /* 0x100fe40000001e19 */
[----:B------:R-:W-:Y:S02]  /*b740*/  SHF.R.U32.HI R38, RZ, 0xa, R25 ;  /* 0x0000000aff267819 */ /* 0x000fe40000011619 */
[----:B------:R-:W-:Y:S01]  /*b750*/  IADD3 R37, PT, PT, R37, UR15, R14 ;  /* 0x0000000f25257c10 */ /* 0x000fe2000fffe00e */
[----:B------:R-:W0:Y:S01]  /*b760*/  LDCU.128 UR12, c[0x3][0x60] ;  /* 0x00c00c00ff0c77ac */ /* 0x000e220008000c00 */
[----:B------:R-:W-:-:S02]  /*b770*/  LOP3.LUT R36, R41, R38, R36, 0x96, !PT ;  /* 0x0000002629247212 */ /* 0x000fc400078e9624 */
[----:B------:R-:W-:Y:S01]  /*b780*/  SHF.R.W.U32 R38, R15, 0x7, R15 ;  /* 0x000000070f267819 */ /* 0x000fe20000001e0f */
        /* <DEDUP_REMOVED lines=50> */
[----:B------:R-:W-:Y:S01]  /*bab0*/  IADD3 R26, PT, PT, R15, R26, R22 ;  /* 0x0000001a0f1a7210 */ /* 0x000fe20007ffe016 */
[----:B------:R-:W-:Y:S01]  /*bac0*/  IMAD.IADD R15, R30, 0x1, R41 ;  /* 0x000000011e0f7824 */ /* 0x000fe200078e0229 */
[----:B------:R-:W-:-:S02]  /*bad0*/  LOP3.LUT R32, R43, R36, R32, 0x96, !PT ;  /* 0x000000242b207212 */ /* 0x000fc400078e9620 */
[----:B------:R-:W-:Y:S01]  /*bae0*/  LOP3.LUT R36, R37, R35, R34, 0xe8, !PT ;  /* 0x0000002325247212 */ /* 0x000fe200078ee822 */
[----:B------:R-:W-:Y:S01]  /*baf0*/  IMAD.IADD R26, R39, 0x1, R26 ;  /* 0x00000001271a7824 */ /* 0x000fe200078e021a */
[--C-:B------:R-:W-:Y:S02]  /*bb00*/  SHF.R.W.U32 R39, R15, 0xb, R15.reuse ;  /* 0x0000000b0f277819 */ /* 0x100fe40000001e0f */
[----:B------:R-:W-:Y:S02]  /*bb10*/  IADD3 R30, PT, PT, R41, R38, R36 ;  /* 0x00000026291e7210 */ /* 0x000fe40007ffe024 */
[C-C-:B------:R-:W-:Y:S02]  /*bb20*/  SHF.R.W.U32 R36, R15.reuse, 0x6, R15.reuse ;  /* 0x000000060f247819 */ /* 0x140fe40000001e0f */
[----:B------:R-:W-:Y:S02]  /*bb30*/  SHF.R.W.U32 R38, R15, 0x19, R15 ;  /* 0x000000190f267819 */ /* 0x000fe40000001e0f */
[----:B------:R-:W-:-:S02]  /*bb40*/  LOP3.LUT R40, R33, R15, R28, 0xb8, !PT ;  /* 0x0000000f21287212 */ /* 0x000fc400078eb81c */
        /* <DEDUP_REMOVED lines=54> */
[----:B0-----:R-:W-:Y:S02]  /*beb0*/  IADD3 R37, PT, PT, R40, UR12, R37 ;  /* 0x0000000c28257c10 */ /* 0x001fe4000fffe025 */
        /* <DEDUP_REMOVED lines=30> */
[--C-:B------:R-:W-:Y:S02]  /*c0a0*/  SHF.R.W.U32 R36, R27, 0x12, R27.reuse ;  /* 0x000000121b247819 */ /* 0x100fe40000001e1b */
[----:B------:R-:W-:-:S04]  /*c0b0*/  SHF.R.U32.HI R15, RZ, 0x3, R27 ;  /* 0x00000003ff0f7819 */ /* 0x000fc8000001161b */
[----:B------:R-:W-:Y:S01]  /*c0c0*/  LOP3.LUT R37, R36, R15, R37, 0x96, !PT ;  /* 0x0000000f24257212 */ /* 0x000fe200078e9625 */
[----:B------:R-:W-:Y:S01]  /*c0d0*/  IMAD.IADD R36, R30, 0x1, R41 ;  /* 0x000000011e247824 */ /* 0x000fe200078e0229 */
[----:B------:R-:W-:Y:S02]  /*c0e0*/  IADD3 R15, PT, PT, R18, R38, R25 ;  /* 0x00000026120f7210 */ /* 0x000fe40007ffe019 */
[----:B------:R-:W-:Y:S02]  /*c0f0*/  LOP3.LUT R18, R33, R31, R28, 0xe8, !PT ;  /* 0x0000001f21127212 */ /* 0x000fe400078ee81c */
[----:B------:R-:W-:Y:S01]  /*c100*/  SHF.R.W.U32 R38, R36, 0x19, R36 ;  /* 0x0000001924267819 */ /* 0x000fe20000001e24 */
        /* <DEDUP_REMOVED lines=37> */
[----:B------:R-:W-:-:S04]  /*c360*/  SHF.R.U32.HI R41, RZ, 0xa, R17 ;  /* 0x0000000aff297819 */ /* 0x000fc80000011611 */
[----:B------:R-:W-:Y:S02]  /*c370*/  LOP3.LUT R19, R32, R41, R19, 0x96, !PT ;  /* 0x0000002920137212 */ /* 0x000fe400078e9613 */
[----:B------:R-:W-:Y:S01]  /*c380*/  IADD3 R32, PT, PT, R37, UR15, R38 ;  /* 0x0000000f25207c10 */ /* 0x000fe2000fffe026 */
[----:B------:R-:W0:Y:S01]  /*c390*/  LDCU.128 UR12, c[0x3][0x80] ;  /* 0x00c01000ff0c77ac */ /* 0x000e220008000c00 */
[C-C-:B------:R-:W-:Y:S02]  /*c3a0*/  SHF.R.W.U32 R38, R0.reuse, 0x7, R0.reuse ;  /* 0x0000000700267819 */ /* 0x140fe40000001e00 */
[--C-:B------:R-:W-:Y:S02]  /*c3b0*/  SHF.R.W.U32 R37, R0, 0x12, R0.reuse ;  /* 0x0000001200257819 */ /* 0x100fe40000001e00 */
[----:B------:R-:W-:-:S04]  /*c3c0*/  SHF.R.U32.HI R41, RZ, 0x3, R0 ;  /* 0x00000003ff297819 */ /* 0x000fc80000011600 */
[----:B------:R-:W-:Y:S01]  /*c3d0*/  LOP3.LUT R38, R37, R41, R38, 0x96, !PT ;  /* 0x0000002925267212 */ /* 0x000fe200078e9626 */
[----:B------:R-:W-:Y:S01]  /*c3e0*/  IMAD.IADD R37, R33, 0x1, R32 ;  /* 0x0000000121257824 */ /* 0x000fe200078e0220 */
[----:B------:R-:W-:Y:S02]  /*c3f0*/  IADD3 R41, PT, PT, R27, R18, R16 ;  /* 0x000000121b297210 */ /* 0x000fe40007ffe010 */
[----:B------:R-:W-:-:S03]  /*c400*/  LOP3.LUT R27, R30, R28, R35, 0xe8, !PT ;  /* 0x0000001c1e1b7212 */ /* 0x000fc600078ee823 */
[----:B------:R-:W-:Y:S01]  /*c410*/  IMAD.IADD R18, R40, 0x1, R41 ;  /* 0x0000000128127824 */ /* 0x000fe200078e0229 */
        /* <DEDUP_REMOVED lines=169> */
[C---:B------:R-:W-:Y:S01]  /*ceb0*/  SHF.R.W.U32 R39, R35.reuse, 0x2, R35 ;  /* 0x0000000223277819 */ /* 0x040fe20000001e23 */
[----:B------:R-:W-:Y:S01]  /*cec0*/  IMAD.IADD R12, R36, 0x1, R25 ;  /* 0x00000001240c7824 */ /* 0x000fe200078e0219 */
[C-C-:B------:R-:W-:Y:S02]  /*ced0*/  SHF.R.W.U32 R40, R35.reuse, 0xd, R35.reuse ;  /* 0x0000000d23287819 */ /* 0x140fe40000001e23 */
[----:B------:R-:W-:Y:S02]  /*cee0*/  SHF.R.W.U32 R41, R35, 0x16, R35 ;  /* 0x0000001623297819 */ /* 0x000fe40000001e23 */
[----:B------:R-:W-:-:S02]  /*cef0*/  LOP3.LUT R25, R32, R31, R30, 0xb8, !PT ;  /* 0x0000001f20197212 */ /* 0x000fc400078eb81e */
[----:B------:R-:W-:Y:S02]  /*cf00*/  LOP3.LUT R36, R41, R40, R39, 0x96, !PT ;  /* 0x0000002829247212 */ /* 0x000fe400078e9627 */
[C-C-:B------:R-:W-:Y:S02]  /*cf10*/  SHF.R.W.U32 R39, R16.reuse, 0x7, R16.reuse ;  /* 0x0000000710277819 */ /* 0x140fe40000001e10 */
[--C-:B------:R-:W-:Y:S02]  /*cf20*/  SHF.R.W.U32 R40, R16, 0x12, R16.reuse ;  /* 0x0000001210287819 */ /* 0x100fe40000001e10 */
[----:B------:R-:W-:Y:S02]  /*cf30*/  SHF.R.U32.HI R41, RZ, 0x3, R16 ;  /* 0x00000003ff297819 */ /* 0x000fe40000011610 */
[----:B------:R-:W-:Y:S02]  /*cf40*/  IADD3 R33, PT, PT, R12, R25, R33 ;  /* 0x000000190c217210 */ /* 0x000fe40007ffe021 */
[----:B------:R-:W-:-:S02]  /*cf50*/  LOP3.LUT R39, R40, R41, R39, 0x96, !PT ;  /* 0x0000002928277212 */ /* 0x000fc400078e9627 */
[C-C-:B------:R-:W-:Y:S02]  /*cf60*/  SHF.R.W.U32 R25, R12.reuse, 0x11, R12.reuse ;  /* 0x000000110c197819 */ /* 0x140fe40000001e0c */
[--C-:B------:R-:W-:Y:S02]  /*cf70*/  SHF.R.W.U32 R40, R12, 0x13, R12.reuse ;  /* 0x000000130c287819 */ /* 0x100fe40000001e0c */
[----:B------:R-:W-:Y:S02]  /*cf80*/  SHF.R.U32.HI R41, RZ, 0xa, R12 ;  /* 0x0000000aff297819 */ /* 0x000fe4000001160c */
[----:B------:R-:W-:Y:S01]  /*cf90*/  IADD3 R33, PT, PT, R33, UR15, R34 ;  /* 0x0000000f21217c10 */ /* 0x000fe2000fffe022 */
[----:B------:R-:W0:Y:S01]  /*cfa0*/  LDCU.128 UR12, c[0x3][0xa0] ;  /* 0x00c01400ff0c77ac */ /* 0x000e220008000c00 */
[----:B------:R-:W-:Y:S02]  /*cfb0*/  LOP3.LUT R25, R40, R41, R25, 0x96, !PT ;  /* 0x0000002928197212 */ /* 0x000fe400078e9619 */
[----:B------:R-:W-:Y:S01]  /*cfc0*/  IADD3 R14, PT, PT, R14, R38, R19 ;  /* 0x000000260e0e7210 */ /* 0x000fe20007ffe013 */
[----:B------:R-:W-:Y:S01]  /*cfd0*/  IMAD.IADD R37, R37, 0x1, R33 ;  /* 0x0000000125257824 */ /* 0x000fe200078e0221 */
[----:B------:R-:W-:-:S02]  /*cfe0*/  SHF.R.W.U32 R34, R26, 0x7, R26 ;  /* 0x000000071a227819 */ /* 0x000fc40000001e1a */
[--C-:B------:R-:W-:Y:S02]  /*cff0*/  SHF.R.W.U32 R41, R26, 0x12, R26.reuse ;  /* 0x000000121a297819 */ /* 0x100fe40000001e1a */
[----:B------:R-:W-:Y:S02]  /*d000*/  SHF.R.U32.HI R40, RZ, 0x3, R26 ;  /* 0x00000003ff287819 */ /* 0x000fe4000001161a */
[----:B------:R-:W-:Y:S01]  /*d010*/  LOP3.LUT R38, R24, R28, R35, 0xe8, !PT ;  /* 0x0000001c18267212 */ /* 0x000fe200078ee823 */
[----:B------:R-:W-:Y:S01]  /*d020*/  IMAD.IADD R14, R39, 0x1, R14 ;  /* 0x00000001270e7824 */ /* 0x000fe200078e020e */
[----:B------:R-:W-:Y:S02]  /*d030*/  LOP3.LUT R34, R41, R40, R34, 0x96, !PT ;  /* 0x0000002829227212 */ /* 0x000fe400078e9622 */
[----:B------:R-:W-:Y:S02]  /*d040*/  IADD3 R33, PT, PT, R33, R36, R38 ;  /* 0x0000002421217210 */ /* 0x000fe40007ffe026 */
[----:B------:R-:W-:-:S02]  /*d050*/  SHF.R.W.U32 R36, R37, 0x6, R37 ;  /* 0x0000000625247819 */ /* 0x000fc40000001e25 */
[C-C-:B------:R-:W-:Y:S02]  /*d060*/  SHF.R.W.U32 R39, R37.reuse, 0xb, R37.reuse ;  /* 0x0000000b25277819 */ /* 0x140fe40000001e25 */
[----:B------:R-:W-:Y:S02]  /*d070*/  SHF.R.W.U32 R38, R37, 0x19, R37 ;  /* 0x0000001925267819 */ /* 0x000fe40000001e25 */
[----:B------:R-:W-:Y:S02]  /*d080*/  LOP3.LUT R41, R30, R37, R31, 0xb8, !PT ;  /* 0x000000251e297212 */ /* 0x000fe400078eb81f */
[----:B------:R-:W-:Y:S02]  /*d090*/  LOP3.LUT R36, R38, R39, R36, 0x96, !PT ;  /* 0x0000002726247212 */ /* 0x000fe400078e9624 */
[C---:B------:R-:W-:Y:S02]  /*d0a0*/  IADD3 R41, PT, PT, R14.reuse, R41, R32 ;  /* 0x000000290e297210 */ /* 0x040fe40007ffe020 */
[----:B------:R-:W-:-:S02]  /*d0b0*/  SHF.R.W.U32 R39, R14, 0x11, R14 ;  /* 0x000000110e277819 */ /* 0x000fc40000001e0e */
[--C-:B------:R-:W-:Y:S02]  /*d0c0*/  SHF.R.W.U32 R32, R14, 0x13, R14.reuse ;  /* 0x000000130e207819 */ /* 0x100fe40000001e0e */
[----:B------:R-:W-:Y:S02]  /*d0d0*/  SHF.R.U32.HI R38, RZ, 0xa, R14 ;  /* 0x0000000aff267819 */ /* 0x000fe4000001160e */
[----:B0-----:R-:W-:Y:S02]  /*d0e0*/  IADD3 R41, PT, PT, R41, UR12, R36 ;  /* 0x0000000c29297c10 */ /* 0x001fe4000fffe024 */
[----:B------:R-:W-:Y:S02]  /*d0f0*/  LOP3.LUT R39, R32, R38, R39, 0x96, !PT ;  /* 0x0000002620277212 */ /* 0x000fe400078e9627 */
[C-C-:B------:R-:W-:Y:S02]  /*d100*/  SHF.R.W.U32 R32, R33.reuse, 0x2, R33.reuse ;  /* 0x0000000221207819 */ /* 0x140fe40000001e21 */
[----:B------:R-:W-:-:S02]  /*d110*/  SHF.R.W.U32 R43, R33, 0xd, R33 ;  /* 0x0000000d212b7819 */ /* 0x000fc40000001e21 */
        /* <DEDUP_REMOVED lines=30> */
[----:B------:R-:W-:Y:S02]  /*d300*/  LOP3.LUT R30, R33, R35, R32, 0xe8, !PT ;  /* 0x00000023211e7212 */ /* 0x000fe400078ee820 */
[----:B------:R-:W-:Y:S02]  /*d310*/  LOP3.LUT R38, R45, R16, R38, 0x96, !PT ;  /* 0x000000102d267212 */ /* 0x000fe400078e9626 */
[----:B------:R-:W-:Y:S02]  /*d320*/  IADD3 R16, PT, PT, R26, R39, R29 ;  /* 0x000000271a107210 */ /* 0x000fe40007ffe01d */
[----:B------:R-:W-:-:S02]  /*d330*/  IADD3 R30, PT, PT, R43, R40, R30 ;  /* 0x000000282b1e7210 */ /* 0x000fc40007ffe01e */
[C---:B------:R-:W-:Y:S01]  /*d340*/  SHF.R.W.U32 R24, R34.reuse, 0x6, R34 ;  /* 0x0000000622187819 */ /* 0x040fe20000001e22 */
[----:B------:R-:W-:Y:S01]  /*d350*/  IMAD.IADD R16, R41, 0x1, R16 ;  /* 0x0000000129107824 */ /* 0x000fe200078e0210 */
        /* <DEDUP_REMOVED lines=41> */
[----:B------:R-:W-:Y:S02]  /*d5f0*/  SHF.R.U32.HI R41, RZ, 0x3, R15 ;  /* 0x00000003ff297819 */ /* 0x000fe4000001160f */
[----:B------:R-:W-:-:S02]  /*d600*/  IADD3 R26, PT, PT, R3, R26, R22 ;  /* 0x0000001a031a7210 */ /* 0x000fc40007ffe016 */
        /* <DEDUP_REMOVED lines=144> */
[----:B------:R-:W-:Y:S02]  /*df10*/  LOP3.LUT R38, R41, R30, R38, 0x96, !PT ;  /* 0x0000001e29267212 */ /* 0x000fe400078e9626 */
[----:B------:R-:W-:Y:S01]  /*df20*/  IADD3 R41, PT, PT, R27, R32, R24 ;  /* 0x000000201b297210 */ /* 0x000fe20007ffe018 */
[----:B------:R-:W-:Y:S01]  /*df30*/  IMAD.IADD R27, R34, 0x1, R19 ;  /* 0x00000001221b7824 */ /* 0x000fe200078e0213 */
        /* <DEDUP_REMOVED lines=11> */
[----:B------:R-:W-:-:S04]  /*dff0*/  SHF.R.U32.HI R40, RZ, 0xa, R30 ;  /* 0x0000000aff287819 */ /* 0x000fc8000001161e */
[----:B------:R-:W-:Y:S02]  /*e000*/  LOP3.LUT R31, R34, R40, R31, 0x96, !PT ;  /* 0x00000028221f7212 */ /* 0x000fe400078e961f */
[----:B------:R-:W-:Y:S02]  /*e010*/  IADD3 R34, PT, PT, R39, UR14, R32 ;  /* 0x0000000e27227c10 */ /* 0x000fe4000fffe020 */
[C-C-:B------:R-:W-:Y:S02]  /*e020*/  SHF.R.W.U32 R32, R19.reuse, 0x2, R19.reuse ;  /* 0x0000000213207819 */ /* 0x140fe40000001e13 */
[C-C-:B------:R-:W-:Y:S02]  /*e030*/  SHF.R.W.U32 R39, R19.reuse, 0xd, R19.reuse ;  /* 0x0000000d13277819 */ /* 0x140fe40000001e13 */
[----:B------:R-:W-:-:S04]  /*e040*/  SHF.R.W.U32 R40, R19, 0x16, R19 ;  /* 0x0000001613287819 */ /* 0x000fc80000001e13 */
[----:B------:R-:W-:Y:S01]  /*e050*/  LOP3.LUT R39, R40, R39, R32, 0x96, !PT ;  /* 0x0000002728277212 */ /* 0x000fe200078e9620 */
[----:B------:R-:W-:Y:S01]  /*e060*/  IMAD.IADD R32, R35, 0x1, R34 ;  /* 0x0000000123207824 */ /* 0x000fe200078e0222 */
[----:B------:R-:W-:-:S04]  /*e070*/  LOP3.LUT R40, R18, R37, R19, 0xe8, !PT ;  /* 0x0000002512287212 */ /* 0x000fc800078ee813 */
        /* <DEDUP_REMOVED lines=10> */
[----:B------:R-:W-:Y:S02]  /*e120*/  SHF.R.W.U32 R41, R22, 0x7, R22 ;  /* 0x0000000716297819 */ /* 0x000fe40000001e16 */
[----:B------:R-:W-:Y:S02]  /*e130*/  LOP3.LUT R40, R36, R39, R40, 0x96, !PT ;  /* 0x0000002724287212 */ /* 0x000fe400078e9628 */
[----:B------:R-:W-:-:S02]  /*e140*/  SHF.R.W.U32 R38, R22, 0x12, R22 ;  /* 0x0000001216267819 */ /* 0x000fc40000001e16 */
[----:B------:R-:W-:Y:S02]  /*e150*/  SHF.R.U32.HI R39, RZ, 0x3, R22 ;  /* 0x00000003ff277819 */ /* 0x000fe40000011616 */
[----:B------:R-:W-:Y:S02]  /*e160*/  LOP3.LUT R36, R28, R32, R27, 0xb8, !PT ;  /* 0x000000201c247212 */ /* 0x000fe400078eb81b */
[----:B------:R-:W-:Y:S02]  /*e170*/  LOP3.LUT R41, R38, R39, R41, 0x96, !PT ;  /* 0x0000002726297212 */ /* 0x000fe400078e9629 */
[C---:B------:R-:W-:Y:S02]  /*e180*/  IADD3 R36, PT, PT, R29.reuse, R36, R33 ;  /* 0x000000241d247210 */ /* 0x040fe40007ffe021 */
[C-C-:B------:R-:W-:Y:S02]  /*e190*/  SHF.R.W.U32 R38, R29.reuse, 0x11, R29.reuse ;  /* 0x000000111d267819 */ /* 0x140fe40000001e1d */
[----:B------:R-:W-:-:S02]  /*e1a0*/  SHF.R.W.U32 R33, R29, 0x13, R29 ;  /* 0x000000131d217819 */ /* 0x000fc40000001e1d */
[----:B------:R-:W-:Y:S02]  /*e1b0*/  SHF.R.U32.HI R39, RZ, 0xa, R29 ;  /* 0x0000000aff277819 */ /* 0x000fe4000001161d */
[----:B------:R-:W-:Y:S01]  /*e1c0*/  IADD3 R35, PT, PT, R36, UR15, R35 ;  /* 0x0000000f24237c10 */ /* 0x000fe2000fffe023 */
[----:B------:R-:W0:Y:S01]  /*e1d0*/  LDCU.128 UR12, c[0x3][0xd0] ;  /* 0x00c01a00ff0c77ac */ /* 0x000e220008000c00 */
[----:B------:R-:W-:Y:S02]  /*e1e0*/  LOP3.LUT R38, R33, R39, R38, 0x96, !PT ;  /* 0x0000002721267212 */ /* 0x000fe400078e9626 */
[C-C-:B------:R-:W-:Y:S02]  /*e1f0*/  SHF.R.W.U32 R39, R23.reuse, 0x7, R23.reuse ;  /* 0x0000000717277819 */ /* 0x140fe40000001e17 */
[--C-:B------:R-:W-:Y:S02]  /*e200*/  SHF.R.W.U32 R36, R23, 0x12, R23.reuse ;  /* 0x0000001217247819 */ /* 0x100fe40000001e17 */
[----:B------:R-:W-:-:S02]  /*e210*/  SHF.R.U32.HI R33, RZ, 0x3, R23 ;  /* 0x00000003ff217819 */ /* 0x000fc40000011617 */
        /* <DEDUP_REMOVED lines=16> */
[----:B0-----:R-:W-:Y:S02]  /*e320*/  IADD3 R37, PT, PT, R35, UR12, R0 ;  /* 0x0000000c23257c10 */ /* 0x001fe4000fffe000 */
        /* <DEDUP_REMOVED lines=16> */
[--C-:B------:R-:W-:Y:S02]  /*e430*/  SHF.R.W.U32 R41, R12, 0x12, R12.reuse ;  /* 0x000000120c297819 */ /* 0x100fe40000001e0c */
        /* <DEDUP_REMOVED lines=8> */
[----:B------:R-:W-:-:S04]  /*e4c0*/  SHF.R.U32.HI R41, RZ, 0xa, R18 ;  /* 0x0000000aff297819 */ /* 0x000fc80000011612 */
[----:B------:R-:W-:Y:S02]  /*e4d0*/  LOP3.LUT R27, R40, R41, R27, 0x96, !PT ;  /* 0x00000029281b7212 */ /* 0x000fe400078e961b */
[----:B------:R-:W-:Y:S02]  /*e4e0*/  IADD3 R40, PT, PT, R39, UR13, R22 ;  /* 0x0000000d27287c10 */ /* 0x000fe4000fffe016 */
[C-C-:B------:R-:W-:Y:S02]  /*e4f0*/  SHF.R.W.U32 R39, R14.reuse, 0x7, R14.reuse ;  /* 0x000000070e277819 */ /* 0x140fe40000001e0e */
[--C-:B------:R-:W-:Y:S02]  /*e500*/  SHF.R.W.U32 R22, R14, 0x12, R14.reuse ;  /* 0x000000120e167819 */ /* 0x100fe40000001e0e */
[----:B------:R-:W-:-:S04]  /*e510*/  SHF.R.U32.HI R41, RZ, 0x3, R14 ;  /* 0x00000003ff297819 */ /* 0x000fc8000001160e */
[----:B------:R-:W-:Y:S01]  /*e520*/  LOP3.LUT R39, R22, R41, R39, 0x96, !PT ;  /* 0x0000002916277212 */ /* 0x000fe200078e9627 */
[----:B------:R-:W-:Y:S01]  /*e530*/  IMAD.IADD R22, R19, 0x1, R40 ;  /* 0x0000000113167824 */ /* 0x000fe200078e0228 */
        /* <DEDUP_REMOVED lines=9> */
[----:B------:R-:W-:Y:S02]  /*e5d0*/  IADD3 R37, PT, PT, R19, R40, R32 ;  /* 0x0000002813257210 */ /* 0x000fe40007ffe020 */
[C-C-:B------:R-:W-:Y:S02]  /*e5e0*/  SHF.R.W.U32 R32, R23.reuse, 0x2, R23.reuse ;  /* 0x0000000217207819 */ /* 0x140fe40000001e17 */
[----:B------:R-:W-:-:S02]  /*e5f0*/  SHF.R.W.U32 R41, R23, 0xd, R23 ;  /* 0x0000000d17297819 */ /* 0x000fc40000001e17 */
[----:B------:R-:W-:Y:S02]  /*e600*/  SHF.R.W.U32 R38, R23, 0x16, R23 ;  /* 0x0000001617267819 */ /* 0x000fe40000001e17 */
[----:B------:R-:W-:Y:S02]  /*e610*/  IADD3 R12, PT, PT, R12, R27, R15 ;  /* 0x0000001b0c0c7210 */ /* 0x000fe40007ffe00f */
[----:B------:R-:W-:Y:S02]  /*e620*/  LOP3.LUT R32, R38, R41, R32, 0x96, !PT ;  /* 0x0000002926207212 */ /* 0x000fe400078e9620 */
[----:B------:R-:W-:Y:S02]  /*e630*/  IADD3 R37, PT, PT, R37, UR14, R28 ;  /* 0x0000000e25257c10 */ /* 0x000fe4000fffe01c */
[C-C-:B------:R-:W-:Y:S02]  /*e640*/  SHF.R.W.U32 R38, R19.reuse, 0x11, R19.reuse ;  /* 0x0000001113267819 */ /* 0x140fe40000001e13 */
[----:B------:R-:W-:-:S02]  /*e650*/  SHF.R.W.U32 R27, R19, 0x13, R19 ;  /* 0x00000013131b7819 */ /* 0x000fc40000001e13 */
[----:B------:R-:W-:Y:S02]  /*e660*/  SHF.R.U32.HI R40, RZ, 0xa, R19 ;  /* 0x0000000aff287819 */ /* 0x000fe40000011613 */
[----:B------:R-:W-:Y:S02]  /*e670*/  LOP3.LUT R28, R0, R31, R23, 0xe8, !PT ;  /* 0x0000001f001c7212 */ /* 0x000fe400078ee817 */
[----:B------:R-:W-:Y:S01]  /*e680*/  LOP3.LUT R38, R27, R40, R38, 0x96, !PT ;  /* 0x000000281b267212 */ /* 0x000fe200078e9626 */
[----:B------:R-:W-:Y:S01]  /*e690*/  IMAD.IADD R27, R34, 0x1, R37 ;  /* 0x00000001221b7824 */ /* 0x000fe200078e0225 */
[----:B------:R-:W-:Y:S02]  /*e6a0*/  IADD3 R28, PT, PT, R37, R32, R28 ;  /* 0x00000020251c7210 */ /* 0x000fe40007ffe01c */
[C-C-:B------:R-:W-:Y:S02]  /*e6b0*/  SHF.R.W.U32 R37, R25.reuse, 0x7, R25.reuse ;  /* 0x0000000719257819 */ /* 0x140fe40000001e19 */
[----:B------:R-:W-:-:S02]  /*e6c0*/  SHF.R.W.U32 R40, R25, 0x12, R25 ;  /* 0x0000001219287819 */ /* 0x000fc40000001e19 */
[----:B------:R-:W-:Y:S01]  /*e6d0*/  SHF.R.U32.HI R41, RZ, 0x3, R25 ;  /* 0x00000003ff297819 */ /* 0x000fe20000011619 */
[----:B------:R-:W-:Y:S01]  /*e6e0*/  IMAD.IADD R12, R39, 0x1, R12 ;  /* 0x00000001270c7824 */ /* 0x000fe200078e020c */
[C-C-:B------:R-:W-:Y:S02]  /*e6f0*/  SHF.R.W.U32 R39, R27.reuse, 0x6, R27.reuse ;  /* 0x000000061b277819 */ /* 0x140fe40000001e1b */
[C-C-:B------:R-:W-:Y:S02]  /*e700*/  SHF.R.W.U32 R32, R27.reuse, 0xb, R27.reuse ;  /* 0x0000000b1b207819 */ /* 0x140fe40000001e1b */
[----:B------:R-:W-:Y:S02]  /*e710*/  SHF.R.W.U32 R34, R27, 0x19, R27 ;  /* 0x000000191b227819 */ /* 0x000fe40000001e1b */
[----:B------:R-:W-:Y:S02]  /*e720*/  LOP3.LUT R37, R40, R41, R37, 0x96, !PT ;  /* 0x0000002928257212 */ /* 0x000fe400078e9625 */
[----:B------:R-:W-:-:S02]  /*e730*/  LOP3.LUT R41, R35, R27, R22, 0xb8, !PT ;  /* 0x0000001b23297212 */ /* 0x000fc400078eb816 */
[----:B------:R-:W-:Y:S02]  /*e740*/  LOP3.LUT R39, R34, R32, R39, 0x96, !PT ;  /* 0x0000002022277212 */ /* 0x000fe400078e9627 */
[C-C-:B------:R-:W-:Y:S02]  /*e750*/  SHF.R.W.U32 R34, R12.reuse, 0x11, R12.reuse ;  /* 0x000000110c227819 */ /* 0x140fe40000001e0c */
[C-C-:B------:R-:W-:Y:S02]  /*e760*/  SHF.R.W.U32 R43, R12.reuse, 0x13, R12.reuse ;  /* 0x000000130c2b7819 */ /* 0x140fe40000001e0c */
        /* <DEDUP_REMOVED lines=12> */
[C-C-:B------:R-:W-:Y:S02]  /*e830*/  SHF.R.W.U32 R40, R28.reuse, 0xd, R28.reuse ;  /* 0x0000000d1c287819 */ /* 0x140fe40000001e1c */
[----:B------:R-:W-:Y:S02]  /*e840*/  SHF.R.W.U32 R17, R28, 0x16, R28 ;  /* 0x000000161c117819 */ /* 0x000fe40000001e1c */
[C-C-:B------:R-:W-:Y:S02]  /*e850*/  SHF.R.W.U32 R31, R14.reuse, 0x19, R14.reuse ;  /* 0x000000190e1f7819 */ /* 0x140fe40000001e0e */
[----:B------:R-:W-:Y:S02]  /*e860*/  LOP3.LUT R39, R17, R40, R39, 0x96, !PT ;  /* 0x0000002811277212 */ /* 0x000fe400078e9627 */
[C-C-:B------:R-:W-:Y:S02]  /*e870*/  SHF.R.W.U32 R40, R14.reuse, 0x6, R14.reuse ;  /* 0x000000060e287819 */ /* 0x140fe40000001e0e */
[----:B------:R-:W-:-:S02]  /*e880*/  SHF.R.W.U32 R17, R14, 0xb, R14 ;  /* 0x0000000b0e117819 */ /* 0x000fc40000001e0e */
[C---:B------:R-:W-:Y:S02]  /*e890*/  SHF.R.W.U32 R42, R24.reuse, 0x12, R24 ;  /* 0x00000012182a7819 */ /* 0x040fe40000001e18 */
[----:B------:R-:W-:Y:S02]  /*e8a0*/  LOP3.LUT R40, R31, R17, R40, 0x96, !PT ;  /* 0x000000111f287212 */ /* 0x000fe400078e9628 */
[--C-:B------:R-:W-:Y:S02]  /*e8b0*/  SHF.R.W.U32 R17, R24, 0x7, R24.reuse ;  /* 0x0000000718117819 */ /* 0x100fe40000001e18 */
[----:B------:R-:W-:-:S04]  /*e8c0*/  SHF.R.U32.HI R31, RZ, 0x3, R24 ;  /* 0x00000003ff1f7819 */ /* 0x000fc80000011618 */
[----:B------:R-:W-:Y:S01]  /*e8d0*/  LOP3.LUT R17, R42, R31, R17, 0x96, !PT ;  /* 0x0000001f2a117212 */ /* 0x000fe200078e9611 */
[----:B------:R-:W-:Y:S01]  /*e8e0*/  IMAD.IADD R31, R37, 0x1, R38 ;  /* 0x00000001251f7824 */ /* 0x000fe200078e0226 */
[----:B------:R-:W-:Y:S02]  /*e8f0*/  LOP3.LUT R42, R22, R14, R27, 0xb8, !PT ;  /* 0x0000000e162a7212 */ /* 0x000fe400078eb81b */
[----:B------:R-:W-:Y:S02]  /*e900*/  LOP3.LUT R38, R23, R0, R28, 0xe8, !PT ;  /* 0x0000000017267212 */ /* 0x000fe400078ee81c */
[----:B------:R-:W-:Y:S02]  /*e910*/  IADD3 R35, PT, PT, R31, R42, R35 ;  /* 0x0000002a1f237210 */ /* 0x000fe40007ffe023 */
[----:B------:R-:W-:Y:S02]  /*e920*/  IADD3 R37, PT, PT, R25, R34, R30 ;  /* 0x0000002219257210 */ /* 0x000fe40007ffe01e */
[----:B------:R-:W-:-:S02]  /*e930*/  IADD3 R25, PT, PT, R36, R39, R38 ;  /* 0x0000002724197210 */ /* 0x000fc40007ffe026 */
[----:B0-----:R-:W-:Y:S02]  /*e940*/  IADD3 R39, PT, PT, R35, UR12, R40 ;  /* 0x0000000c23277c10 */ /* 0x001fe4000fffe028 */
[C-C-:B------:R-:W-:Y:S02]  /*e950*/  SHF.R.W.U32 R36, R31.reuse, 0x11, R31.reuse ;  /* 0x000000111f247819 */ /* 0x140fe40000001e1f */
[----:B------:R-:W-:Y:S01]  /*e960*/  SHF.R.W.U32 R43, R31, 0x13, R31 ;  /* 0x000000131f2b7819 */ /* 0x000fe20000001e1f */
[----:B------:R-:W-:Y:S01]  /*e970*/  IMAD.IADD R35, R0, 0x1, R39 ;  /* 0x0000000100237824 */ /* 0x000fe200078e0227 */
[----:B------:R-:W-:Y:S02]  /*e980*/  SHF.R.U32.HI R38, RZ, 0xa, R31 ;  /* 0x0000000aff267819 */ /* 0x000fe4000001161f */
[C-C-:B------:R-:W-:Y:S02]  /*e990*/  SHF.R.W.U32 R30, R25.reuse, 0x2, R25.reuse ;  /* 0x00000002191e7819 */ /* 0x140fe40000001e19 */
[----:B------:R-:W-:-:S02]  /*e9a0*/  SHF.R.W.U32 R41, R25, 0xd, R25 ;  /* 0x0000000d19297819 */ /* 0x000fc40000001e19 */
[----:B------:R-:W-:Y:S02]  /*e9b0*/  SHF.R.W.U32 R34, R25, 0x16, R25 ;  /* 0x0000001619227819 */ /* 0x000fe40000001e19 */
[----:B------:R-:W-:Y:S02]  /*e9c0*/  LOP3.LUT R0, R43, R38, R36, 0x96, !PT ;  /* 0x000000262b007212 */ /* 0x000fe400078e9624 */
[----:B------:R-:W-:Y:S01]  /*e9d0*/  LOP3.LUT R30, R34, R41, R30, 0x96, !PT ;  /* 0x00000029221e7212 */ /* 0x000fe200078e961e */
[----:B------:R-:W-:Y:S01]  /*e9e0*/  IMAD.IADD R37, R32, 0x1, R37 ;  /* 0x0000000120257824 */ /* 0x000fe200078e0225 */
[C-C-:B------:R-:W-:Y:S02]  /*e9f0*/  SHF.R.W.U32 R34, R35.reuse, 0x6, R35.reuse ;  /* 0x0000000623227819 */ /* 0x140fe40000001e23 */
[C-C-:B------:R-:W-:Y:S02]  /*ea00*/  SHF.R.W.U32 R41, R35.reuse, 0xb, R35.reuse ;  /* 0x0000000b23297819 */ /* 0x140fe40000001e23 */
[----:B------:R-:W-:-:S02]  /*ea10*/  SHF.R.W.U32 R36, R35, 0x19, R35 ;  /* 0x0000001923247819 */ /* 0x000fc40000001e23 */
        /* <DEDUP_REMOVED lines=26> */
[----:B------:R-:W-:-:S02]  /*ebc0*/  IADD3 R37, PT, PT, R32, R37, R27 ;  /* 0x0000002520257210 */ /* 0x000fc40007ffe01b */
[----:B------:R-:W-:Y:S02]  /*ebd0*/  LOP3.LUT R34, R25, R28, R0, 0xe8, !PT ;  /* 0x0000001c19227212 */ /* 0x000fe400078ee800 */
[----:B------:R-:W-:Y:S02]  /*ebe0*/  IADD3 R33, PT, PT, R24, R29, R33 ;  /* 0x0000001d18217210 */ /* 0x000fe40007ffe021 */
[----:B------:R-:W-:Y:S02]  /*ebf0*/  IADD3 R29, PT, PT, R37, UR14, R36 ;  /* 0x0000000e251d7c10 */ /* 0x000fe4000fffe024 */
        /* <DEDUP_REMOVED lines=10> */
[----:B------:R-:W-:-:S02]  /*eca0*/  SHF.R.W.U32 R34, R32, 0x11, R32 ;  /* 0x0000001120227819 */ /* 0x000fc40000001e20 */
[----:B------:R-:W-:Y:S02]  /*ecb0*/  SHF.R.W.U32 R39, R32, 0x13, R32 ;  /* 0x0000001320277819 */ /* 0x000fe40000001e20 */
[----:B------:R-:W-:Y:S02]  /*ecc0*/  LOP3.LUT R24, R30, R37, R24, 0x96, !PT ;  /* 0x000000251e187212 */ /* 0x000fe400078e9618 */
        /* <DEDUP_REMOVED lines=12> */
[----:B------:R-:W0:Y:S01]  /*ed90*/  LDCU.128 UR12, c[0x3][0xf0] ;  /* 0x00c01e00ff0c77ac */ /* 0x000e220008000c00 */
[C-C-:B------:R-:W-:Y:S02]  /*eda0*/  SHF.R.W.U32 R32, R13.reuse, 0x7, R13.reuse ;  /* 0x000000070d207819 */ /* 0x140fe40000001e0d */
[--C-:B------:R-:W-:Y:S02]  /*edb0*/  SHF.R.W.U32 R41, R13, 0x12, R13.reuse ;  /* 0x000000120d297819 */ /* 0x100fe40000001e0d */
[----:B------:R-:W-:Y:S01]  /*edc0*/  SHF.R.U32.HI R34, RZ, 0x3, R13 ;  /* 0x00000003ff227819 */ /* 0x000fe2000001160d */
[----:B------:R-:W-:Y:S01]  /*edd0*/  IMAD.IADD R22, R25, 0x1, R24 ;  /* 0x0000000119167824 */ /* 0x000fe200078e0218 */
[----:B------:R-:W-:-:S02]  /*ede0*/  SHF.R.W.U32 R29, R18, 0x2, R18 ;  /* 0x00000002121d7819 */ /* 0x000fc40000001e12 */
[----:B------:R-:W-:Y:S02]  /*edf0*/  LOP3.LUT R14, R41, R34, R32, 0x96, !PT ;  /* 0x00000022290e7212 */ /* 0x000fe400078e9620 */
[C-C-:B------:R-:W-:Y:S02]  /*ee00*/  SHF.R.W.U32 R30, R18.reuse, 0xd, R18.reuse ;  /* 0x0000000d121e7819 */ /* 0x140fe40000001e12 */
[----:B------:R-:W-:Y:S01]  /*ee10*/  SHF.R.W.U32 R32, R18, 0x16, R18 ;  /* 0x0000001612207819 */ /* 0x000fe20000001e12 */
[----:B------:R-:W-:Y:S01]  /*ee20*/  IMAD.IADD R26, R23, 0x1, R26 ;  /* 0x00000001171a7824 */ /* 0x000fe200078e021a */
[C-C-:B------:R-:W-:Y:S02]  /*ee30*/  SHF.R.W.U32 R28, R33.reuse, 0x11, R33.reuse ;  /* 0x00000011211c7819 */ /* 0x140fe40000001e21 */
[----:B------:R-:W-:Y:S02]  /*ee40*/  SHF.R.W.U32 R37, R33, 0x13, R33 ;  /* 0x0000001321257819 */ /* 0x000fe40000001e21 */
[----:B------:R-:W-:-:S02]  /*ee50*/  LOP3.LUT R29, R32, R30, R29, 0x96, !PT ;  /* 0x0000001e201d7212 */ /* 0x000fc400078e961d */
[----:B------:R-:W-:Y:S02]  /*ee60*/  SHF.R.U32.HI R33, RZ, 0xa, R33 ;  /* 0x0000000aff217819 */ /* 0x000fe40000011621 */
[C-C-:B------:R-:W-:Y:S02]  /*ee70*/  SHF.R.W.U32 R23, R22.reuse, 0x6, R22.reuse ;  /* 0x0000000616177819 */ /* 0x140fe40000001e16 */
[C-C-:B------:R-:W-:Y:S02]  /*ee80*/  SHF.R.W.U32 R30, R22.reuse, 0xb, R22.reuse ;  /* 0x0000000b161e7819 */ /* 0x140fe40000001e16 */
[----:B------:R-:W-:Y:S02]  /*ee90*/  SHF.R.W.U32 R25, R22, 0x19, R22 ;  /* 0x0000001916197819 */ /* 0x000fe40000001e16 */
[----:B------:R-:W-:Y:S02]  /*eea0*/  LOP3.LUT R32, R16, R22, R27, 0xb8, !PT ;  /* 0x0000001610207212 */ /* 0x000fe400078eb81b */
[----:B------:R-:W-:-:S02]  /*eeb0*/  LOP3.LUT R28, R37, R33, R28, 0x96, !PT ;  /* 0x00000021251c7212 */ /* 0x000fc400078e961c */
[----:B------:R-:W-:Y:S02]  /*eec0*/  LOP3.LUT R30, R25, R30, R23, 0x96, !PT ;  /* 0x0000001e191e7212 */ /* 0x000fe400078e9617 */
[----:B------:R-:W-:Y:S02]  /*eed0*/  IADD3 R35, PT, PT, R26, R32, R35 ;  /* 0x000000201a237210 */ /* 0x000fe40007ffe023 */
[----:B------:R-:W-:Y:S02]  /*eee0*/  LOP3.LUT R25, R17, R0, R18, 0xe8, !PT ;  /* 0x0000000011197212 */ /* 0x000fe400078ee812 */
[----:B------:R-:W-:Y:S02]  /*eef0*/  IADD3 R19, PT, PT, R3, R28, R19 ;  /* 0x0000001c03137210 */ /* 0x000fe40007ffe013 */
[----:B0-----:R-:W-:Y:S02]  /*ef00*/  IADD3 R35, PT, PT, R35, UR12, R30 ;  /* 0x0000000c23237c10 */ /* 0x001fe4000fffe01e */
[----:B------:R-:W-:-:S02]  /*ef10*/  IADD3 R3, PT, PT, R24, R29, R25 ;  /* 0x0000001d18037210 */ /* 0x000fc40007ffe019 */
[--C-:B------:R-:W-:Y:S01]  /*ef20*/  SHF.R.W.U32 R28, R26, 0x11, R26.reuse ;  /* 0x000000111a1c7819 */ /* 0x100fe20000001e1a */
[----:B------:R-:W-:Y:S01]  /*ef30*/  IMAD.IADD R0, R0, 0x1, R35 ;  /* 0x0000000100007824 */ /* 0x000fe200078e0223 */
[--C-:B------:R-:W-:Y:S02]  /*ef40*/  SHF.R.W.U32 R29, R26, 0x13, R26.reuse ;  /* 0x000000131a1d7819 */ /* 0x100fe40000001e1a */
[----:B------:R-:W-:Y:S02]  /*ef50*/  SHF.R.U32.HI R30, RZ, 0xa, R26 ;  /* 0x0000000aff1e7819 */ /* 0x000fe4000001161a */
        /* <DEDUP_REMOVED lines=12> */
[----:B------:R-:W-:Y:S02]  /*f020*/  LOP3.LUT R24, R18, R17, R3, 0xe8, !PT ;  /* 0x0000001112187212 */ /* 0x000fe400078ee803 */
[C-C-:B------:R-:W-:Y:S02]  /*f030*/  SHF.R.W.U32 R33, R2.reuse, 0x7, R2.reuse ;  /* 0x0000000702217819 */ /* 0x140fe40000001e02 */
[--C-:B------:R-:W-:Y:S02]  /*f040*/  SHF.R.W.U32 R34, R2, 0x12, R2.reuse ;  /* 0x0000001202227819 */ /* 0x100fe40000001e02 */
[----:B------:R-:W-:Y:S02]  /*f050*/  SHF.R.U32.HI R36, RZ, 0x3, R2 ;  /* 0x00000003ff247819 */ /* 0x000fe40000011602 */
[----:B------:R-:W-:-:S02]  /*f060*/  IADD3 R16, PT, PT, R16, UR13, R25 ;  /* 0x0000000d10107c10 */ /* 0x000fc4000fffe019 */
[----:B------:R-:W-:Y:S02]  /*f070*/  IADD3 R14, PT, PT, R35, R14, R24 ;  /* 0x0000000e230e7210 */ /* 0x000fe40007ffe018 */
[----:B------:R-:W-:Y:S01]  /*f080*/  LOP3.LUT R23, R34, R36, R33, 0x96, !PT ;  /* 0x0000002422177212 */ /* 0x000fe200078e9621 */
[----:B------:R-:W-:Y:S01]  /*f090*/  IMAD.IADD R17, R17, 0x1, R16 ;  /* 0x0000000111117824 */ /* 0x000fe200078e0210 */
[----:B------:R-:W-:Y:S02]  /*f0a0*/  IADD3 R30, PT, PT, R13, R30, R12 ;  /* 0x0000001e0d1e7210 */ /* 0x000fe40007ffe00c */
        /* <DEDUP_REMOVED lines=9> */
[C-C-:B------:R-:W-:Y:S02]  /*f140*/  SHF.R.W.U32 R19, R17.reuse, 0x6, R17.reuse ;  /* 0x0000000611137819 */ /* 0x140fe40000001e11 */
[----:B------:R-:W-:-:S02]  /*f150*/  SHF.R.W.U32 R24, R17, 0xb, R17 ;  /* 0x0000000b11187819 */ /* 0x000fc40000001e11 */
[----:B------:R-:W-:Y:S02]  /*f160*/  SHF.R.W.U32 R23, R17, 0x19, R17 ;  /* 0x0000001911177819 */ /* 0x000fe40000001e11 */
[----:B------:R-:W-:Y:S02]  /*f170*/  LOP3.LUT R12, R3, R18, R14, 0xe8, !PT ;  /* 0x00000012030c7212 */ /* 0x000fe400078ee80e */
[----:B------:R-:W-:Y:S02]  /*f180*/  IADD3 R30, PT, PT, R30, R25, R27 ;  /* 0x000000191e1e7210 */ /* 0x000fe40007ffe01b */
[----:B------:R-:W-:Y:S02]  /*f190*/  LOP3.LUT R19, R23, R24, R19, 0x96, !PT ;  /* 0x0000001817137212 */ /* 0x000fe400078e9613 */
[----:B------:R-:W-:Y:S02]  /*f1a0*/  IADD3 R13, PT, PT, R16, R13, R12 ;  /* 0x0000000d100d7210 */ /* 0x000fe40007ffe00c */
[----:B------:R-:W-:-:S02]  /*f1b0*/  LOP3.LUT R26, R29, R28, R26, 0x96, !PT ;  /* 0x0000001c1d1a7212 */ /* 0x000fc400078e961a */
[C-C-:B------:R-:W-:Y:S02]  /*f1c0*/  SHF.R.W.U32 R23, R15.reuse, 0x7, R15.reuse ;  /* 0x000000070f177819 */ /* 0x140fe40000001e0f */
[--C-:B------:R-:W-:Y:S02]  /*f1d0*/  SHF.R.W.U32 R24, R15, 0x12, R15.reuse ;  /* 0x000000120f187819 */ /* 0x100fe40000001e0f */
[----:B------:R-:W-:Y:S02]  /*f1e0*/  SHF.R.U32.HI R25, RZ, 0x3, R15 ;  /* 0x00000003ff197819 */ /* 0x000fe4000001160f */
[----:B------:R-:W-:Y:S02]  /*f1f0*/  IADD3 R19, PT, PT, R30, UR14, R19 ;  /* 0x0000000e1e137c10 */ /* 0x000fe4000fffe013 */
[C-C-:B------:R-:W-:Y:S02]  /*f200*/  SHF.R.W.U32 R12, R13.reuse, 0x2, R13.reuse ;  /* 0x000000020d0c7819 */ /* 0x140fe40000001e0d */
[----:B------:R-:W-:-:S02]  /*f210*/  SHF.R.W.U32 R15, R13, 0xd, R13 ;  /* 0x0000000d0d0f7819 */ /* 0x000fc40000001e0d */
[----:B------:R-:W-:Y:S01]  /*f220*/  SHF.R.W.U32 R16, R13, 0x16, R13 ;  /* 0x000000160d107819 */ /* 0x000fe20000001e0d */
[----:B------:R-:W-:Y:S01]  /*f230*/  IMAD.IADD R18, R18, 0x1, R19 ;  /* 0x0000000112127824 */ /* 0x000fe200078e0213 */
[----:B------:R-:W-:Y:S02]  /*f240*/  LOP3.LUT R23, R24, R25, R23, 0x96, !PT ;  /* 0x0000001918177212 */ /* 0x000fe400078e9617 */
[----:B------:R-:W-:Y:S02]  /*f250*/  IADD3 R26, PT, PT, R2, R26, R31 ;  /* 0x0000001a021a7210 */ /* 0x000fe40007ffe01f */
[----:B------:R-:W-:Y:S02]  /*f260*/  LOP3.LUT R12, R16, R15, R12, 0x96, !PT ;  /* 0x0000000f100c7212 */ /* 0x000fe400078e960c */
[----:B------:R-:W-:Y:S01]  /*f270*/  LOP3.LUT R2, R14, R3, R13, 0xe8, !PT ;  /* 0x000000030e027212 */ /* 0x000fe200078ee80d */
[----:B------:R-:W-:Y:S01]  /*f280*/  IMAD.IADD R23, R23, 0x1, R26 ;  /* 0x0000000117177824 */ /* 0x000fe200078e021a */
[----:B------:R-:W-:-:S02]  /*f290*/  SHF.R.W.U32 R15, R18, 0xb, R18 ;  /* 0x0000000b120f7819 */ /* 0x000fc40000001e12 */
[----:B------:R-:W-:Y:S02]  /*f2a0*/  IADD3 R2, PT, PT, R19, R12, R2 ;  /* 0x0000000c13027210 */ /* 0x000fe40007ffe002 */
[----:B------:R-:W-:Y:S02]  /*f2b0*/  LOP3.LUT R19, R0, R18, R17, 0xb8, !PT ;  /* 0x0000001200137212 */ /* 0x000fe400078eb811 */
[C-C-:B------:R-:W-:Y:S02]  /*f2c0*/  SHF.R.W.U32 R12, R18.reuse, 0x6, R18.reuse ;  /* 0x00000006120c7819 */ /* 0x140fe40000001e12 */
[----:B------:R-:W-:Y:S02]  /*f2d0*/  SHF.R.W.U32 R16, R18, 0x19, R18 ;  /* 0x0000001912107819 */ /* 0x000fe40000001e12 */
[C-C-:B------:R-:W-:Y:S02]  /*f2e0*/  SHF.R.W.U32 R24, R2.reuse, 0x2, R2.reuse ;  /* 0x0000000202187819 */ /* 0x140fe40000001e02 */
[----:B------:R-:W-:-:S02]  /*f2f0*/  SHF.R.W.U32 R25, R2, 0xd, R2 ;  /* 0x0000000d02197819 */ /* 0x000fc40000001e02 */
[----:B------:R-:W-:Y:S02]  /*f300*/  SHF.R.W.U32 R26, R2, 0x16, R2 ;  /* 0x00000016021a7819 */ /* 0x000fe40000001e02 */
[----:B------:R-:W-:Y:S02]  /*f310*/  IADD3 R19, PT, PT, R23, R19, R22 ;  /* 0x0000001317137210 */ /* 0x000fe40007ffe016 */
[----:B------:R-:W-:Y:S02]  /*f320*/  LOP3.LUT R12, R16, R15, R12, 0x96, !PT ;  /* 0x0000000f100c7212 */ /* 0x000fe400078e960c */
[----:B------:R-:W-:Y:S02]  /*f330*/  LOP3.LUT R25, R26, R25, R24, 0x96, !PT ;  /* 0x000000191a197212 */ /* 0x000fe400078e9618 */
[----:B------:R-:W-:Y:S02]  /*f340*/  LOP3.LUT R15, R13, R14, R2, 0xe8, !PT ;  /* 0x0000000e0d0f7212 */ /* 0x000fe400078ee802 */
[----:B------:R-:W-:-:S04]  /*f350*/  IADD3 R12, PT, PT, R19, UR15, R12 ;  /* 0x0000000f130c7c10 */ /* 0x000fc8000fffe00c */
[----:B------:R-:W-:Y:S01]  /*f360*/  IADD3 R15, PT, PT, R12, R25, R15 ;  /* 0x000000190c0f7210 */ /* 0x000fe20007ffe00f */
[----:B------:R-:W-:Y:S01]  /*f370*/  IMAD.IADD R7, R7, 0x1, R14 ;  /* 0x0000000107077824 */ /* 0x000fe200078e020e */
[----:B------:R-:W-:Y:S01]  /*f380*/  IADD3 R8, PT, PT, R8, R12, R3 ;  /* 0x0000000c08087210 */ /* 0x000fe20007ffe003 */
[----:B------:R-:W-:Y:S02]  /*f390*/  IMAD.IADD R11, R11, 0x1, R0 ;  /* 0x000000010b0b7824 */ /* 0x000fe400078e0200 */
[----:B------:R-:W-:Y:S02]  /*f3a0*/  IMAD.IADD R6, R6, 0x1, R13 ;  /* 0x0000000106067824 */ /* 0x000fe400078e020d */
[----:B------:R-:W-:Y:S02]  /*f3b0*/  IMAD.IADD R10, R10, 0x1, R17 ;  /* 0x000000010a0a7824 */ /* 0x000fe400078e0211 */
[----:B------:R-:W-:Y:S02]  /*f3c0*/  IMAD.IADD R5, R5, 0x1, R2 ;  /* 0x0000000105057824 */ /* 0x000fe400078e0202 */
[----:B------:R-:W-:-:S02]  /*f3d0*/  IMAD.IADD R9, R9, 0x1, R18 ;  /* 0x0000000109097824 */ /* 0x000fc400078e0212 */
[----:B------:R-:W-:-:S07]  /*f3e0*/  IMAD.IADD R4, R4, 0x1, R15 ;  /* 0x0000000104047824 */ /* 0x000fce00078e020f */
.L_x_65:
[----:B------:R-:W-:Y:S05]  /*f3f0*/  BSYNC.RECONVERGENT B0 ;  /* 0x0000000000007941 */ /* 0x000fea0003800200 */
.L_x_64:
[----:B------:R-:W0:Y:S01]  /*f400*/  LDCU UR8, c[0x0][0x408] ;  /* 0x00008100ff0877ac */ /* 0x000e220008000800 */
[----:B------:R1:W-:Y:S04]  /*f410*/  STL.128 [R1+0xa0], R4 ;  /* 0x0000a00401007387 */ /* 0x0003e80000100c00 */
[----:B------:R1:W-:Y:S01]  /*f420*/  STL.128 [R1+0xb0], R8 ;  /* 0x0000b00801007387 */ /* 0x0003e20000100c00 */
[----:B0-----:R-:W-:Y:S02]  /*f430*/  UISETP.GE.AND UP0, UPT, UR8, 0x20, UPT ;  /* 0x000000200800788c */ /* 0x001fe4000bf06270 */
[----:B------:R-:W-:-:S04]  /*f440*/  USHF.R.S32.HI UR4, URZ, 0x1f, UR8 ;  /* 0x0000001fff047899 */ /* 0x000fc80008011408 */
[----:B------:R-:W-:-:S04]  /*f450*/  ULEA.HI UR6, UR4, UR8, URZ, 0x5 ;  /* 0x0000000804067291 */ /* 0x000fc8000f8f28ff */
[----:B------:R-:W-:Y:S01]  /*f460*/  USHF.R.S32.HI UR7, URZ, 0x5, UR6 ;  /* 0x00000005ff077899 */ /* 0x000fe20008011406 */
[----:B-1----:R-:W-:Y:S11]  /*f470*/  BRA.U !UP0, `(.L_x_66) ;  /* 0x0000000108207547 */ /* 0x002ff6000b800000 */
[----:B------:R-:W-:-:S05]  /*f480*/  UMOV UR4, URZ ;  /* 0x000000ff00047c82 */ /* 0x000fca0008000000 */
.L_x_67:
[----:B------:R-:W-:-:S09]  /*f490*/  ULEA UR8, UR4, UR5, 0x2 ;  /* 0x0000000504087291 */ /* 0x000fd2000f8e10ff */
[----:B------:R-:W2:Y:S01]  /*f4a0*/  LDL R0, [UR8] ;  /* 0x00000008ff007983 */ /* 0x000ea20008100800 */
[----:B------:R-:W-:Y:S01]  /*f4b0*/  UIADD3 UR4, UPT, UPT, UR4, 0x1, URZ ;  /* 0x0000000104047890 */ /* 0x000fe2000fffe0ff */
[----:B--2---:R-:W-:-:S13]  /*f4c0*/  ISETP.NE.AND P0, PT, R0, RZ, PT ;  /* 0x000000ff0000720c */ /* 0x004fda0003f05270 */
[----:B------:R-:W-:Y:S05]  /*f4d0*/  @P0 EXIT ;  /* 0x000000000000094d */ /* 0x000fea0003800000 */
[----:B------:R-:W-:-:S09]  /*f4e0*/  UISETP.NE.AND UP0, UPT, UR4, UR7, UPT ;  /* 0x000000070400728c */ /* 0x000fd2000bf05270 */
[----:B------:R-:W-:Y:S05]  /*f4f0*/  BRA.U UP0, `(.L_x_67) ;  /* 0xfffffffd00e47547 */ /* 0x000fea000b83ffff */
.L_x_66:
[----:B------:R-:W0:Y:S01]  /*f500*/  LDCU UR4, c[0x0][0x408] ;  /* 0x00008100ff0477ac */ /* 0x000e220008000800 */
[----:B------:R-:W-:-:S04]  /*f510*/  ULOP3.LUT UR6, UR6, 0xffffffe0, URZ, 0xc0, !UPT ;  /* 0xffffffe006067892 */ /* 0x000fc8000f8ec0ff */
[----:B0-----:R-:W-:-:S04]  /*f520*/  UIADD3 UR6, UPT, UPT, -UR6, UR4, URZ ;  /* 0x0000000406067290 */ /* 0x001fc8000fffe1ff */
[----:B------:R-:W-:-:S09]  /*f530*/  UISETP.GE.AND UP0, UPT, UR6, 0x1, UPT ;  /* 0x000000010600788c */ /* 0x000fd2000bf06270 */
[----:B------:R-:W-:Y:S05]  /*f540*/  BRA.U !UP0, `(.L_x_68) ;  /* 0x0000000108187547 */ /* 0x000fea000b800000 */
[----:B------:R-:W-:-:S09]  /*f550*/  ULEA UR4, UR7, UR5, 0x2 ;  /* 0x0000000507047291 */ /* 0x000fd2000f8e10ff */
[----:B------:R-:W2:Y:S01]  /*f560*/  LDL R0, [UR4] ;  /* 0x00000004ff007983 */ /* 0x000ea20008100800 */
[----:B------:R-:W-:-:S06]  /*f570*/  UIADD3 UR6, UPT, UPT, -UR6, 0x20, URZ ;  /* 0x0000002006067890 */ /* 0x000fcc000fffe1ff */
[----:B--2---:R-:W-:-:S04]  /*f580*/  SHF.R.U32.HI R0, RZ, UR6, R0 ;  /* 0x00000006ff007c19 */ /* 0x004fc80008011600 */
[----:B------:R-:W-:-:S13]  /*f590*/  ISETP.NE.AND P0, PT, R0, RZ, PT ;  /* 0x000000ff0000720c */ /* 0x000fda0003f05270 */
[----:B------:R-:W-:Y:S05]  /*f5a0*/  @P0 EXIT ;  /* 0x000000000000094d */ /* 0x000fea0003800000 */
.L_x_68:
[----:B------:R-:W0:Y:S01]  /*f5b0*/  LDCU.64 UR8, c[0x0][0x420] ;  /* 0x00008400ff0877ac */ /* 0x000e220008000a00 */
[----:B------:R-:W-:Y:S02]  /*f5c0*/  IMAD.MOV.U32 R13, RZ, RZ, 0x1 ;  /* 0x00000001ff0d7424 */ /* 0x000fe400078e00ff */
[----:B------:R-:W-:Y:S02]  /*f5d0*/  IMAD.MOV.U32 R12, RZ, RZ, RZ ;  /* 0x000000ffff0c7224 */ /* 0x000fe400078e00ff */
[----:B0-----:R-:W-:Y:S02]  /*f5e0*/  IMAD.U32 R2, RZ, RZ, UR8 ;  /* 0x00000008ff027e24 */ /* 0x001fe4000f8e00ff */
[----:B------:R-:W-:-:S05]  /*f5f0*/  IMAD.U32 R3, RZ, RZ, UR9 ;  /* 0x00000009ff037e24 */ /* 0x000fca000f8e00ff */
[----:B------:R-:W2:Y:S02]  /*f600*/  ATOMG.E.CAS.STRONG.GPU PT, R2, [R2], R12, R13 ;  /* 0x0000000c020273a9 */ /* 0x000ea400001ee10d */
[----:B--2---:R-:W-:-:S13]  /*f610*/  ISETP.NE.AND P0, PT, R2, RZ, PT ;  /* 0x000000ff0200720c */ /* 0x004fda0003f05270 */
[----:B------:R-:W-:Y:S05]  /*f620*/  @P0 EXIT ;  /* 0x000000000000094d */ /* 0x000fea0003800000 */
[----:B------:R-:W0:Y:S01]  /*f630*/  LDC.64 R2, c[0x0][0x418] ;  /* 0x00010600ff027b82 */ /* 0x000e220000000a00 */
[----:B------:R-:W0:Y:S02]  /*f640*/  LDCU.64 UR4, c[0x0][0x358] ;  /* 0x00006b00ff0477ac */ /* 0x000e240008000a00 */
[----:B0-----:R-:W-:Y:S04]  /*f650*/  STG.E.64 desc[UR4][R2.64], R20 ;  /* 0x0000001402007986 */ /* 0x001fe8000c101b04 */
[----:B------:R-:W-:Y:S04]  /*f660*/  STG.E.64 desc[UR4][R2.64+0x8], R4 ;  /* 0x0000080402007986 */ /* 0x000fe8000c101b04 */
[----:B------:R-:W-:Y:S04]  /*f670*/  STG.E.64 desc[UR4][R2.64+0x10], R6 ;  /* 0x0000100602007986 */ /* 0x000fe8000c101b04 */
[----:B------:R-:W-:Y:S04]  /*f680*/  STG.E.64 desc[UR4][R2.64+0x18], R8 ;  /* 0x0000180802007986 */ /* 0x000fe8000c101b04 */
[----:B------:R-:W-:Y:S01]  /*f690*/  STG.E.64 desc[UR4][R2.64+0x20], R10 ;  /* 0x0000200a02007986 */ /* 0x000fe2000c101b04 */
[----:B------:R-:W-:Y:S05]  /*f6a0*/  EXIT ;  /* 0x000000000000794d */ /* 0x000fea0003800000 */
.L_x_69:
[----:B------:R-:W-:-:S00]  /*f6b0*/  BRA `(.L_x_69) ;  /* 0xfffffffc00fc7947 */ /* 0x000fc0000383ffff */
[----:B------:R-:W-:-:S00]  /*f6c0*/  NOP ;  /* 0x0000000000007918 */ /* 0x000fc00000000000 */
        /* <DEDUP_REMOVED lines=11> */
.L_x_70:


//--------------------- .nv.shared.reserved.0     --------------------------
	.section	.nv.shared.reserved.0,"aw",@nobits
	.weak		__nv_reservedSMEM_offset_0_alias
	.size		__nv_reservedSMEM_offset_0_alias, 0, 64
	.other		__nv_reservedSMEM_offset_0_alias,@"STO_CUDA_RESERVED_SHARED STV_DEFAULT"
__nv_reservedSMEM_offset_0_alias:
	.zero		0
	.zero		64


//--------------------- .nv.constant0._Z11mine_kernel12MiningParamsmPmPi --------------------------
	.section	.nv.constant0._Z11mine_kernel12MiningParamsmPmPi,"a",@progbits
	.sectionflags	@""
	.align	4
.nv.constant0._Z11mine_kernel12MiningParamsmPmPi:
	.zero		1064


//--------------------- SYMBOLS --------------------------

	.type		.nv.reservedSmem.offset0,@object
	.size		.nv.reservedSmem.offset0,0x4
